// auto-generated by cutlass_sweep.grouped_gemm — config: {"arch": "sm_90", "cluster_m": 1, "cluster_n": 1, "dtype": "fp16", "schedule": "pingpong", "tile_k": 64, "tile_m": 256, "tile_n": 256}
#include "cutlass/cutlass.h"
#include "cutlass/gemm/group_array_problem_shape.hpp"
#include "cutlass/gemm/collective/collective_builder.hpp"
#include "cutlass/gemm/device/gemm_universal_adapter.h"
#include "cutlass/gemm/kernel/gemm_universal.hpp"
#include "cutlass/epilogue/collective/collective_builder.hpp"

using Elem = cutlass::half_t;
using Acc  = float;
using ElemC = cutlass::half_t;
using TileShape    = cute::Shape<cute::_256, cute::_256, cute::_64>;
using ClusterShape = cute::Shape<cute::_1, cute::_1, cute::_1>;
using ProblemShape = cutlass::gemm::GroupProblemShape<cute::Shape<int,int,int>>;

using CollectiveEpilogue = typename cutlass::epilogue::collective::CollectiveBuilder<
    cutlass::arch::Sm90, cutlass::arch::OpClassTensorOp,
    TileShape, ClusterShape,
    cutlass::epilogue::collective::EpilogueTileAuto,
    Acc, Acc,
    ElemC, cutlass::layout::ColumnMajor *, 128 / cutlass::sizeof_bits<ElemC>::value,
    ElemC, cutlass::layout::ColumnMajor *, 128 / cutlass::sizeof_bits<ElemC>::value,
    cutlass::epilogue::PtrArrayTmaWarpSpecializedPingpong
  >::CollectiveOp;

using CollectiveMainloop = typename cutlass::gemm::collective::CollectiveBuilder<
    cutlass::arch::Sm90, cutlass::arch::OpClassTensorOp,
    Elem, cutlass::layout::RowMajor *, 128 / cutlass::sizeof_bits<Elem>::value,
    Elem, cutlass::layout::ColumnMajor *, 128 / cutlass::sizeof_bits<Elem>::value,
    Acc,
    TileShape, ClusterShape,
    cutlass::gemm::collective::StageCountAutoCarveout<
        static_cast<int>(sizeof(typename CollectiveEpilogue::SharedStorage))>,
    cutlass::gemm::KernelPtrArrayTmaWarpSpecializedPingpong
  >::CollectiveOp;

using GemmKernel = cutlass::gemm::kernel::GemmUniversal<
    ProblemShape, CollectiveMainloop, CollectiveEpilogue>;
using Gemm = cutlass::gemm::device::GemmUniversalAdapter<GemmKernel>;

auto* _anchor = &cutlass::device_kernel<GemmKernel>;


// ===== COMPILED SASS (sm_90a) =====

	.target	sm_90a

	.elftype	@"ET_EXEC"


//--------------------- .note.nv.tkinfo           --------------------------
	.section	.note.nv.tkinfo,"",@"SHT_NOTE"
	.sectionflags	@"SHF_NOTE_NV_TKINFO"
	.tkinfo
        /*0018*/ 	.word	0x00000002
        /*0030*/ 	.string	""
        /*0030*/ 	.string	"ptxas"
        /*0030*/ 	.string	"Cuda compilation tools, release 13.0, V13.0.88"
        /*0030*/ 	.string	"Build cuda_13.0.r13.0/compiler.36424714_0"
        /*0030*/ 	.string	"-arch sm_90a -m 64 "



//--------------------- .note.nv.cuinfo           --------------------------
	.section	.note.nv.cuinfo,"",@"SHT_NOTE"
	.sectionflags	@"SHF_NOTE_NV_CUINFO"
        /*0018*/ 	.short	0x0002
        /*001a*/ 	.short	0x005a
        /*001c*/ 	.short	0x0082
	.zero		2


//--------------------- .nv.info                  --------------------------
	.section	.nv.info,"",@"SHT_CUDA_INFO"
	.align	4


	//----- nvinfo : EIATTR_REGCOUNT
	.align		4
        /*0000*/ 	.byte	0x04, 0x2f
        /*0002*/ 	.short	(.L_15 - .L_14)
	.align		4
.L_14:
        /*0004*/ 	.word	index@(_ZN7cutlass13device_kernelINS_4gemm6kernel13GemmUniversalINS1_17GroupProblemShapeIN4cute5tupleIJiiiEEEEENS1_10collective13CollectiveMmaINS1_39MainloopSm90ArrayTmaGmmaWarpSpecializedILi3ENS6_IJNS5_1CILi1EEESD_SD_EEENS1_40KernelPtrArrayTmaWarpSpecializedPingpongEEENS6_IJNSC_ILi256EEESH_NSC_ILi64EEEEEENS_6half_tEPNS6_IJlSD_NSC_ILi0EEEEEESK_SN_NS5_8TiledMMAINS5_8MMA_AtomIJNS5_4SM904GMMA26MMA_64x256x16_F32F16F16_SSILNSR_5MajorE0ELST_0ELNSR_7ScaleInE1ELSU_1EEEEEENS5_6LayoutISE_NS6_IJSL_SL_SL_EEEEENS6_IJNS5_10UnderscoreES10_S10_EEEEENS5_13SM90_TMA_LOADENS5_14ComposedLayoutINS5_7SwizzleILi3ELi4ELi3EEENS5_18smem_ptr_flag_bitsILi16EEENSX_INS6_IJNSC_ILi8EEESI_EEENS6_IJSI_SD_EEEEEEEvNS5_8identityES13_S1D_vS1E_EENS_8epilogue10collective18CollectiveEpilogueINS1G_30Sm90PtrArrayTmaWarpSpecializedILi4ELi2ELi16ELb1ELb0ELi2EEEJSJ_NS6_IJSI_NSC_ILi32EEEEEESK_PNS6_IJSD_lSL_EEESK_S1O_NS1G_6fusion15FusionCallbacksIS1K_NS1P_17LinearCombinationISK_fSK_fLNS_15FloatRoundStyleE2EEESJ_S1M_JEEES13_NS14_IS16_S18_NSX_INS6_IJSI_S19_EEENS6_IJSD_SI_EEEEEEENS5_17SM75_U16x8_LDSM_TENS5_14SM90_TMA_STOREES1Y_NS5_17SM90_U16x8_STSM_TENS5_9Copy_AtomIJNS5_17SM90_U32x4_STSM_NESK_EEEvEEEvvEEEEvNT_6ParamsE)
        /*0008*/ 	.word	0x000000a8


	//----- nvinfo : EIATTR_FRAME_SIZE
	.align		4
.L_15:
        /*000c*/ 	.byte	0x04, 0x11
        /*000e*/ 	.short	(.L_17 - .L_16)
	.align		4
.L_16:
        /*0010*/ 	.word	index@($__internal_0_$__cuda_sm20_div_u64)
        /*0014*/ 	.word	0x00001b78


	//----- nvinfo : EIATTR_FRAME_SIZE
	.align		4
.L_17:
        /*0018*/ 	.byte	0x04, 0x11
        /*001a*/ 	.short	(.L_19 - .L_18)
	.align		4
.L_18:
        /*001c*/ 	.word	index@(_ZN7cutlass13device_kernelINS_4gemm6kernel13GemmUniversalINS1_17GroupProblemShapeIN4cute5tupleIJiiiEEEEENS1_10collective13CollectiveMmaINS1_39MainloopSm90ArrayTmaGmmaWarpSpecializedILi3ENS6_IJNS5_1CILi1EEESD_SD_EEENS1_40KernelPtrArrayTmaWarpSpecializedPingpongEEENS6_IJNSC_ILi256EEESH_NSC_ILi64EEEEEENS_6half_tEPNS6_IJlSD_NSC_ILi0EEEEEESK_SN_NS5_8TiledMMAINS5_8MMA_AtomIJNS5_4SM904GMMA26MMA_64x256x16_F32F16F16_SSILNSR_5MajorE0ELST_0ELNSR_7ScaleInE1ELSU_1EEEEEENS5_6LayoutISE_NS6_IJSL_SL_SL_EEEEENS6_IJNS5_10UnderscoreES10_S10_EEEEENS5_13SM90_TMA_LOADENS5_14ComposedLayoutINS5_7SwizzleILi3ELi4ELi3EEENS5_18smem_ptr_flag_bitsILi16EEENSX_INS6_IJNSC_ILi8EEESI_EEENS6_IJSI_SD_EEEEEEEvNS5_8identityES13_S1D_vS1E_EENS_8epilogue10collective18CollectiveEpilogueINS1G_30Sm90PtrArrayTmaWarpSpecializedILi4ELi2ELi16ELb1ELb0ELi2EEEJSJ_NS6_IJSI_NSC_ILi32EEEEEESK_PNS6_IJSD_lSL_EEESK_S1O_NS1G_6fusion15FusionCallbacksIS1K_NS1P_17LinearCombinationISK_fSK_fLNS_15FloatRoundStyleE2EEESJ_S1M_JEEES13_NS14_IS16_S18_NSX_INS6_IJSI_S19_EEENS6_IJSD_SI_EEEEEEENS5_17SM75_U16x8_LDSM_TENS5_14SM90_TMA_STOREES1Y_NS5_17SM90_U16x8_STSM_TENS5_9Copy_AtomIJNS5_17SM90_U32x4_STSM_NESK_EEEvEEEvvEEEEvNT_6ParamsE)
        /*0020*/ 	.word	0x00001b78


	//----- nvinfo : EIATTR_MIN_STACK_SIZE
	.align		4
.L_19:
        /*0024*/ 	.byte	0x04, 0x12
        /*0026*/ 	.short	(.L_21 - .L_20)
	.align		4
.L_20:
        /*0028*/ 	.word	index@(_ZN7cutlass13device_kernelINS_4gemm6kernel13GemmUniversalINS1_17GroupProblemShapeIN4cute5tupleIJiiiEEEEENS1_10collective13CollectiveMmaINS1_39MainloopSm90ArrayTmaGmmaWarpSpecializedILi3ENS6_IJNS5_1CILi1EEESD_SD_EEENS1_40KernelPtrArrayTmaWarpSpecializedPingpongEEENS6_IJNSC_ILi256EEESH_NSC_ILi64EEEEEENS_6half_tEPNS6_IJlSD_NSC_ILi0EEEEEESK_SN_NS5_8TiledMMAINS5_8MMA_AtomIJNS5_4SM904GMMA26MMA_64x256x16_F32F16F16_SSILNSR_5MajorE0ELST_0ELNSR_7ScaleInE1ELSU_1EEEEEENS5_6LayoutISE_NS6_IJSL_SL_SL_EEEEENS6_IJNS5_10UnderscoreES10_S10_EEEEENS5_13SM90_TMA_LOADENS5_14ComposedLayoutINS5_7SwizzleILi3ELi4ELi3EEENS5_18smem_ptr_flag_bitsILi16EEENSX_INS6_IJNSC_ILi8EEESI_EEENS6_IJSI_SD_EEEEEEEvNS5_8identityES13_S1D_vS1E_EENS_8epilogue10collective18CollectiveEpilogueINS1G_30Sm90PtrArrayTmaWarpSpecializedILi4ELi2ELi16ELb1ELb0ELi2EEEJSJ_NS6_IJSI_NSC_ILi32EEEEEESK_PNS6_IJSD_lSL_EEESK_S1O_NS1G_6fusion15FusionCallbacksIS1K_NS1P_17LinearCombinationISK_fSK_fLNS_15FloatRoundStyleE2EEESJ_S1M_JEEES13_NS14_IS16_S18_NSX_INS6_IJSI_S19_EEENS6_IJSD_SI_EEEEEEENS5_17SM75_U16x8_LDSM_TENS5_14SM90_TMA_STOREES1Y_NS5_17SM90_U16x8_STSM_TENS5_9Copy_AtomIJNS5_17SM90_U32x4_STSM_NESK_EEEvEEEvvEEEEvNT_6ParamsE)
        /*002c*/ 	.word	0x00001b78
.L_21:


//--------------------- .nv.compat                --------------------------
	.section	.nv.compat,"",@"SHT_CUDA_COMPAT_INFO"
	.align	4
        /*0000*/ 	.byte	0x02, 0x09, 0x01, 0x00, 0x02, 0x02, 0x04, 0x00, 0x02, 0x05, 0x05, 0x00, 0x03, 0x07, 0x01, 0x01
        /*0010*/ 	.byte	0x02, 0x03, 0x03, 0x00, 0x02, 0x06, 0x01, 0x00, 0x04, 0x0b, 0x08, 0x00, 0x00, 0x00, 0x00, 0x00
        /*0020*/ 	.byte	0x00, 0x00, 0x00, 0x00


//--------------------- .nv.info._ZN7cutlass13device_kernelINS_4gemm6kernel13GemmUniversalINS1_17GroupProblemShapeIN4cute5tupleIJiiiEEEEENS1_10collective13CollectiveMmaINS1_39MainloopSm90ArrayTmaGmmaWarpSpecializedILi3ENS6_IJNS5_1CILi1EEESD_SD_EEENS1_40KernelPtrArrayTmaWarpSpecializedPingpongEEENS6_IJNSC_ILi256EEESH_NSC_ILi64EEEEEENS_6half_tEPNS6_IJlSD_NSC_ILi0EEEEEESK_SN_NS5_8TiledMMAINS5_8MMA_AtomIJNS5_4SM904GMMA26MMA_64x256x16_F32F16F16_SSILNSR_5MajorE0ELST_0ELNSR_7ScaleInE1ELSU_1EEEEEENS5_6LayoutISE_NS6_IJSL_SL_SL_EEEEENS6_IJNS5_10UnderscoreES10_S10_EEEEENS5_13SM90_TMA_LOADENS5_14ComposedLayoutINS5_7SwizzleILi3ELi4ELi3EEENS5_18smem_ptr_flag_bitsILi16EEENSX_INS6_IJNSC_ILi8EEESI_EEENS6_IJSI_SD_EEEEEEEvNS5_8identityES13_S1D_vS1E_EENS_8epilogue10collective18CollectiveEpilogueINS1G_30Sm90PtrArrayTmaWarpSpecializedILi4ELi2ELi16ELb1ELb0ELi2EEEJSJ_NS6_IJSI_NSC_ILi32EEEEEESK_PNS6_IJSD_lSL_EEESK_S1O_NS1G_6fusion15FusionCallbacksIS1K_NS1P_17LinearCombinationISK_fSK_fLNS_15FloatRoundStyleE2EEESJ_S1M_JEEES13_NS14_IS16_S18_NSX_INS6_IJSI_S19_EEENS6_IJSD_SI_EEEEEEENS5_17SM75_U16x8_LDSM_TENS5_14SM90_TMA_STOREES1Y_NS5_17SM90_U16x8_STSM_TENS5_9Copy_AtomIJNS5_17SM90_U32x4_STSM_NESK_EEEvEEEvvEEEEvNT_6ParamsE --------------------------
	.section	.nv.info._ZN7cutlass13device_kernelINS_4gemm6kernel13GemmUniversalINS1_17GroupProblemShapeIN4cute5tupleIJiiiEEEEENS1_10collective13CollectiveMmaINS1_39MainloopSm90ArrayTmaGmmaWarpSpecializedILi3ENS6_IJNS5_1CILi1EEESD_SD_EEENS1_40KernelPtrArrayTmaWarpSpecializedPingpongEEENS6_IJNSC_ILi256EEESH_NSC_ILi64EEEEEENS_6half_tEPNS6_IJlSD_NSC_ILi0EEEEEESK_SN_NS5_8TiledMMAINS5_8MMA_AtomIJNS5_4SM904GMMA26MMA_64x256x16_F32F16F16_SSILNSR_5MajorE0ELST_0ELNSR_7ScaleInE1ELSU_1EEEEEENS5_6LayoutISE_NS6_IJSL_SL_SL_EEEEENS6_IJNS5_10UnderscoreES10_S10_EEEEENS5_13SM90_TMA_LOADENS5_14ComposedLayoutINS5_7SwizzleILi3ELi4ELi3EEENS5_18smem_ptr_flag_bitsILi16EEENSX_INS6_IJNSC_ILi8EEESI_EEENS6_IJSI_SD_EEEEEEEvNS5_8identityES13_S1D_vS1E_EENS_8epilogue10collective18CollectiveEpilogueINS1G_30Sm90PtrArrayTmaWarpSpecializedILi4ELi2ELi16ELb1ELb0ELi2EEEJSJ_NS6_IJSI_NSC_ILi32EEEEEESK_PNS6_IJSD_lSL_EEESK_S1O_NS1G_6fusion15FusionCallbacksIS1K_NS1P_17LinearCombinationISK_fSK_fLNS_15FloatRoundStyleE2EEESJ_S1M_JEEES13_NS14_IS16_S18_NSX_INS6_IJSI_S19_EEENS6_IJSD_SI_EEEEEEENS5_17SM75_U16x8_LDSM_TENS5_14SM90_TMA_STOREES1Y_NS5_17SM90_U16x8_STSM_TENS5_9Copy_AtomIJNS5_17SM90_U32x4_STSM_NESK_EEEvEEEvvEEEEvNT_6ParamsE,"",@"SHT_CUDA_INFO"
	.sectionflags	@""
	.align	4


	//----- nvinfo : EIATTR_CUDA_API_VERSION
	.align		4
        /*0000*/ 	.byte	0x04, 0x37
        /*0002*/ 	.short	(.L_23 - .L_22)
.L_22:
        /*0004*/ 	.word	0x00000082


	//----- nvinfo : EIATTR_KPARAM_INFO
	.align		4
.L_23:
        /*0008*/ 	.byte	0x04, 0x17
        /*000a*/ 	.short	(.L_25 - .L_24)
.L_24:
        /*000c*/ 	.word	0x00000000
        /*0010*/ 	.short	0x0000
        /*0012*/ 	.short	0x0070
        /*0014*/ 	.byte	0x00, 0xf0, 0x01, 0x1c


	//----- nvinfo : EIATTR_SPARSE_MMA_MASK
	.align		4
.L_25:
        /*0018*/ 	.byte	0x03, 0x50
        /*001a*/ 	.short	0x0000


	//----- nvinfo : EIATTR_MAXREG_COUNT
	.align		4
        /*001c*/ 	.byte	0x03, 0x1b
        /*001e*/ 	.short	0x00a8


	//----- nvinfo : EIATTR_NUM_BARRIERS
	.align		4
        /*0020*/ 	.byte	0x02, 0x4c
        /*0022*/ 	.byte	0x02
	.zero		1


	//----- nvinfo : EIATTR_EXTERNS
	.align		4
        /*0024*/ 	.byte	0x04, 0x0f
        /*0026*/ 	.short	(.L_27 - .L_26)


	//   ....[0]....
	.align		4
.L_26:
        /*0028*/ 	.word	index@(__assertfail)


	//----- nvinfo : EIATTR_ANNOTATIONS
	.align		4
.L_27:
        /*002c*/ 	.byte	0x04, 0x55
        /*002e*/ 	.short	(.L_29 - .L_28)


	//   ....[0]....
.L_28:
        /*0030*/ 	.word	0x00000001
        /*0034*/ 	.byte	0xf0, 0x3a, 0x00, 0x00, 0x01, 0x00, 0x00, 0x00, 0x30, 0x3b, 0x00, 0x00, 0x01, 0x00, 0x00, 0x00
        /* <DEDUP_REMOVED lines=2959> */
        /*b934*/ 	.byte	0x80, 0x03, 0x03, 0x00, 0x01, 0x00, 0x00, 0x00, 0xd0, 0x03, 0x03, 0x00


	//----- nvinfo : EIATTR_MERCURY_ISA_VERSION
	.align		4
.L_29:
        /*b940*/ 	.byte	0x03, 0x5f
        /*b942*/ 	.short	0x0101


	//----- nvinfo : EIATTR_INT_WARP_WIDE_INSTR_OFFSETS
	.align		4
        /*b944*/ 	.byte	0x04, 0x31
        /*b946*/ 	.short	(.L_31 - .L_30)


	//   ....[0]....
.L_30:
        /*b948*/ 	.word	0x00001170


	//   ....[1]....
        /*b94c*/ 	.word	0x00001180


	//   ....[2]....
        /*b950*/ 	.word	0x00001200


	//   ....[3]....
        /*b954*/ 	.word	0x00001260


	//   ....[4]....
        /*b958*/ 	.word	0x000012b0


	//   ....[5]....
        /*b95c*/ 	.word	0x000012e0


	//   ....[6]....
        /*b960*/ 	.word	0x00001350


	//   ....[7]....
        /*b964*/ 	.word	0x00001390


	//----- nvinfo : EIATTR_COOP_GROUP_MASK_REGIDS
	.align		4
.L_31:
        /*b968*/ 	.byte	0x04, 0x29
        /*b96a*/ 	.short	(.L_33 - .L_32)


	//   ....[0]....
.L_32:
        /*b96c*/ 	.word	0xffffffff


	//   ....[1]....
        /*b970*/ 	.word	0xffffffff


	//   ....[2]....
        /*b974*/ 	.word	0xffffffff


	//   ....[3]....
        /*b978*/ 	.word	0xffffffff


	//   ....[4]....
        /*b97c*/ 	.word	0xffffffff


	//   ....[5]....
        /*b980*/ 	.word	0xffffffff


	//   ....[6]....
        /*b984*/ 	.word	0xffffffff


	//   ....[7]....
        /*b988*/ 	.word	0xffffffff


	//   ....[8]....
        /*b98c*/ 	.word	0xffffffff


	//   ....[9]....
        /*b990*/ 	.word	0xffffffff


	//   ....[10]....
        /*b994*/ 	.word	0xffffffff


	//   ....[11]....
        /*b998*/ 	.word	0xffffffff


	//   ....[12]....
        /*b99c*/ 	.word	0xffffffff


	//   ....[13]....
        /*b9a0*/ 	.word	0xffffffff


	//   ....[14]....
        /*b9a4*/ 	.word	0xffffffff


	//   ....[15]....
        /*b9a8*/ 	.word	0xffffffff


	//   ....[16]....
        /*b9ac*/ 	.word	0xffffffff


	//   ....[17]....
        /*b9b0*/ 	.word	0xffffffff


	//   ....[18]....
        /*b9b4*/ 	.word	0xffffffff


	//   ....[19]....
        /*b9b8*/ 	.word	0xffffffff


	//   ....[20]....
        /*b9bc*/ 	.word	0xffffffff


	//   ....[21]....
        /*b9c0*/ 	.word	0xffffffff


	//   ....[22]....
        /*b9c4*/ 	.word	0xffffffff


	//   ....[23]....
        /*b9c8*/ 	.word	0xffffffff


	//   ....[24]....
        /*b9cc*/ 	.word	0xffffffff


	//   ....[25]....
        /*b9d0*/ 	.word	0xffffffff


	//   ....[26]....
        /*b9d4*/ 	.word	0xffffffff


	//   ....[27]....
        /*b9d8*/ 	.word	0xffffffff


	//   ....[28]....
        /*b9dc*/ 	.word	0xffffffff


	//   ....[29]....
        /*b9e0*/ 	.word	0xffffffff


	//   ....[30]....
        /*b9e4*/ 	.word	0xffffffff


	//   ....[31]....
        /*b9e8*/ 	.word	0xffffffff


	//   ....[32]....
        /*b9ec*/ 	.word	0xffffffff


	//   ....[33]....
        /*b9f0*/ 	.word	0xffffffff


	//   ....[34]....
        /*b9f4*/ 	.word	0xffffffff


	//   ....[35]....
        /*b9f8*/ 	.word	0xffffffff


	//   ....[36]....
        /*b9fc*/ 	.word	0xffffffff


	//   ....[37]....
        /*ba00*/ 	.word	0xffffffff


	//   ....[38]....
        /*ba04*/ 	.word	0xffffffff


	//   ....[39]....
        /*ba08*/ 	.word	0xffffffff


	//   ....[40]....
        /*ba0c*/ 	.word	0xffffffff


	//   ....[41]....
        /*ba10*/ 	.word	0xffffffff


	//   ....[42]....
        /*ba14*/ 	.word	0xffffffff


	//   ....[43]....
        /*ba18*/ 	.word	0xffffffff


	//   ....[44]....
        /*ba1c*/ 	.word	0xffffffff


	//   ....[45]....
        /*ba20*/ 	.word	0xffffffff


	//   ....[46]....
        /*ba24*/ 	.word	0xffffffff


	//   ....[47]....
        /*ba28*/ 	.word	0xffffffff


	//   ....[48]....
        /*ba2c*/ 	.word	0xffffffff


	//   ....[49]....
        /*ba30*/ 	.word	0xffffffff


	//   ....[50]....
        /*ba34*/ 	.word	0xffffffff


	//   ....[51]....
        /*ba38*/ 	.word	0xffffffff


	//   ....[52]....
        /*ba3c*/ 	.word	0xffffffff


	//   ....[53]....
        /*ba40*/ 	.word	0xffffffff


	//   ....[54]....
        /*ba44*/ 	.word	0xffffffff


	//   ....[55]....
        /*ba48*/ 	.word	0xffffffff


	//   ....[56]....
        /*ba4c*/ 	.word	0xffffffff


	//   ....[57]....
        /*ba50*/ 	.word	0xffffffff


	//   ....[58]....
        /*ba54*/ 	.word	0xffffffff


	//   ....[59]....
        /*ba58*/ 	.word	0xffffffff


	//   ....[60]....
        /*ba5c*/ 	.word	0xffffffff


	//   ....[61]....
        /*ba60*/ 	.word	0xffffffff


	//   ....[62]....
        /*ba64*/ 	.word	0xffffffff


	//   ....[63]....
        /*ba68*/ 	.word	0xffffffff


	//   ....[64]....
        /*ba6c*/ 	.word	0xffffffff


	//   ....[65]....
        /*ba70*/ 	.word	0xffffffff


	//   ....[66]....
        /*ba74*/ 	.word	0xffffffff


	//   ....[67]....
        /*ba78*/ 	.word	0xffffffff


	//   ....[68]....
        /*ba7c*/ 	.word	0xffffffff


	//   ....[69]....
        /*ba80*/ 	.word	0xffffffff


	//   ....[70]....
        /*ba84*/ 	.word	0xffffffff


	//   ....[71]....
        /*ba88*/ 	.word	0xffffffff


	//   ....[72]....
        /*ba8c*/ 	.word	0xffffffff


	//   ....[73]....
        /*ba90*/ 	.word	0xffffffff


	//   ....[74]....
        /*ba94*/ 	.word	0xffffffff


	//   ....[75]....
        /*ba98*/ 	.word	0xffffffff


	//   ....[76]....
        /*ba9c*/ 	.word	0xffffffff


	//   ....[77]....
        /*baa0*/ 	.word	0xffffffff


	//   ....[78]....
        /*baa4*/ 	.word	0x0500000f


	//----- nvinfo : EIATTR_COOP_GROUP_INSTR_OFFSETS
	.align		4
.L_33:
        /*baa8*/ 	.byte	0x04, 0x28
        /*baaa*/ 	.short	(.L_35 - .L_34)


	//   ....[0]....
.L_34:
        /*baac*/ 	.word	0x00000820


	//   ....[1]....
        /*bab0*/ 	.word	0x00000860


	//   ....[2]....
        /*bab4*/ 	.word	0x00000cf0


	//   ....[3]....
        /*bab8*/ 	.word	0x00000ec0


	//   ....[4]....
        /*babc*/ 	.word	0x00001090


	//   ....[5]....
        /*bac0*/ 	.word	0x000010d0


	//   ....[6]....
        /*bac4*/ 	.word	0x00001a20


	//   ....[7]....
        /*bac8*/ 	.word	0x00001a50


	//   ....[8]....
        /*bacc*/ 	.word	0x00001ad0


	//   ....[9]....
        /*bad0*/ 	.word	0x00001ae0


	//   ....[10]....
        /*bad4*/ 	.word	0x00001b20


	//   ....[11]....
        /*bad8*/ 	.word	0x00001b40


	//   ....[12]....
        /*badc*/ 	.word	0x00001b80


	//   ....[13]....
        /*bae0*/ 	.word	0x00001ba0


	//   ....[14]....
        /*bae4*/ 	.word	0x00001be0


	//   ....[15]....
        /*bae8*/ 	.word	0x00001c00


	//   ....[16]....
        /*baec*/ 	.word	0x00001c70


	//   ....[17]....
        /*baf0*/ 	.word	0x00001da0


	//   ....[18]....
        /*baf4*/ 	.word	0x00001e20


	//   ....[19]....
        /*baf8*/ 	.word	0x00002400


	//   ....[20]....
        /*bafc*/ 	.word	0x00002410


	//   ....[21]....
        /*bb00*/ 	.word	0x00002460


	//   ....[22]....
        /*bb04*/ 	.word	0x00002470


	//   ....[23]....
        /*bb08*/ 	.word	0x000024c0


	//   ....[24]....
        /*bb0c*/ 	.word	0x000024d0


	//   ....[25]....
        /*bb10*/ 	.word	0x00002520


	//   ....[26]....
        /*bb14*/ 	.word	0x00002530


	//   ....[27]....
        /*bb18*/ 	.word	0x00002580


	//   ....[28]....
        /*bb1c*/ 	.word	0x00002590


	//   ....[29]....
        /*bb20*/ 	.word	0x00002620


	//   ....[30]....
        /*bb24*/ 	.word	0x00002670


	//   ....[31]....
        /*bb28*/ 	.word	0x00002700


	//   ....[32]....
        /*bb2c*/ 	.word	0x00002720


	//   ....[33]....
        /*bb30*/ 	.word	0x00002730


	//   ....[34]....
        /*bb34*/ 	.word	0x00002740


	//   ....[35]....
        /*bb38*/ 	.word	0x00002750


	//   ....[36]....
        /*bb3c*/ 	.word	0x00002760


	//   ....[37]....
        /*bb40*/ 	.word	0x00003000


	//   ....[38]....
        /*bb44*/ 	.word	0x000032a0


	//   ....[39]....
        /*bb48*/ 	.word	0x00003610


	//   ....[40]....
        /*bb4c*/ 	.word	0x0002c530


	//   ....[41]....
        /*bb50*/ 	.word	0x0002c990


	//   ....[42]....
        /*bb54*/ 	.word	0x0002cd30


	//   ....[43]....
        /*bb58*/ 	.word	0x0002fea0


	//   ....[44]....
        /*bb5c*/ 	.word	0x000305b0


	//   ....[45]....
        /*bb60*/ 	.word	0x00030a80


	//   ....[46]....
        /*bb64*/ 	.word	0x000318c0


	//   ....[47]....
        /*bb68*/ 	.word	0x00032660


	//   ....[48]....
        /*bb6c*/ 	.word	0x00032680


	//   ....[49]....
        /*bb70*/ 	.word	0x000326d0


	//   ....[50]....
        /*bb74*/ 	.word	0x000326f0


	//   ....[51]....
        /*bb78*/ 	.word	0x00032730


	//   ....[52]....
        /*bb7c*/ 	.word	0x00032760


	//   ....[53]....
        /*bb80*/ 	.word	0x000327a0


	//   ....[54]....
        /*bb84*/ 	.word	0x000327d0


	//   ....[55]....
        /*bb88*/ 	.word	0x00032810


	//   ....[56]....
        /*bb8c*/ 	.word	0x00032840


	//   ....[57]....
        /*bb90*/ 	.word	0x000328d0


	//   ....[58]....
        /*bb94*/ 	.word	0x000329f0


	//   ....[59]....
        /*bb98*/ 	.word	0x00032a10


	//   ....[60]....
        /*bb9c*/ 	.word	0x00033070


	//   ....[61]....
        /*bba0*/ 	.word	0x00033080


	//   ....[62]....
        /*bba4*/ 	.word	0x000330d0


	//   ....[63]....
        /*bba8*/ 	.word	0x000330e0


	//   ....[64]....
        /*bbac*/ 	.word	0x00033130


	//   ....[65]....
        /*bbb0*/ 	.word	0x00033140


	//   ....[66]....
        /*bbb4*/ 	.word	0x00033190


	//   ....[67]....
        /*bbb8*/ 	.word	0x000331a0


	//   ....[68]....
        /*bbbc*/ 	.word	0x000331f0


	//   ....[69]....
        /*bbc0*/ 	.word	0x00033200


	//   ....[70]....
        /*bbc4*/ 	.word	0x00033290


	//   ....[71]....
        /*bbc8*/ 	.word	0x00033300


	//   ....[72]....
        /*bbcc*/ 	.word	0x00033390


	//   ....[73]....
        /*bbd0*/ 	.word	0x000333b0


	//   ....[74]....
        /*bbd4*/ 	.word	0x000333c0


	//   ....[75]....
        /*bbd8*/ 	.word	0x000333d0


	//   ....[76]....
        /*bbdc*/ 	.word	0x000333e0


	//   ....[77]....
        /*bbe0*/ 	.word	0x000333f0


	//   ....[78]....
        /*bbe4*/ 	.word	0x00035ec0


	//----- nvinfo : EIATTR_REG_RECONFIG
	.align		4
.L_35:
        /*bbe8*/ 	.byte	0x01, 0x54
	.zero		2


	//----- nvinfo : EIATTR_SYSCALL_OFFSETS
	.align		4
        /*bbec*/ 	.byte	0x04, 0x46
        /*bbee*/ 	.short	(.L_37 - .L_36)


	//   ....[0]....
.L_36:
        /*bbf0*/ 	.word	0x0001f370


	//   ....[1]....
        /*bbf4*/ 	.word	0x0001f460


	//----- nvinfo : EIATTR_MBARRIER_INSTR_OFFSETS
	.align		4
.L_37:
        /*bbf8*/ 	.byte	0x04, 0x39
        /*bbfa*/ 	.short	(.L_39 - .L_38)


	//   ....[0]....
.L_38:
        /*bbfc*/ 	.word	0x00000bd0
        /*bc00*/ 	.word	0x000000ff
        /*bc04*/ 	.word	0x00034400
        /*bc08*/ 	.short	0x0100
        /*bc0a*/ 	.byte	0x06
	.zero		1


	//   ....[1]....
        /*bc0c*/ 	.word	0x00000be0
        /*bc10*/ 	.word	0x000000ff
        /*bc14*/ 	.word	0x00034440
        /*bc18*/ 	.short	0x0100
        /*bc1a*/ 	.byte	0x06
	.zero		1


	//   ....[2]....
        /*bc1c*/ 	.word	0x00000bf0
        /*bc20*/ 	.word	0x000000ff
        /*bc24*/ 	.word	0x00034408
        /*bc28*/ 	.short	0x0100
        /*bc2a*/ 	.byte	0x06
	.zero		1


	//   ....[3]....
        /*bc2c*/ 	.word	0x00000c00
        /*bc30*/ 	.word	0x000000ff
        /*bc34*/ 	.word	0x00034448
        /*bc38*/ 	.short	0x0100
        /*bc3a*/ 	.byte	0x06
	.zero		1


	//   ....[4]....
        /*bc3c*/ 	.word	0x00000c10
        /*bc40*/ 	.word	0x000000ff
        /*bc44*/ 	.word	0x00034410
        /*bc48*/ 	.short	0x0100
        /*bc4a*/ 	.byte	0x06
	.zero		1


	//   ....[5]....
        /*bc4c*/ 	.word	0x00000c20
        /*bc50*/ 	.word	0x000000ff
        /*bc54*/ 	.word	0x00034450
        /*bc58*/ 	.short	0x0100
        /*bc5a*/ 	.byte	0x06
	.zero		1


	//   ....[6]....
        /*bc5c*/ 	.word	0x00000c30
        /*bc60*/ 	.word	0x000000ff
        /*bc64*/ 	.word	0x00034418
        /*bc68*/ 	.short	0x0100
        /*bc6a*/ 	.byte	0x06
	.zero		1


	//   ....[7]....
        /*bc6c*/ 	.word	0x00000c40
        /*bc70*/ 	.word	0x000000ff
        /*bc74*/ 	.word	0x00034458
        /*bc78*/ 	.short	0x0100
        /*bc7a*/ 	.byte	0x06
	.zero		1


	//   ....[8]....
        /*bc7c*/ 	.word	0x00000c50
        /*bc80*/ 	.word	0x000000ff
        /*bc84*/ 	.word	0x00034420
        /*bc88*/ 	.short	0x0100
        /*bc8a*/ 	.byte	0x06
	.zero		1


	//   ....[9]....
        /*bc8c*/ 	.word	0x00000c60
        /*bc90*/ 	.word	0x000000ff
        /*bc94*/ 	.word	0x00034460
        /*bc98*/ 	.short	0x0100
        /*bc9a*/ 	.byte	0x06
	.zero		1


	//   ....[10]....
        /*bc9c*/ 	.word	0x00000c70
        /*bca0*/ 	.word	0x000000ff
        /*bca4*/ 	.word	0x00034428
        /*bca8*/ 	.short	0x0100
        /*bcaa*/ 	.byte	0x06
	.zero		1


	//   ....[11]....
        /*bcac*/ 	.word	0x00000c80
        /*bcb0*/ 	.word	0x000000ff
        /*bcb4*/ 	.word	0x00034468
        /*bcb8*/ 	.short	0x0100
        /*bcba*/ 	.byte	0x06
	.zero		1


	//   ....[12]....
        /*bcbc*/ 	.word	0x00000c90
        /*bcc0*/ 	.word	0x000000ff
        /*bcc4*/ 	.word	0x00034430
        /*bcc8*/ 	.short	0x0100
        /*bcca*/ 	.byte	0x06
	.zero		1


	//   ....[13]....
        /*bccc*/ 	.word	0x00000ca0
        /*bcd0*/ 	.word	0x000000ff
        /*bcd4*/ 	.word	0x00034470
        /*bcd8*/ 	.short	0x0100
        /*bcda*/ 	.byte	0x06
	.zero		1


	//   ....[14]....
        /*bcdc*/ 	.word	0x00000cb0
        /*bce0*/ 	.word	0x000000ff
        /*bce4*/ 	.word	0x00034438
        /*bce8*/ 	.short	0x0100
        /*bcea*/ 	.byte	0x06
	.zero		1


	//   ....[15]....
        /*bcec*/ 	.word	0x00000cc0
        /*bcf0*/ 	.word	0x000000ff
        /*bcf4*/ 	.word	0x00034478
        /*bcf8*/ 	.short	0x0100
        /*bcfa*/ 	.byte	0x06
	.zero		1


	//   ....[16]....
        /*bcfc*/ 	.word	0x00000e50
        /*bd00*/ 	.word	0x000000ff
        /*bd04*/ 	.word	0x00034480
        /*bd08*/ 	.short	0x0100
        /*bd0a*/ 	.byte	0x06
	.zero		1


	//   ....[17]....
        /*bd0c*/ 	.word	0x00000e60
        /*bd10*/ 	.word	0x000000ff
        /*bd14*/ 	.word	0x00034498
        /*bd18*/ 	.short	0x0100
        /*bd1a*/ 	.byte	0x06
	.zero		1


	//   ....[18]....
        /*bd1c*/ 	.word	0x00000e70
        /*bd20*/ 	.word	0x000000ff
        /*bd24*/ 	.word	0x00034488
        /*bd28*/ 	.short	0x0100
        /*bd2a*/ 	.byte	0x06
	.zero		1


	//   ....[19]....
        /*bd2c*/ 	.word	0x00000e80
        /*bd30*/ 	.word	0x000000ff
        /*bd34*/ 	.word	0x000344a0
        /*bd38*/ 	.short	0x0100
        /*bd3a*/ 	.byte	0x06
	.zero		1


	//   ....[20]....
        /*bd3c*/ 	.word	0x00000e90
        /*bd40*/ 	.word	0x000000ff
        /*bd44*/ 	.word	0x00034490
        /*bd48*/ 	.short	0x0100
        /*bd4a*/ 	.byte	0x06
	.zero		1


	//   ....[21]....
        /*bd4c*/ 	.word	0x00000ea0
        /*bd50*/ 	.word	0x000000ff
        /*bd54*/ 	.word	0x000344a8
        /*bd58*/ 	.short	0x0100
        /*bd5a*/ 	.byte	0x06
	.zero		1


	//   ....[22]....
        /*bd5c*/ 	.word	0x00001000
        /*bd60*/ 	.word	0x000000ff
        /*bd64*/ 	.word	0x000344b0
        /*bd68*/ 	.short	0x0100
        /*bd6a*/ 	.byte	0x06
	.zero		1


	//   ....[23]....
        /*bd6c*/ 	.word	0x00001010
        /*bd70*/ 	.word	0x000000ff
        /*bd74*/ 	.word	0x000344d0
        /*bd78*/ 	.short	0x0100
        /*bd7a*/ 	.byte	0x06
	.zero		1


	//   ....[24]....
        /*bd7c*/ 	.word	0x00001020
        /*bd80*/ 	.word	0x000000ff
        /*bd84*/ 	.word	0x000344b8
        /*bd88*/ 	.short	0x0100
        /*bd8a*/ 	.byte	0x06
	.zero		1


	//   ....[25]....
        /*bd8c*/ 	.word	0x00001030
        /*bd90*/ 	.word	0x000000ff
        /*bd94*/ 	.word	0x000344d8
        /*bd98*/ 	.short	0x0100
        /*bd9a*/ 	.byte	0x06
	.zero		1


	//   ....[26]....
        /*bd9c*/ 	.word	0x00001040
        /*bda0*/ 	.word	0x000000ff
        /*bda4*/ 	.word	0x000344c0
        /*bda8*/ 	.short	0x0100
        /*bdaa*/ 	.byte	0x06
	.zero		1


	//   ....[27]....
        /*bdac*/ 	.word	0x00001050
        /*bdb0*/ 	.word	0x000000ff
        /*bdb4*/ 	.word	0x000344e0
        /*bdb8*/ 	.short	0x0100
        /*bdba*/ 	.byte	0x06
	.zero		1


	//   ....[28]....
        /*bdbc*/ 	.word	0x00001060
        /*bdc0*/ 	.word	0x000000ff
        /*bdc4*/ 	.word	0x000344c8
        /*bdc8*/ 	.short	0x0100
        /*bdca*/ 	.byte	0x06
	.zero		1


	//   ....[29]....
        /*bdcc*/ 	.word	0x00001070
        /*bdd0*/ 	.word	0x000000ff
        /*bdd4*/ 	.word	0x000344e8
        /*bdd8*/ 	.short	0x0100
        /*bdda*/ 	.byte	0x06
	.zero		1


	//   ....[30]....
        /*bddc*/ 	.word	0x000012a0
        /*bde0*/ 	.word	0x000000ff
        /*bde4*/ 	.word	0x000344f0
        /*bde8*/ 	.short	0x0100
        /*bdea*/ 	.byte	0x06
	.zero		1


	//   ....[31]....
        /*bdec*/ 	.word	0x000012d0
        /*bdf0*/ 	.word	0x000000ff
        /*bdf4*/ 	.word	0x000344f8
        /*bdf8*/ 	.short	0x0100
        /*bdfa*/ 	.byte	0x06
	.zero		1


	//   ....[32]....
        /*bdfc*/ 	.word	0x00001340
        /*be00*/ 	.word	0x000000ff
        /*be04*/ 	.word	0x00034500
        /*be08*/ 	.short	0x0100
        /*be0a*/ 	.byte	0x0b
	.zero		1


	//   ....[33]....
        /*be0c*/ 	.word	0x00001380
        /*be10*/ 	.word	0x000000ff
        /*be14*/ 	.word	0x00034508
        /*be18*/ 	.short	0x0100
        /*be1a*/ 	.byte	0x0b
	.zero		1


	//   ....[34]....
        /*be1c*/ 	.word	0x000013a0
        /*be20*/ 	.word	0x000000ff
        /*be24*/ 	.word	0x00034510
        /*be28*/ 	.short	0x0100
        /*be2a*/ 	.byte	0x0b
	.zero		1


	//   ....[35]....
        /*be2c*/ 	.word	0x000013b0
        /*be30*/ 	.word	0x000000ff
        /*be34*/ 	.word	0x00034518
        /*be38*/ 	.short	0x0100
        /*be3a*/ 	.byte	0x0b
	.zero		1


	//   ....[36]....
        /*be3c*/ 	.word	0x00002d80
        /*be40*/ 	.word	0x000000ff
        /*be44*/ 	.word	0x00034400
        /*be48*/ 	.short	0x010a
        /*be4a*/ 	.byte	0x0b
	.zero		1


	//   ....[37]....
        /*be4c*/ 	.word	0x00002e60
        /*be50*/ 	.word	0x000000ff
        /*be54*/ 	.word	0x00000000
        /*be58*/ 	.short	0x0101
        /*be5a*/ 	.byte	0x0b
	.zero		1


	//   ....[38]....
        /*be5c*/ 	.word	0x00003aa0
        /*be60*/ 	.word	0x00000007
        /*be64*/ 	.word	0x00000000
        /*be68*/ 	.short	0x010a
        /*be6a*/ 	.byte	0x32
	.zero		1


	//   ....[39]....
        /*be6c*/ 	.word	0x000057d0
        /*be70*/ 	.word	0x000000ff
        /*be74*/ 	.word	0x00034480
        /*be78*/ 	.short	0x010a
        /*be7a*/ 	.byte	0x04
	.zero		1


	//   ....[40]....
        /*be7c*/ 	.word	0x00005810
        /*be80*/ 	.word	0x000000ff
        /*be84*/ 	.word	0x00034480
        /*be88*/ 	.short	0x010a
        /*be8a*/ 	.byte	0x04
	.zero		1


	//   ....[41]....
        /*be8c*/ 	.word	0x00011140
        /*be90*/ 	.word	0x000000ff
        /*be94*/ 	.word	0x00034480
        /*be98*/ 	.short	0x010a
        /*be9a*/ 	.byte	0x07
	.zero		1


	//   ....[42]....
        /*be9c*/ 	.word	0x00011180
        /*bea0*/ 	.word	0x000000ff
        /*bea4*/ 	.word	0x00034480
        /*bea8*/ 	.short	0x010a
        /*beaa*/ 	.byte	0x07
	.zero		1


	//   ....[43]....
        /*beac*/ 	.word	0x0001ee70
        /*beb0*/ 	.word	0x000000ff
        /*beb4*/ 	.word	0x00000000
        /*beb8*/ 	.short	0x0101
        /*beba*/ 	.byte	0x07
	.zero		1


	//   ....[44]....
        /*bebc*/ 	.word	0x0001ef70
        /*bec0*/ 	.word	0x00000000
        /*bec4*/ 	.word	0x00000000
        /*bec8*/ 	.short	0x0101
        /*beca*/ 	.byte	0x31
	.zero		1


	//   ....[45]....
        /*becc*/ 	.word	0x0001f060
        /*bed0*/ 	.word	0x00000000
        /*bed4*/ 	.word	0x00000000
        /*bed8*/ 	.short	0x0101
        /*beda*/ 	.byte	0x3f
	.zero		1


	//   ....[46]....
        /*bedc*/ 	.word	0x0001f0b0
        /*bee0*/ 	.word	0x00000007
        /*bee4*/ 	.word	0x00000010
        /*bee8*/ 	.short	0x010a
        /*beea*/ 	.byte	0x32
	.zero		1


	//   ....[47]....
        /*beec*/ 	.word	0x0001f800
        /*bef0*/ 	.word	0x000000ff
        /*bef4*/ 	.word	0x000344b0
        /*bef8*/ 	.short	0x010a
        /*befa*/ 	.byte	0x2f
	.zero		1


	//   ....[48]....
        /*befc*/ 	.word	0x0001fee0
        /*bf00*/ 	.word	0x000000ff
        /*bf04*/ 	.word	0x000344b8
        /*bf08*/ 	.short	0x010a
        /*bf0a*/ 	.byte	0x2f
	.zero		1


	//   ....[49]....
        /*bf0c*/ 	.word	0x00020530
        /*bf10*/ 	.word	0x000000ff
        /*bf14*/ 	.word	0x00000000
        /*bf18*/ 	.short	0x0101
        /*bf1a*/ 	.byte	0x04
	.zero		1


	//   ....[50]....
        /*bf1c*/ 	.word	0x00020560
        /*bf20*/ 	.word	0x000000ff
        /*bf24*/ 	.word	0x000344c0
        /*bf28*/ 	.short	0x010a
        /*bf2a*/ 	.byte	0x2f
	.zero		1


	//   ....[51]....
        /*bf2c*/ 	.word	0x00020bb0
        /*bf30*/ 	.word	0x000000ff
        /*bf34*/ 	.word	0x00000000
        /*bf38*/ 	.short	0x0101
        /*bf3a*/ 	.byte	0x05
	.zero		1


	//   ....[52]....
        /*bf3c*/ 	.word	0x00020be0
        /*bf40*/ 	.word	0x000000ff
        /*bf44*/ 	.word	0x000344c8
        /*bf48*/ 	.short	0x010a
        /*bf4a*/ 	.byte	0x2f
	.zero		1


	//   ....[53]....
        /*bf4c*/ 	.word	0x00021130
        /*bf50*/ 	.word	0x000000ff
        /*bf54*/ 	.word	0x00000000
        /*bf58*/ 	.short	0x0101
        /*bf5a*/ 	.byte	0x06
	.zero		1


	//   ....[54]....
        /*bf5c*/ 	.word	0x00021180
        /*bf60*/ 	.word	0x000000ff
        /*bf64*/ 	.word	0x000344b0
        /*bf68*/ 	.short	0x010a
        /*bf6a*/ 	.byte	0x2f
	.zero		1


	//   ....[55]....
        /*bf6c*/ 	.word	0x000217d0
        /*bf70*/ 	.word	0x000000ff
        /*bf74*/ 	.word	0x00000000
        /*bf78*/ 	.short	0x0101
        /*bf7a*/ 	.byte	0x07
	.zero		1


	//   ....[56]....
        /*bf7c*/ 	.word	0x00021800
        /*bf80*/ 	.word	0x000000ff
        /*bf84*/ 	.word	0x000344b8
        /*bf88*/ 	.short	0x010a
        /*bf8a*/ 	.byte	0x2f
	.zero		1


	//   ....[57]....
        /*bf8c*/ 	.word	0x00021e30
        /*bf90*/ 	.word	0x000000ff
        /*bf94*/ 	.word	0x00000000
        /*bf98*/ 	.short	0x0101
        /*bf9a*/ 	.byte	0x04
	.zero		1


	//   ....[58]....
        /*bf9c*/ 	.word	0x00021e60
        /*bfa0*/ 	.word	0x000000ff
        /*bfa4*/ 	.word	0x000344c0
        /*bfa8*/ 	.short	0x010a
        /*bfaa*/ 	.byte	0x2f
	.zero		1


	//   ....[59]....
        /*bfac*/ 	.word	0x00022490
        /*bfb0*/ 	.word	0x000000ff
        /*bfb4*/ 	.word	0x00000000
        /*bfb8*/ 	.short	0x0101
        /*bfba*/ 	.byte	0x05
	.zero		1


	//   ....[60]....
        /*bfbc*/ 	.word	0x000224c0
        /*bfc0*/ 	.word	0x000000ff
        /*bfc4*/ 	.word	0x000344c8
        /*bfc8*/ 	.short	0x010a
        /*bfca*/ 	.byte	0x2f
	.zero		1


	//   ....[61]....
        /*bfcc*/ 	.word	0x000229f0
        /*bfd0*/ 	.word	0x000000ff
        /*bfd4*/ 	.word	0x00000000
        /*bfd8*/ 	.short	0x0101
        /*bfda*/ 	.byte	0x06
	.zero		1


	//   ....[62]....
        /*bfdc*/ 	.word	0x00022a20
        /*bfe0*/ 	.word	0x000000ff
        /*bfe4*/ 	.word	0x000344b0
        /*bfe8*/ 	.short	0x010a
        /*bfea*/ 	.byte	0x2f
	.zero		1


	//   ....[63]....
        /*bfec*/ 	.word	0x00023050
        /*bff0*/ 	.word	0x000000ff
        /*bff4*/ 	.word	0x00000000
        /*bff8*/ 	.short	0x0101
        /*bffa*/ 	.byte	0x07
	.zero		1


	//   ....[64]....
        /*bffc*/ 	.word	0x00023080
        /*c000*/ 	.word	0x000000ff
        /*c004*/ 	.word	0x000344b8
        /*c008*/ 	.short	0x010a
        /*c00a*/ 	.byte	0x2f
	.zero		1


	//   ....[65]....
        /*c00c*/ 	.word	0x000236b0
        /*c010*/ 	.word	0x000000ff
        /*c014*/ 	.word	0x00000000
        /*c018*/ 	.short	0x0101
        /*c01a*/ 	.byte	0x04
	.zero		1


	//   ....[66]....
        /*c01c*/ 	.word	0x000236e0
        /*c020*/ 	.word	0x000000ff
        /*c024*/ 	.word	0x000344c0
        /*c028*/ 	.short	0x010a
        /*c02a*/ 	.byte	0x2f
	.zero		1


	//   ....[67]....
        /*c02c*/ 	.word	0x00023d10
        /*c030*/ 	.word	0x000000ff
        /*c034*/ 	.word	0x00000000
        /*c038*/ 	.short	0x0101
        /*c03a*/ 	.byte	0x05
	.zero		1


	//   ....[68]....
        /*c03c*/ 	.word	0x00023d40
        /*c040*/ 	.word	0x000000ff
        /*c044*/ 	.word	0x000344c8
        /*c048*/ 	.short	0x010a
        /*c04a*/ 	.byte	0x2f
	.zero		1


	//   ....[69]....
        /*c04c*/ 	.word	0x00024270
        /*c050*/ 	.word	0x000000ff
        /*c054*/ 	.word	0x00000000
        /*c058*/ 	.short	0x0101
        /*c05a*/ 	.byte	0x06
	.zero		1


	//   ....[70]....
        /*c05c*/ 	.word	0x000242a0
        /*c060*/ 	.word	0x000000ff
        /*c064*/ 	.word	0x000344b0
        /*c068*/ 	.short	0x010a
        /*c06a*/ 	.byte	0x2f
	.zero		1


	//   ....[71]....
        /*c06c*/ 	.word	0x000248d0
        /*c070*/ 	.word	0x000000ff
        /*c074*/ 	.word	0x00000000
        /*c078*/ 	.short	0x0101
        /*c07a*/ 	.byte	0x07
	.zero		1


	//   ....[72]....
        /*c07c*/ 	.word	0x00024900
        /*c080*/ 	.word	0x000000ff
        /*c084*/ 	.word	0x000344b8
        /*c088*/ 	.short	0x010a
        /*c08a*/ 	.byte	0x2f
	.zero		1


	//   ....[73]....
        /*c08c*/ 	.word	0x00024f30
        /*c090*/ 	.word	0x000000ff
        /*c094*/ 	.word	0x00000000
        /*c098*/ 	.short	0x0101
        /*c09a*/ 	.byte	0x04
	.zero		1


	//   ....[74]....
        /*c09c*/ 	.word	0x00024f60
        /*c0a0*/ 	.word	0x000000ff
        /*c0a4*/ 	.word	0x000344c0
        /*c0a8*/ 	.short	0x010a
        /*c0aa*/ 	.byte	0x2f
	.zero		1


	//   ....[75]....
        /*c0ac*/ 	.word	0x00025590
        /*c0b0*/ 	.word	0x000000ff
        /*c0b4*/ 	.word	0x00000000
        /*c0b8*/ 	.short	0x0101
        /*c0ba*/ 	.byte	0x05
	.zero		1


	//   ....[76]....
        /*c0bc*/ 	.word	0x000255c0
        /*c0c0*/ 	.word	0x000000ff
        /*c0c4*/ 	.word	0x000344c8
        /*c0c8*/ 	.short	0x010a
        /*c0ca*/ 	.byte	0x2f
	.zero		1


	//   ....[77]....
        /*c0cc*/ 	.word	0x00025af0
        /*c0d0*/ 	.word	0x000000ff
        /*c0d4*/ 	.word	0x00000000
        /*c0d8*/ 	.short	0x0101
        /*c0da*/ 	.byte	0x06
	.zero		1


	//   ....[78]....
        /*c0dc*/ 	.word	0x00025b20
        /*c0e0*/ 	.word	0x000000ff
        /*c0e4*/ 	.word	0x000344b0
        /*c0e8*/ 	.short	0x010a
        /*c0ea*/ 	.byte	0x2f
	.zero		1


	//   ....[79]....
        /*c0ec*/ 	.word	0x00026150
        /*c0f0*/ 	.word	0x000000ff
        /*c0f4*/ 	.word	0x00000000
        /*c0f8*/ 	.short	0x0101
        /*c0fa*/ 	.byte	0x07
	.zero		1


	//   ....[80]....
        /*c0fc*/ 	.word	0x00026180
        /*c100*/ 	.word	0x000000ff
        /*c104*/ 	.word	0x000344b8
        /*c108*/ 	.short	0x010a
        /*c10a*/ 	.byte	0x2f
	.zero		1


	//   ....[81]....
        /*c10c*/ 	.word	0x000267b0
        /*c110*/ 	.word	0x000000ff
        /*c114*/ 	.word	0x00000000
        /*c118*/ 	.short	0x0101
        /*c11a*/ 	.byte	0x04
	.zero		1


	//   ....[82]....
        /*c11c*/ 	.word	0x000267e0
        /*c120*/ 	.word	0x000000ff
        /*c124*/ 	.word	0x000344c0
        /*c128*/ 	.short	0x010a
        /*c12a*/ 	.byte	0x2f
	.zero		1


	//   ....[83]....
        /*c12c*/ 	.word	0x00026e10
        /*c130*/ 	.word	0x000000ff
        /*c134*/ 	.word	0x00000000
        /*c138*/ 	.short	0x0101
        /*c13a*/ 	.byte	0x05
	.zero		1


	//   ....[84]....
        /*c13c*/ 	.word	0x00026e40
        /*c140*/ 	.word	0x000000ff
        /*c144*/ 	.word	0x000344c8
        /*c148*/ 	.short	0x010a
        /*c14a*/ 	.byte	0x2f
	.zero		1


	//   ....[85]....
        /*c14c*/ 	.word	0x00027370
        /*c150*/ 	.word	0x000000ff
        /*c154*/ 	.word	0x00000000
        /*c158*/ 	.short	0x0101
        /*c15a*/ 	.byte	0x06
	.zero		1


	//   ....[86]....
        /*c15c*/ 	.word	0x000273a0
        /*c160*/ 	.word	0x000000ff
        /*c164*/ 	.word	0x000344b0
        /*c168*/ 	.short	0x010a
        /*c16a*/ 	.byte	0x2f
	.zero		1


	//   ....[87]....
        /*c16c*/ 	.word	0x000279d0
        /*c170*/ 	.word	0x000000ff
        /*c174*/ 	.word	0x00000000
        /*c178*/ 	.short	0x0101
        /*c17a*/ 	.byte	0x07
	.zero		1


	//   ....[88]....
        /*c17c*/ 	.word	0x00027a00
        /*c180*/ 	.word	0x000000ff
        /*c184*/ 	.word	0x000344b8
        /*c188*/ 	.short	0x010a
        /*c18a*/ 	.byte	0x2f
	.zero		1


	//   ....[89]....
        /*c18c*/ 	.word	0x00028030
        /*c190*/ 	.word	0x000000ff
        /*c194*/ 	.word	0x00000000
        /*c198*/ 	.short	0x0101
        /*c19a*/ 	.byte	0x04
	.zero		1


	//   ....[90]....
        /*c19c*/ 	.word	0x00028060
        /*c1a0*/ 	.word	0x000000ff
        /*c1a4*/ 	.word	0x000344c0
        /*c1a8*/ 	.short	0x010a
        /*c1aa*/ 	.byte	0x2f
	.zero		1


	//   ....[91]....
        /*c1ac*/ 	.word	0x00028690
        /*c1b0*/ 	.word	0x000000ff
        /*c1b4*/ 	.word	0x00000000
        /*c1b8*/ 	.short	0x0101
        /*c1ba*/ 	.byte	0x05
	.zero		1


	//   ....[92]....
        /*c1bc*/ 	.word	0x000286c0
        /*c1c0*/ 	.word	0x000000ff
        /*c1c4*/ 	.word	0x000344c8
        /*c1c8*/ 	.short	0x010a
        /*c1ca*/ 	.byte	0x2f
	.zero		1


	//   ....[93]....
        /*c1cc*/ 	.word	0x00028bf0
        /*c1d0*/ 	.word	0x000000ff
        /*c1d4*/ 	.word	0x00000000
        /*c1d8*/ 	.short	0x0101
        /*c1da*/ 	.byte	0x06
	.zero		1


	//   ....[94]....
        /*c1dc*/ 	.word	0x00028c20
        /*c1e0*/ 	.word	0x000000ff
        /*c1e4*/ 	.word	0x000344b0
        /*c1e8*/ 	.short	0x010a
        /*c1ea*/ 	.byte	0x2f
	.zero		1


	//   ....[95]....
        /*c1ec*/ 	.word	0x00029250
        /*c1f0*/ 	.word	0x000000ff
        /*c1f4*/ 	.word	0x00000000
        /*c1f8*/ 	.short	0x0101
        /*c1fa*/ 	.byte	0x07
	.zero		1


	//   ....[96]....
        /*c1fc*/ 	.word	0x00029280
        /*c200*/ 	.word	0x000000ff
        /*c204*/ 	.word	0x000344b8
        /*c208*/ 	.short	0x010a
        /*c20a*/ 	.byte	0x2f
	.zero		1


	//   ....[97]....
        /*c20c*/ 	.word	0x000298b0
        /*c210*/ 	.word	0x000000ff
        /*c214*/ 	.word	0x00000000
        /*c218*/ 	.short	0x0101
        /*c21a*/ 	.byte	0x04
	.zero		1


	//   ....[98]....
        /*c21c*/ 	.word	0x000298e0
        /*c220*/ 	.word	0x000000ff
        /*c224*/ 	.word	0x000344c0
        /*c228*/ 	.short	0x010a
        /*c22a*/ 	.byte	0x2f
	.zero		1


	//   ....[99]....
        /*c22c*/ 	.word	0x00029f10
        /*c230*/ 	.word	0x000000ff
        /*c234*/ 	.word	0x00000000
        /*c238*/ 	.short	0x0101
        /*c23a*/ 	.byte	0x05
	.zero		1


	//   ....[100]....
        /*c23c*/ 	.word	0x00029f40
        /*c240*/ 	.word	0x000000ff
        /*c244*/ 	.word	0x000344c8
        /*c248*/ 	.short	0x010a
        /*c24a*/ 	.byte	0x2f
	.zero		1


	//   ....[101]....
        /*c24c*/ 	.word	0x0002a470
        /*c250*/ 	.word	0x000000ff
        /*c254*/ 	.word	0x00000000
        /*c258*/ 	.short	0x0101
        /*c25a*/ 	.byte	0x06
	.zero		1


	//   ....[102]....
        /*c25c*/ 	.word	0x0002a4a0
        /*c260*/ 	.word	0x000000ff
        /*c264*/ 	.word	0x000344b0
        /*c268*/ 	.short	0x010a
        /*c26a*/ 	.byte	0x2f
	.zero		1


	//   ....[103]....
        /*c26c*/ 	.word	0x0002aad0
        /*c270*/ 	.word	0x000000ff
        /*c274*/ 	.word	0x00000000
        /*c278*/ 	.short	0x0101
        /*c27a*/ 	.byte	0x07
	.zero		1


	//   ....[104]....
        /*c27c*/ 	.word	0x0002ab00
        /*c280*/ 	.word	0x000000ff
        /*c284*/ 	.word	0x000344b8
        /*c288*/ 	.short	0x010a
        /*c28a*/ 	.byte	0x2f
	.zero		1


	//   ....[105]....
        /*c28c*/ 	.word	0x0002b130
        /*c290*/ 	.word	0x000000ff
        /*c294*/ 	.word	0x00000000
        /*c298*/ 	.short	0x0101
        /*c29a*/ 	.byte	0x04
	.zero		1


	//   ....[106]....
        /*c29c*/ 	.word	0x0002b160
        /*c2a0*/ 	.word	0x000000ff
        /*c2a4*/ 	.word	0x000344c0
        /*c2a8*/ 	.short	0x010a
        /*c2aa*/ 	.byte	0x2f
	.zero		1


	//   ....[107]....
        /*c2ac*/ 	.word	0x0002b790
        /*c2b0*/ 	.word	0x000000ff
        /*c2b4*/ 	.word	0x00000000
        /*c2b8*/ 	.short	0x0101
        /*c2ba*/ 	.byte	0x05
	.zero		1


	//   ....[108]....
        /*c2bc*/ 	.word	0x0002b7c0
        /*c2c0*/ 	.word	0x000000ff
        /*c2c4*/ 	.word	0x000344c8
        /*c2c8*/ 	.short	0x010a
        /*c2ca*/ 	.byte	0x2f
	.zero		1


	//   ....[109]....
        /*c2cc*/ 	.word	0x0002bd00
        /*c2d0*/ 	.word	0x000000ff
        /*c2d4*/ 	.word	0x00000000
        /*c2d8*/ 	.short	0x0101
        /*c2da*/ 	.byte	0x06
	.zero		1


	//   ....[110]....
        /*c2dc*/ 	.word	0x0002bd80
        /*c2e0*/ 	.word	0x000000ff
        /*c2e4*/ 	.word	0x00034400
        /*c2e8*/ 	.short	0x010a
        /*c2ea*/ 	.byte	0x04
	.zero		1


	//   ....[111]....
        /*c2ec*/ 	.word	0x0002bea0
        /*c2f0*/ 	.word	0x000000ff
        /*c2f4*/ 	.word	0x00000000
        /*c2f8*/ 	.short	0x0101
        /*c2fa*/ 	.byte	0x04
	.zero		1


	//   ....[112]....
        /*c2fc*/ 	.word	0x0002c050
        /*c300*/ 	.word	0x000000ff
        /*c304*/ 	.word	0x00034400
        /*c308*/ 	.short	0x010a
        /*c30a*/ 	.byte	0x04
	.zero		1


	//   ....[113]....
        /*c30c*/ 	.word	0x0002c160
        /*c310*/ 	.word	0x000000ff
        /*c314*/ 	.word	0x00000000
        /*c318*/ 	.short	0x0101
        /*c31a*/ 	.byte	0x04
	.zero		1


	//   ....[114]....
        /*c31c*/ 	.word	0x0002c620
        /*c320*/ 	.word	0x000000ff
        /*c324*/ 	.word	0x00000000
        /*c328*/ 	.short	0x0101
        /*c32a*/ 	.byte	0x07
	.zero		1


	//   ....[115]....
        /*c32c*/ 	.word	0x0002c650
        /*c330*/ 	.word	0x00000000
        /*c334*/ 	.word	0x00000000
        /*c338*/ 	.short	0x0101
        /*c33a*/ 	.byte	0x31
	.zero		1


	//   ....[116]....
        /*c33c*/ 	.word	0x0002ce30
        /*c340*/ 	.word	0x000000ff
        /*c344*/ 	.word	0x000344f8
        /*c348*/ 	.short	0x010a
        /*c34a*/ 	.byte	0x04
	.zero		1


	//   ....[117]....
        /*c34c*/ 	.word	0x0002cf50
        /*c350*/ 	.word	0x000000ff
        /*c354*/ 	.word	0x00034400
        /*c358*/ 	.short	0x010a
        /*c35a*/ 	.byte	0x06
	.zero		1


	//   ....[118]....
        /*c35c*/ 	.word	0x0002d070
        /*c360*/ 	.word	0x000000ff
        /*c364*/ 	.word	0x00000000
        /*c368*/ 	.short	0x0101
        /*c36a*/ 	.byte	0x06
	.zero		1


	//   ....[119]....
        /*c36c*/ 	.word	0x0002d260
        /*c370*/ 	.word	0x000000ff
        /*c374*/ 	.word	0x000344d0
        /*c378*/ 	.short	0x010a
        /*c37a*/ 	.byte	0x04
	.zero		1


	//   ....[120]....
        /*c37c*/ 	.word	0x0002d320
        /*c380*/ 	.word	0x000000ff
        /*c384*/ 	.word	0x000344b0
        /*c388*/ 	.short	0x010b
        /*c38a*/ 	.byte	0x04
	.zero		1


	//   ....[121]....
        /*c38c*/ 	.word	0x0002d380
        /*c390*/ 	.word	0x000000ff
        /*c394*/ 	.word	0x00000000
        /*c398*/ 	.short	0x0101
        /*c39a*/ 	.byte	0x06
	.zero		1


	//   ....[122]....
        /*c39c*/ 	.word	0x0002d3b0
        /*c3a0*/ 	.word	0x000000ff
        /*c3a4*/ 	.word	0x000344d8
        /*c3a8*/ 	.short	0x010a
        /*c3aa*/ 	.byte	0x04
	.zero		1


	//   ....[123]....
        /*c3ac*/ 	.word	0x0002d490
        /*c3b0*/ 	.word	0x000000ff
        /*c3b4*/ 	.word	0x000344b8
        /*c3b8*/ 	.short	0x010b
        /*c3ba*/ 	.byte	0x04
	.zero		1


	//   ....[124]....
        /*c3bc*/ 	.word	0x0002d4f0
        /*c3c0*/ 	.word	0x000000ff
        /*c3c4*/ 	.word	0x00000000
        /*c3c8*/ 	.short	0x0101
        /*c3ca*/ 	.byte	0x07
	.zero		1


	//   ....[125]....
        /*c3cc*/ 	.word	0x0002d520
        /*c3d0*/ 	.word	0x000000ff
        /*c3d4*/ 	.word	0x000344e0
        /*c3d8*/ 	.short	0x010a
        /*c3da*/ 	.byte	0x04
	.zero		1


	//   ....[126]....
        /*c3dc*/ 	.word	0x0002d600
        /*c3e0*/ 	.word	0x000000ff
        /*c3e4*/ 	.word	0x000344c0
        /*c3e8*/ 	.short	0x010b
        /*c3ea*/ 	.byte	0x04
	.zero		1


	//   ....[127]....
        /*c3ec*/ 	.word	0x0002d660
        /*c3f0*/ 	.word	0x000000ff
        /*c3f4*/ 	.word	0x00000000
        /*c3f8*/ 	.short	0x0101
        /*c3fa*/ 	.byte	0x08
	.zero		1


	//   ....[128]....
        /*c3fc*/ 	.word	0x0002d690
        /*c400*/ 	.word	0x000000ff
        /*c404*/ 	.word	0x000344e8
        /*c408*/ 	.short	0x010a
        /*c40a*/ 	.byte	0x04
	.zero		1


	//   ....[129]....
        /*c40c*/ 	.word	0x0002d770
        /*c410*/ 	.word	0x000000ff
        /*c414*/ 	.word	0x000344c8
        /*c418*/ 	.short	0x010b
        /*c41a*/ 	.byte	0x04
	.zero		1


	//   ....[130]....
        /*c41c*/ 	.word	0x0002d7e0
        /*c420*/ 	.word	0x000000ff
        /*c424*/ 	.word	0x00000000
        /*c428*/ 	.short	0x0101
        /*c42a*/ 	.byte	0x09
	.zero		1


	//   ....[131]....
        /*c42c*/ 	.word	0x0002d820
        /*c430*/ 	.word	0x000000ff
        /*c434*/ 	.word	0x000344d0
        /*c438*/ 	.short	0x010a
        /*c43a*/ 	.byte	0x04
	.zero		1


	//   ....[132]....
        /*c43c*/ 	.word	0x0002d8e0
        /*c440*/ 	.word	0x000000ff
        /*c444*/ 	.word	0x000344b0
        /*c448*/ 	.short	0x010b
        /*c44a*/ 	.byte	0x04
	.zero		1


	//   ....[133]....
        /*c44c*/ 	.word	0x0002d920
        /*c450*/ 	.word	0x000000ff
        /*c454*/ 	.word	0x00000000
        /*c458*/ 	.short	0x0101
        /*c45a*/ 	.byte	0x06
	.zero		1


	//   ....[134]....
        /*c45c*/ 	.word	0x0002d950
        /*c460*/ 	.word	0x000000ff
        /*c464*/ 	.word	0x000344d8
        /*c468*/ 	.short	0x010a
        /*c46a*/ 	.byte	0x04
	.zero		1


	//   ....[135]....
        /*c46c*/ 	.word	0x0002da20
        /*c470*/ 	.word	0x000000ff
        /*c474*/ 	.word	0x000344b8
        /*c478*/ 	.short	0x010b
        /*c47a*/ 	.byte	0x04
	.zero		1


	//   ....[136]....
        /*c47c*/ 	.word	0x0002da60
        /*c480*/ 	.word	0x000000ff
        /*c484*/ 	.word	0x00000000
        /*c488*/ 	.short	0x0101
        /*c48a*/ 	.byte	0x07
	.zero		1


	//   ....[137]....
        /*c48c*/ 	.word	0x0002da90
        /*c490*/ 	.word	0x000000ff
        /*c494*/ 	.word	0x000344e0
        /*c498*/ 	.short	0x010a
        /*c49a*/ 	.byte	0x04
	.zero		1


	//   ....[138]....
        /*c49c*/ 	.word	0x0002db60
        /*c4a0*/ 	.word	0x000000ff
        /*c4a4*/ 	.word	0x000344c0
        /*c4a8*/ 	.short	0x010b
        /*c4aa*/ 	.byte	0x04
	.zero		1


	//   ....[139]....
        /*c4ac*/ 	.word	0x0002dba0
        /*c4b0*/ 	.word	0x000000ff
        /*c4b4*/ 	.word	0x00000000
        /*c4b8*/ 	.short	0x0101
        /*c4ba*/ 	.byte	0x08
	.zero		1


	//   ....[140]....
        /*c4bc*/ 	.word	0x0002dbd0
        /*c4c0*/ 	.word	0x000000ff
        /*c4c4*/ 	.word	0x000344e8
        /*c4c8*/ 	.short	0x010a
        /*c4ca*/ 	.byte	0x04
	.zero		1


	//   ....[141]....
        /*c4cc*/ 	.word	0x0002dca0
        /*c4d0*/ 	.word	0x000000ff
        /*c4d4*/ 	.word	0x000344c8
        /*c4d8*/ 	.short	0x010b
        /*c4da*/ 	.byte	0x04
	.zero		1


	//   ....[142]....
        /*c4dc*/ 	.word	0x0002dce0
        /*c4e0*/ 	.word	0x000000ff
        /*c4e4*/ 	.word	0x00000000
        /*c4e8*/ 	.short	0x0101
        /*c4ea*/ 	.byte	0x09
	.zero		1


	//   ....[143]....
        /*c4ec*/ 	.word	0x0002dd20
        /*c4f0*/ 	.word	0x000000ff
        /*c4f4*/ 	.word	0x000344d0
        /*c4f8*/ 	.short	0x010a
        /*c4fa*/ 	.byte	0x04
	.zero		1


	//   ....[144]....
        /*c4fc*/ 	.word	0x0002dde0
        /*c500*/ 	.word	0x000000ff
        /*c504*/ 	.word	0x000344b0
        /*c508*/ 	.short	0x010b
        /*c50a*/ 	.byte	0x04
	.zero		1


	//   ....[145]....
        /*c50c*/ 	.word	0x0002de20
        /*c510*/ 	.word	0x000000ff
        /*c514*/ 	.word	0x00000000
        /*c518*/ 	.short	0x0101
        /*c51a*/ 	.byte	0x06
	.zero		1


	//   ....[146]....
        /*c51c*/ 	.word	0x0002de50
        /*c520*/ 	.word	0x000000ff
        /*c524*/ 	.word	0x000344d8
        /*c528*/ 	.short	0x010a
        /*c52a*/ 	.byte	0x04
	.zero		1


	//   ....[147]....
        /*c52c*/ 	.word	0x0002df20
        /*c530*/ 	.word	0x000000ff
        /*c534*/ 	.word	0x000344b8
        /*c538*/ 	.short	0x010b
        /*c53a*/ 	.byte	0x04
	.zero		1


	//   ....[148]....
        /*c53c*/ 	.word	0x0002df60
        /*c540*/ 	.word	0x000000ff
        /*c544*/ 	.word	0x00000000
        /*c548*/ 	.short	0x0101
        /*c54a*/ 	.byte	0x07
	.zero		1


	//   ....[149]....
        /*c54c*/ 	.word	0x0002df90
        /*c550*/ 	.word	0x000000ff
        /*c554*/ 	.word	0x000344e0
        /*c558*/ 	.short	0x010a
        /*c55a*/ 	.byte	0x04
	.zero		1


	//   ....[150]....
        /*c55c*/ 	.word	0x0002e060
        /*c560*/ 	.word	0x000000ff
        /*c564*/ 	.word	0x000344c0
        /*c568*/ 	.short	0x010b
        /*c56a*/ 	.byte	0x04
	.zero		1


	//   ....[151]....
        /*c56c*/ 	.word	0x0002e0a0
        /*c570*/ 	.word	0x000000ff
        /*c574*/ 	.word	0x00000000
        /*c578*/ 	.short	0x0101
        /*c57a*/ 	.byte	0x08
	.zero		1


	//   ....[152]....
        /*c57c*/ 	.word	0x0002e0d0
        /*c580*/ 	.word	0x000000ff
        /*c584*/ 	.word	0x000344e8
        /*c588*/ 	.short	0x010a
        /*c58a*/ 	.byte	0x04
	.zero		1


	//   ....[153]....
        /*c58c*/ 	.word	0x0002e1a0
        /*c590*/ 	.word	0x000000ff
        /*c594*/ 	.word	0x000344c8
        /*c598*/ 	.short	0x010b
        /*c59a*/ 	.byte	0x04
	.zero		1


	//   ....[154]....
        /*c59c*/ 	.word	0x0002e1e0
        /*c5a0*/ 	.word	0x000000ff
        /*c5a4*/ 	.word	0x00000000
        /*c5a8*/ 	.short	0x0101
        /*c5aa*/ 	.byte	0x09
	.zero		1


	//   ....[155]....
        /*c5ac*/ 	.word	0x0002e220
        /*c5b0*/ 	.word	0x000000ff
        /*c5b4*/ 	.word	0x000344d0
        /*c5b8*/ 	.short	0x010a
        /*c5ba*/ 	.byte	0x04
	.zero		1


	//   ....[156]....
        /*c5bc*/ 	.word	0x0002e2e0
        /*c5c0*/ 	.word	0x000000ff
        /*c5c4*/ 	.word	0x000344b0
        /*c5c8*/ 	.short	0x010b
        /*c5ca*/ 	.byte	0x04
	.zero		1


	//   ....[157]....
        /*c5cc*/ 	.word	0x0002e320
        /*c5d0*/ 	.word	0x000000ff
        /*c5d4*/ 	.word	0x00000000
        /*c5d8*/ 	.short	0x0101
        /*c5da*/ 	.byte	0x06
	.zero		1


	//   ....[158]....
        /*c5dc*/ 	.word	0x0002e350
        /*c5e0*/ 	.word	0x000000ff
        /*c5e4*/ 	.word	0x000344d8
        /*c5e8*/ 	.short	0x010a
        /*c5ea*/ 	.byte	0x04
	.zero		1


	//   ....[159]....
        /*c5ec*/ 	.word	0x0002e420
        /*c5f0*/ 	.word	0x000000ff
        /*c5f4*/ 	.word	0x000344b8
        /*c5f8*/ 	.short	0x010b
        /*c5fa*/ 	.byte	0x04
	.zero		1


	//   ....[160]....
        /*c5fc*/ 	.word	0x0002e460
        /*c600*/ 	.word	0x000000ff
        /*c604*/ 	.word	0x00000000
        /*c608*/ 	.short	0x0101
        /*c60a*/ 	.byte	0x07
	.zero		1


	//   ....[161]....
        /*c60c*/ 	.word	0x0002e490
        /*c610*/ 	.word	0x000000ff
        /*c614*/ 	.word	0x000344e0
        /*c618*/ 	.short	0x010a
        /*c61a*/ 	.byte	0x04
	.zero		1


	//   ....[162]....
        /*c61c*/ 	.word	0x0002e560
        /*c620*/ 	.word	0x000000ff
        /*c624*/ 	.word	0x000344c0
        /*c628*/ 	.short	0x010b
        /*c62a*/ 	.byte	0x04
	.zero		1


	//   ....[163]....
        /*c62c*/ 	.word	0x0002e5a0
        /*c630*/ 	.word	0x000000ff
        /*c634*/ 	.word	0x00000000
        /*c638*/ 	.short	0x0101
        /*c63a*/ 	.byte	0x08
	.zero		1


	//   ....[164]....
        /*c63c*/ 	.word	0x0002e5d0
        /*c640*/ 	.word	0x000000ff
        /*c644*/ 	.word	0x000344e8
        /*c648*/ 	.short	0x010a
        /*c64a*/ 	.byte	0x04
	.zero		1


	//   ....[165]....
        /*c64c*/ 	.word	0x0002e6a0
        /*c650*/ 	.word	0x000000ff
        /*c654*/ 	.word	0x000344c8
        /*c658*/ 	.short	0x010b
        /*c65a*/ 	.byte	0x04
	.zero		1


	//   ....[166]....
        /*c65c*/ 	.word	0x0002e6e0
        /*c660*/ 	.word	0x000000ff
        /*c664*/ 	.word	0x00000000
        /*c668*/ 	.short	0x0101
        /*c66a*/ 	.byte	0x09
	.zero		1


	//   ....[167]....
        /*c66c*/ 	.word	0x0002e720
        /*c670*/ 	.word	0x000000ff
        /*c674*/ 	.word	0x000344d0
        /*c678*/ 	.short	0x010a
        /*c67a*/ 	.byte	0x04
	.zero		1


	//   ....[168]....
        /*c67c*/ 	.word	0x0002e7e0
        /*c680*/ 	.word	0x000000ff
        /*c684*/ 	.word	0x000344b0
        /*c688*/ 	.short	0x010b
        /*c68a*/ 	.byte	0x04
	.zero		1


	//   ....[169]....
        /*c68c*/ 	.word	0x0002e820
        /*c690*/ 	.word	0x000000ff
        /*c694*/ 	.word	0x00000000
        /*c698*/ 	.short	0x0101
        /*c69a*/ 	.byte	0x06
	.zero		1


	//   ....[170]....
        /*c69c*/ 	.word	0x0002e850
        /*c6a0*/ 	.word	0x000000ff
        /*c6a4*/ 	.word	0x000344d8
        /*c6a8*/ 	.short	0x010a
        /*c6aa*/ 	.byte	0x04
	.zero		1


	//   ....[171]....
        /*c6ac*/ 	.word	0x0002e920
        /*c6b0*/ 	.word	0x000000ff
        /*c6b4*/ 	.word	0x000344b8
        /*c6b8*/ 	.short	0x010b
        /*c6ba*/ 	.byte	0x04
	.zero		1


	//   ....[172]....
        /*c6bc*/ 	.word	0x0002e960
        /*c6c0*/ 	.word	0x000000ff
        /*c6c4*/ 	.word	0x00000000
        /*c6c8*/ 	.short	0x0101
        /*c6ca*/ 	.byte	0x07
	.zero		1


	//   ....[173]....
        /*c6cc*/ 	.word	0x0002e990
        /*c6d0*/ 	.word	0x000000ff
        /*c6d4*/ 	.word	0x000344e0
        /*c6d8*/ 	.short	0x010a
        /*c6da*/ 	.byte	0x04
	.zero		1


	//   ....[174]....
        /*c6dc*/ 	.word	0x0002ea60
        /*c6e0*/ 	.word	0x000000ff
        /*c6e4*/ 	.word	0x000344c0
        /*c6e8*/ 	.short	0x010b
        /*c6ea*/ 	.byte	0x04
	.zero		1


	//   ....[175]....
        /*c6ec*/ 	.word	0x0002eaa0
        /*c6f0*/ 	.word	0x000000ff
        /*c6f4*/ 	.word	0x00000000
        /*c6f8*/ 	.short	0x0101
        /*c6fa*/ 	.byte	0x08
	.zero		1


	//   ....[176]....
        /*c6fc*/ 	.word	0x0002ead0
        /*c700*/ 	.word	0x000000ff
        /*c704*/ 	.word	0x000344e8
        /*c708*/ 	.short	0x010a
        /*c70a*/ 	.byte	0x04
	.zero		1


	//   ....[177]....
        /*c70c*/ 	.word	0x0002eba0
        /*c710*/ 	.word	0x000000ff
        /*c714*/ 	.word	0x000344c8
        /*c718*/ 	.short	0x010b
        /*c71a*/ 	.byte	0x04
	.zero		1


	//   ....[178]....
        /*c71c*/ 	.word	0x0002ebe0
        /*c720*/ 	.word	0x000000ff
        /*c724*/ 	.word	0x00000000
        /*c728*/ 	.short	0x0101
        /*c72a*/ 	.byte	0x09
	.zero		1


	//   ....[179]....
        /*c72c*/ 	.word	0x0002ec20
        /*c730*/ 	.word	0x000000ff
        /*c734*/ 	.word	0x000344d0
        /*c738*/ 	.short	0x010a
        /*c73a*/ 	.byte	0x04
	.zero		1


	//   ....[180]....
        /*c73c*/ 	.word	0x0002ece0
        /*c740*/ 	.word	0x000000ff
        /*c744*/ 	.word	0x000344b0
        /*c748*/ 	.short	0x010b
        /*c74a*/ 	.byte	0x04
	.zero		1


	//   ....[181]....
        /*c74c*/ 	.word	0x0002ed20
        /*c750*/ 	.word	0x000000ff
        /*c754*/ 	.word	0x00000000
        /*c758*/ 	.short	0x0101
        /*c75a*/ 	.byte	0x06
	.zero		1


	//   ....[182]....
        /*c75c*/ 	.word	0x0002ed50
        /*c760*/ 	.word	0x000000ff
        /*c764*/ 	.word	0x000344d8
        /*c768*/ 	.short	0x010a
        /*c76a*/ 	.byte	0x04
	.zero		1


	//   ....[183]....
        /*c76c*/ 	.word	0x0002ee20
        /*c770*/ 	.word	0x000000ff
        /*c774*/ 	.word	0x000344b8
        /*c778*/ 	.short	0x010b
        /*c77a*/ 	.byte	0x04
	.zero		1


	//   ....[184]....
        /*c77c*/ 	.word	0x0002ee60
        /*c780*/ 	.word	0x000000ff
        /*c784*/ 	.word	0x00000000
        /*c788*/ 	.short	0x0101
        /*c78a*/ 	.byte	0x07
	.zero		1


	//   ....[185]....
        /*c78c*/ 	.word	0x0002ee90
        /*c790*/ 	.word	0x000000ff
        /*c794*/ 	.word	0x000344e0
        /*c798*/ 	.short	0x010a
        /*c79a*/ 	.byte	0x04
	.zero		1


	//   ....[186]....
        /*c79c*/ 	.word	0x0002ef60
        /*c7a0*/ 	.word	0x000000ff
        /*c7a4*/ 	.word	0x000344c0
        /*c7a8*/ 	.short	0x010b
        /*c7aa*/ 	.byte	0x04
	.zero		1


	//   ....[187]....
        /*c7ac*/ 	.word	0x0002efa0
        /*c7b0*/ 	.word	0x000000ff
        /*c7b4*/ 	.word	0x00000000
        /*c7b8*/ 	.short	0x0101
        /*c7ba*/ 	.byte	0x08
	.zero		1


	//   ....[188]....
        /*c7bc*/ 	.word	0x0002efd0
        /*c7c0*/ 	.word	0x000000ff
        /*c7c4*/ 	.word	0x000344e8
        /*c7c8*/ 	.short	0x010a
        /*c7ca*/ 	.byte	0x04
	.zero		1


	//   ....[189]....
        /*c7cc*/ 	.word	0x0002f0a0
        /*c7d0*/ 	.word	0x000000ff
        /*c7d4*/ 	.word	0x000344c8
        /*c7d8*/ 	.short	0x010b
        /*c7da*/ 	.byte	0x04
	.zero		1


	//   ....[190]....
        /*c7dc*/ 	.word	0x0002f0e0
        /*c7e0*/ 	.word	0x000000ff
        /*c7e4*/ 	.word	0x00000000
        /*c7e8*/ 	.short	0x0101
        /*c7ea*/ 	.byte	0x09
	.zero		1


	//   ....[191]....
        /*c7ec*/ 	.word	0x0002f120
        /*c7f0*/ 	.word	0x000000ff
        /*c7f4*/ 	.word	0x000344d0
        /*c7f8*/ 	.short	0x010a
        /*c7fa*/ 	.byte	0x04
	.zero		1


	//   ....[192]....
        /*c7fc*/ 	.word	0x0002f1e0
        /*c800*/ 	.word	0x000000ff
        /*c804*/ 	.word	0x000344b0
        /*c808*/ 	.short	0x010b
        /*c80a*/ 	.byte	0x04
	.zero		1


	//   ....[193]....
        /*c80c*/ 	.word	0x0002f220
        /*c810*/ 	.word	0x000000ff
        /*c814*/ 	.word	0x00000000
        /*c818*/ 	.short	0x0101
        /*c81a*/ 	.byte	0x06
	.zero		1


	//   ....[194]....
        /*c81c*/ 	.word	0x0002f250
        /*c820*/ 	.word	0x000000ff
        /*c824*/ 	.word	0x000344d8
        /*c828*/ 	.short	0x010a
        /*c82a*/ 	.byte	0x04
	.zero		1


	//   ....[195]....
        /*c82c*/ 	.word	0x0002f320
        /*c830*/ 	.word	0x000000ff
        /*c834*/ 	.word	0x000344b8
        /*c838*/ 	.short	0x010b
        /*c83a*/ 	.byte	0x04
	.zero		1


	//   ....[196]....
        /*c83c*/ 	.word	0x0002f360
        /*c840*/ 	.word	0x000000ff
        /*c844*/ 	.word	0x00000000
        /*c848*/ 	.short	0x0101
        /*c84a*/ 	.byte	0x07
	.zero		1


	//   ....[197]....
        /*c84c*/ 	.word	0x0002f390
        /*c850*/ 	.word	0x000000ff
        /*c854*/ 	.word	0x000344e0
        /*c858*/ 	.short	0x010a
        /*c85a*/ 	.byte	0x04
	.zero		1


	//   ....[198]....
        /*c85c*/ 	.word	0x0002f460
        /*c860*/ 	.word	0x000000ff
        /*c864*/ 	.word	0x000344c0
        /*c868*/ 	.short	0x010b
        /*c86a*/ 	.byte	0x04
	.zero		1


	//   ....[199]....
        /*c86c*/ 	.word	0x0002f4a0
        /*c870*/ 	.word	0x000000ff
        /*c874*/ 	.word	0x00000000
        /*c878*/ 	.short	0x0101
        /*c87a*/ 	.byte	0x08
	.zero		1


	//   ....[200]....
        /*c87c*/ 	.word	0x0002f4d0
        /*c880*/ 	.word	0x000000ff
        /*c884*/ 	.word	0x000344e8
        /*c888*/ 	.short	0x010a
        /*c88a*/ 	.byte	0x04
	.zero		1


	//   ....[201]....
        /*c88c*/ 	.word	0x0002f5a0
        /*c890*/ 	.word	0x000000ff
        /*c894*/ 	.word	0x000344c8
        /*c898*/ 	.short	0x010b
        /*c89a*/ 	.byte	0x04
	.zero		1


	//   ....[202]....
        /*c89c*/ 	.word	0x0002f5e0
        /*c8a0*/ 	.word	0x000000ff
        /*c8a4*/ 	.word	0x00000000
        /*c8a8*/ 	.short	0x0101
        /*c8aa*/ 	.byte	0x09
	.zero		1


	//   ....[203]....
        /*c8ac*/ 	.word	0x0002f620
        /*c8b0*/ 	.word	0x000000ff
        /*c8b4*/ 	.word	0x000344d0
        /*c8b8*/ 	.short	0x010a
        /*c8ba*/ 	.byte	0x04
	.zero		1


	//   ....[204]....
        /*c8bc*/ 	.word	0x0002f6e0
        /*c8c0*/ 	.word	0x000000ff
        /*c8c4*/ 	.word	0x000344b0
        /*c8c8*/ 	.short	0x010b
        /*c8ca*/ 	.byte	0x04
	.zero		1


	//   ....[205]....
        /*c8cc*/ 	.word	0x0002f720
        /*c8d0*/ 	.word	0x000000ff
        /*c8d4*/ 	.word	0x00000000
        /*c8d8*/ 	.short	0x0101
        /*c8da*/ 	.byte	0x06
	.zero		1


	//   ....[206]....
        /*c8dc*/ 	.word	0x0002f750
        /*c8e0*/ 	.word	0x000000ff
        /*c8e4*/ 	.word	0x000344d8
        /*c8e8*/ 	.short	0x010a
        /*c8ea*/ 	.byte	0x04
	.zero		1


	//   ....[207]....
        /*c8ec*/ 	.word	0x0002f820
        /*c8f0*/ 	.word	0x000000ff
        /*c8f4*/ 	.word	0x000344b8
        /*c8f8*/ 	.short	0x010b
        /*c8fa*/ 	.byte	0x04
	.zero		1


	//   ....[208]....
        /*c8fc*/ 	.word	0x0002f860
        /*c900*/ 	.word	0x000000ff
        /*c904*/ 	.word	0x00000000
        /*c908*/ 	.short	0x0101
        /*c90a*/ 	.byte	0x07
	.zero		1


	//   ....[209]....
        /*c90c*/ 	.word	0x0002f890
        /*c910*/ 	.word	0x000000ff
        /*c914*/ 	.word	0x000344e0
        /*c918*/ 	.short	0x010a
        /*c91a*/ 	.byte	0x04
	.zero		1


	//   ....[210]....
        /*c91c*/ 	.word	0x0002f970
        /*c920*/ 	.word	0x000000ff
        /*c924*/ 	.word	0x000344c0
        /*c928*/ 	.short	0x010b
        /*c92a*/ 	.byte	0x04
	.zero		1


	//   ....[211]....
        /*c92c*/ 	.word	0x0002f9b0
        /*c930*/ 	.word	0x000000ff
        /*c934*/ 	.word	0x00000000
        /*c938*/ 	.short	0x0101
        /*c93a*/ 	.byte	0x08
	.zero		1


	//   ....[212]....
        /*c93c*/ 	.word	0x0002f9e0
        /*c940*/ 	.word	0x000000ff
        /*c944*/ 	.word	0x000344e8
        /*c948*/ 	.short	0x010a
        /*c94a*/ 	.byte	0x04
	.zero		1


	//   ....[213]....
        /*c94c*/ 	.word	0x0002fac0
        /*c950*/ 	.word	0x000000ff
        /*c954*/ 	.word	0x000344c8
        /*c958*/ 	.short	0x010b
        /*c95a*/ 	.byte	0x04
	.zero		1


	//   ....[214]....
        /*c95c*/ 	.word	0x0002fb10
        /*c960*/ 	.word	0x000000ff
        /*c964*/ 	.word	0x00000000
        /*c968*/ 	.short	0x0101
        /*c96a*/ 	.byte	0x09
	.zero		1


	//   ....[215]....
        /*c96c*/ 	.word	0x00030060
        /*c970*/ 	.word	0x000000ff
        /*c974*/ 	.word	0x000344d0
        /*c978*/ 	.short	0x010a
        /*c97a*/ 	.byte	0x04
	.zero		1


	//   ....[216]....
        /*c97c*/ 	.word	0x000300a0
        /*c980*/ 	.word	0x000000ff
        /*c984*/ 	.word	0x000344d8
        /*c988*/ 	.short	0x010a
        /*c98a*/ 	.byte	0x04
	.zero		1


	//   ....[217]....
        /*c98c*/ 	.word	0x000300e0
        /*c990*/ 	.word	0x000000ff
        /*c994*/ 	.word	0x000344e0
        /*c998*/ 	.short	0x010a
        /*c99a*/ 	.byte	0x04
	.zero		1


	//   ....[218]....
        /*c99c*/ 	.word	0x00030150
        /*c9a0*/ 	.word	0x00000003
        /*c9a4*/ 	.word	0x000344e8
        /*c9a8*/ 	.short	0x010a
        /*c9aa*/ 	.byte	0x3f
	.zero		1


	//   ....[219]....
        /*c9ac*/ 	.word	0x00030e70
        /*c9b0*/ 	.word	0x00000008
        /*c9b4*/ 	.word	0x00034498
        /*c9b8*/ 	.short	0x010a
        /*c9ba*/ 	.byte	0x3f
	.zero		1


	//   ....[220]....
        /*c9bc*/ 	.word	0x00031110
        /*c9c0*/ 	.word	0x000000ff
        /*c9c4*/ 	.word	0x000344f8
        /*c9c8*/ 	.short	0x0101
        /*c9ca*/ 	.byte	0x0c
	.zero		1


	//   ....[221]....
        /*c9cc*/ 	.word	0x000311d0
        /*c9d0*/ 	.word	0x00000003
        /*c9d4*/ 	.word	0x00034400
        /*c9d8*/ 	.short	0x010a
        /*c9da*/ 	.byte	0x3f
	.zero		1


	//   ....[222]....
        /*c9dc*/ 	.word	0x00031310
        /*c9e0*/ 	.word	0x00000002
        /*c9e4*/ 	.word	0x00000000
        /*c9e8*/ 	.short	0x0101
        /*c9ea*/ 	.byte	0x3f
	.zero		1


	//   ....[223]....
        /*c9ec*/ 	.word	0x00031b50
        /*c9f0*/ 	.word	0x00000007
        /*c9f4*/ 	.word	0x00000000
        /*c9f8*/ 	.short	0x010a
        /*c9fa*/ 	.byte	0x3f
	.zero		1


	//   ....[224]....
        /*c9fc*/ 	.word	0x00031bd0
        /*ca00*/ 	.word	0x00000009
        /*ca04*/ 	.word	0x00000000
        /*ca08*/ 	.short	0x010a
        /*ca0a*/ 	.byte	0x3f
	.zero		1


	//   ....[225]....
        /*ca0c*/ 	.word	0x00031c60
        /*ca10*/ 	.word	0x00000003
        /*ca14*/ 	.word	0x00000000
        /*ca18*/ 	.short	0x010a
        /*ca1a*/ 	.byte	0x3f
	.zero		1


	//   ....[226]....
        /*ca1c*/ 	.word	0x000338e0
        /*ca20*/ 	.word	0x0000000c
        /*ca24*/ 	.word	0x00034440
        /*ca28*/ 	.short	0x010a
        /*ca2a*/ 	.byte	0x3f
	.zero		1


	//   ....[227]....
        /*ca2c*/ 	.word	0x00033a00
        /*ca30*/ 	.word	0x0000000c
        /*ca34*/ 	.word	0x00034400
        /*ca38*/ 	.short	0x0101
        /*ca3a*/ 	.byte	0x3f
	.zero		1


	//   ....[228]....
        /*ca3c*/ 	.word	0x00033ad0
        /*ca40*/ 	.word	0x00000003
        /*ca44*/ 	.word	0x00034440
        /*ca48*/ 	.short	0x010a
        /*ca4a*/ 	.byte	0x3f
	.zero		1


	//   ....[229]....
        /*ca4c*/ 	.word	0x00033b80
        /*ca50*/ 	.word	0x00000003
        /*ca54*/ 	.word	0x00034440
        /*ca58*/ 	.short	0x010a
        /*ca5a*/ 	.byte	0x3f
	.zero		1


	//   ....[230]....
        /*ca5c*/ 	.word	0x00033c30
        /*ca60*/ 	.word	0x00000003
        /*ca64*/ 	.word	0x00034440
        /*ca68*/ 	.short	0x010a
        /*ca6a*/ 	.byte	0x3f
	.zero		1


	//   ....[231]....
        /*ca6c*/ 	.word	0x00033ce0
        /*ca70*/ 	.word	0x00000003
        /*ca74*/ 	.word	0x00034440
        /*ca78*/ 	.short	0x010a
        /*ca7a*/ 	.byte	0x3f
	.zero		1


	//   ....[232]....
        /*ca7c*/ 	.word	0x00033d90
        /*ca80*/ 	.word	0x00000003
        /*ca84*/ 	.word	0x00034440
        /*ca88*/ 	.short	0x010a
        /*ca8a*/ 	.byte	0x3f
	.zero		1


	//   ....[233]....
        /*ca8c*/ 	.word	0x00033e40
        /*ca90*/ 	.word	0x00000003
        /*ca94*/ 	.word	0x00034440
        /*ca98*/ 	.short	0x010a
        /*ca9a*/ 	.byte	0x3f
	.zero		1


	//   ....[234]....
        /*ca9c*/ 	.word	0x00033ef0
        /*caa0*/ 	.word	0x00000003
        /*caa4*/ 	.word	0x00034440
        /*caa8*/ 	.short	0x010a
        /*caaa*/ 	.byte	0x3f
	.zero		1


	//   ....[235]....
        /*caac*/ 	.word	0x00033fa0
        /*cab0*/ 	.word	0x00000003
        /*cab4*/ 	.word	0x00034440
        /*cab8*/ 	.short	0x010a
        /*caba*/ 	.byte	0x3f
	.zero		1


	//   ....[236]....
        /*cabc*/ 	.word	0x00034000
        /*cac0*/ 	.word	0x0000000c
        /*cac4*/ 	.word	0x00034400
        /*cac8*/ 	.short	0x010a
        /*caca*/ 	.byte	0x3f
	.zero		1


	//   ....[237]....
        /*cacc*/ 	.word	0x00034070
        /*cad0*/ 	.word	0x00000003
        /*cad4*/ 	.word	0x00000000
        /*cad8*/ 	.short	0x010a
        /*cada*/ 	.byte	0x3f
	.zero		1


	//   ....[238]....
        /*cadc*/ 	.word	0x000340d0
        /*cae0*/ 	.word	0x00000003
        /*cae4*/ 	.word	0x00034480
        /*cae8*/ 	.short	0x010a
        /*caea*/ 	.byte	0x3f
	.zero		1


	//   ....[239]....
        /*caec*/ 	.word	0x00034130
        /*caf0*/ 	.word	0x00000008
        /*caf4*/ 	.word	0x00034480
        /*caf8*/ 	.short	0x010a
        /*cafa*/ 	.byte	0x3f
	.zero		1


	//   ....[240]....
        /*cafc*/ 	.word	0x000341a0
        /*cb00*/ 	.word	0x00000002
        /*cb04*/ 	.word	0x00000010
        /*cb08*/ 	.short	0x010a
        /*cb0a*/ 	.byte	0x3f
	.zero		1


	//   ....[241]....
        /*cb0c*/ 	.word	0x00034260
        /*cb10*/ 	.word	0x00000003
        /*cb14*/ 	.word	0x000344b0
        /*cb18*/ 	.short	0x010a
        /*cb1a*/ 	.byte	0x3f
	.zero		1


	//   ....[242]....
        /*cb1c*/ 	.word	0x000342c0
        /*cb20*/ 	.word	0x0000000c
        /*cb24*/ 	.word	0x000344b8
        /*cb28*/ 	.short	0x010a
        /*cb2a*/ 	.byte	0x3f
	.zero		1


	//   ....[243]....
        /*cb2c*/ 	.word	0x00034320
        /*cb30*/ 	.word	0x0000000c
        /*cb34*/ 	.word	0x000344c0
        /*cb38*/ 	.short	0x010a
        /*cb3a*/ 	.byte	0x3f
	.zero		1


	//   ....[244]....
        /*cb3c*/ 	.word	0x00034380
        /*cb40*/ 	.word	0x0000000c
        /*cb44*/ 	.word	0x000344c8
        /*cb48*/ 	.short	0x010a
        /*cb4a*/ 	.byte	0x3f
	.zero		1


	//   ....[245]....
        /*cb4c*/ 	.word	0x000343e0
        /*cb50*/ 	.word	0x0000000c
        /*cb54*/ 	.word	0x000344b0
        /*cb58*/ 	.short	0x010a
        /*cb5a*/ 	.byte	0x3f
	.zero		1


	//   ....[246]....
        /*cb5c*/ 	.word	0x00034440
        /*cb60*/ 	.word	0x0000000c
        /*cb64*/ 	.word	0x000344b8
        /*cb68*/ 	.short	0x010a
        /*cb6a*/ 	.byte	0x3f
	.zero		1


	//   ....[247]....
        /*cb6c*/ 	.word	0x000344a0
        /*cb70*/ 	.word	0x0000000c
        /*cb74*/ 	.word	0x000344c0
        /*cb78*/ 	.short	0x010a
        /*cb7a*/ 	.byte	0x3f
	.zero		1


	//   ....[248]....
        /*cb7c*/ 	.word	0x00034500
        /*cb80*/ 	.word	0x0000000c
        /*cb84*/ 	.word	0x000344c8
        /*cb88*/ 	.short	0x010a
        /*cb8a*/ 	.byte	0x3f
	.zero		1


	//   ....[249]....
        /*cb8c*/ 	.word	0x00034560
        /*cb90*/ 	.word	0x0000000c
        /*cb94*/ 	.word	0x000344b0
        /*cb98*/ 	.short	0x010a
        /*cb9a*/ 	.byte	0x3f
	.zero		1


	//   ....[250]....
        /*cb9c*/ 	.word	0x000345c0
        /*cba0*/ 	.word	0x0000000c
        /*cba4*/ 	.word	0x000344b8
        /*cba8*/ 	.short	0x010a
        /*cbaa*/ 	.byte	0x3f
	.zero		1


	//   ....[251]....
        /*cbac*/ 	.word	0x00034620
        /*cbb0*/ 	.word	0x0000000c
        /*cbb4*/ 	.word	0x000344c0
        /*cbb8*/ 	.short	0x010a
        /*cbba*/ 	.byte	0x3f
	.zero		1


	//   ....[252]....
        /*cbbc*/ 	.word	0x00034680
        /*cbc0*/ 	.word	0x0000000c
        /*cbc4*/ 	.word	0x000344c8
        /*cbc8*/ 	.short	0x010a
        /*cbca*/ 	.byte	0x3f
	.zero		1


	//   ....[253]....
        /*cbcc*/ 	.word	0x000346e0
        /*cbd0*/ 	.word	0x0000000c
        /*cbd4*/ 	.word	0x000344b0
        /*cbd8*/ 	.short	0x010a
        /*cbda*/ 	.byte	0x3f
	.zero		1


	//   ....[254]....
        /*cbdc*/ 	.word	0x00034740
        /*cbe0*/ 	.word	0x0000000c
        /*cbe4*/ 	.word	0x000344b8
        /*cbe8*/ 	.short	0x010a
        /*cbea*/ 	.byte	0x3f
	.zero		1


	//   ....[255]....
        /*cbec*/ 	.word	0x000347a0
        /*cbf0*/ 	.word	0x0000000c
        /*cbf4*/ 	.word	0x000344c0
        /*cbf8*/ 	.short	0x010a
        /*cbfa*/ 	.byte	0x3f
	.zero		1


	//   ....[0]....
        /*cbfc*/ 	.word	0x00034800
        /*cc00*/ 	.word	0x0000000c
        /*cc04*/ 	.word	0x000344c8
        /*cc08*/ 	.short	0x010a
        /*cc0a*/ 	.byte	0x3f
	.zero		1


	//   ....[1]....
        /*cc0c*/ 	.word	0x00034860
        /*cc10*/ 	.word	0x0000000c
        /*cc14*/ 	.word	0x000344b0
        /*cc18*/ 	.short	0x010a
        /*cc1a*/ 	.byte	0x3f
	.zero		1


	//   ....[2]....
        /*cc1c*/ 	.word	0x000348c0
        /*cc20*/ 	.word	0x0000000c
        /*cc24*/ 	.word	0x000344b8
        /*cc28*/ 	.short	0x010a
        /*cc2a*/ 	.byte	0x3f
	.zero		1


	//   ....[3]....
        /*cc2c*/ 	.word	0x00034920
        /*cc30*/ 	.word	0x0000000c
        /*cc34*/ 	.word	0x000344c0
        /*cc38*/ 	.short	0x010a
        /*cc3a*/ 	.byte	0x3f
	.zero		1


	//   ....[4]....
        /*cc3c*/ 	.word	0x00034980
        /*cc40*/ 	.word	0x0000000d
        /*cc44*/ 	.word	0x000344c8
        /*cc48*/ 	.short	0x010a
        /*cc4a*/ 	.byte	0x3f
	.zero		1


	//   ....[5]....
        /*cc4c*/ 	.word	0x000349e0
        /*cc50*/ 	.word	0x0000000d
        /*cc54*/ 	.word	0x000344b0
        /*cc58*/ 	.short	0x010a
        /*cc5a*/ 	.byte	0x3f
	.zero		1


	//   ....[6]....
        /*cc5c*/ 	.word	0x00034a40
        /*cc60*/ 	.word	0x0000000d
        /*cc64*/ 	.word	0x000344b8
        /*cc68*/ 	.short	0x010a
        /*cc6a*/ 	.byte	0x3f
	.zero		1


	//   ....[7]....
        /*cc6c*/ 	.word	0x00034aa0
        /*cc70*/ 	.word	0x0000000d
        /*cc74*/ 	.word	0x000344c0
        /*cc78*/ 	.short	0x010a
        /*cc7a*/ 	.byte	0x3f
	.zero		1


	//   ....[8]....
        /*cc7c*/ 	.word	0x00034b00
        /*cc80*/ 	.word	0x0000000d
        /*cc84*/ 	.word	0x000344c8
        /*cc88*/ 	.short	0x010a
        /*cc8a*/ 	.byte	0x3f
	.zero		1


	//   ....[9]....
        /*cc8c*/ 	.word	0x00034b60
        /*cc90*/ 	.word	0x0000000d
        /*cc94*/ 	.word	0x000344b0
        /*cc98*/ 	.short	0x010a
        /*cc9a*/ 	.byte	0x3f
	.zero		1


	//   ....[10]....
        /*cc9c*/ 	.word	0x00034bc0
        /*cca0*/ 	.word	0x0000000d
        /*cca4*/ 	.word	0x000344b8
        /*cca8*/ 	.short	0x010a
        /*ccaa*/ 	.byte	0x3f
	.zero		1


	//   ....[11]....
        /*ccac*/ 	.word	0x00034c20
        /*ccb0*/ 	.word	0x0000000d
        /*ccb4*/ 	.word	0x000344c0
        /*ccb8*/ 	.short	0x010a
        /*ccba*/ 	.byte	0x3f
	.zero		1


	//   ....[12]....
        /*ccbc*/ 	.word	0x00034c80
        /*ccc0*/ 	.word	0x0000000d
        /*ccc4*/ 	.word	0x000344c8
        /*ccc8*/ 	.short	0x010a
        /*ccca*/ 	.byte	0x3f
	.zero		1


	//   ....[13]....
        /*cccc*/ 	.word	0x00034ce0
        /*ccd0*/ 	.word	0x0000000d
        /*ccd4*/ 	.word	0x000344b0
        /*ccd8*/ 	.short	0x010a
        /*ccda*/ 	.byte	0x3f
	.zero		1


	//   ....[14]....
        /*ccdc*/ 	.word	0x00034d40
        /*cce0*/ 	.word	0x0000000d
        /*cce4*/ 	.word	0x000344b8
        /*cce8*/ 	.short	0x010a
        /*ccea*/ 	.byte	0x3f
	.zero		1


	//   ....[15]....
        /*ccec*/ 	.word	0x00034da0
        /*ccf0*/ 	.word	0x0000000d
        /*ccf4*/ 	.word	0x000344c0
        /*ccf8*/ 	.short	0x010a
        /*ccfa*/ 	.byte	0x3f
	.zero		1


	//   ....[16]....
        /*ccfc*/ 	.word	0x00034e00
        /*cd00*/ 	.word	0x0000000d
        /*cd04*/ 	.word	0x000344c8
        /*cd08*/ 	.short	0x010a
        /*cd0a*/ 	.byte	0x3f
	.zero		1


	//   ....[17]....
        /*cd0c*/ 	.word	0x00034e60
        /*cd10*/ 	.word	0x00000003
        /*cd14*/ 	.word	0x00034400
        /*cd18*/ 	.short	0x010a
        /*cd1a*/ 	.byte	0x3f
	.zero		1


	//   ....[18]....
        /*cd1c*/ 	.word	0x00034ec0
        /*cd20*/ 	.word	0x00000003
        /*cd24*/ 	.word	0x00034400
        /*cd28*/ 	.short	0x010a
        /*cd2a*/ 	.byte	0x3f
	.zero		1


	//   ....[19]....
        /*cd2c*/ 	.word	0x00034f20
        /*cd30*/ 	.word	0x00000003
        /*cd34*/ 	.word	0x000344f8
        /*cd38*/ 	.short	0x010a
        /*cd3a*/ 	.byte	0x3f
	.zero		1


	//   ....[20]....
        /*cd3c*/ 	.word	0x00034f80
        /*cd40*/ 	.word	0x00000006
        /*cd44*/ 	.word	0x00034400
        /*cd48*/ 	.short	0x010a
        /*cd4a*/ 	.byte	0x3f
	.zero		1


	//   ....[21]....
        /*cd4c*/ 	.word	0x00034fe0
        /*cd50*/ 	.word	0x00000003
        /*cd54*/ 	.word	0x000344d0
        /*cd58*/ 	.short	0x010a
        /*cd5a*/ 	.byte	0x3f
	.zero		1


	//   ....[22]....
        /*cd5c*/ 	.word	0x00035040
        /*cd60*/ 	.word	0x00000003
        /*cd64*/ 	.word	0x000344d8
        /*cd68*/ 	.short	0x010a
        /*cd6a*/ 	.byte	0x3f
	.zero		1


	//   ....[23]....
        /*cd6c*/ 	.word	0x000350a0
        /*cd70*/ 	.word	0x00000003
        /*cd74*/ 	.word	0x000344e0
        /*cd78*/ 	.short	0x010a
        /*cd7a*/ 	.byte	0x3f
	.zero		1


	//   ....[24]....
        /*cd7c*/ 	.word	0x00035100
        /*cd80*/ 	.word	0x00000003
        /*cd84*/ 	.word	0x000344e8
        /*cd88*/ 	.short	0x010a
        /*cd8a*/ 	.byte	0x3f
	.zero		1


	//   ....[25]....
        /*cd8c*/ 	.word	0x00035160
        /*cd90*/ 	.word	0x00000003
        /*cd94*/ 	.word	0x000344d0
        /*cd98*/ 	.short	0x010a
        /*cd9a*/ 	.byte	0x3f
	.zero		1


	//   ....[26]....
        /*cd9c*/ 	.word	0x000351c0
        /*cda0*/ 	.word	0x00000003
        /*cda4*/ 	.word	0x000344d8
        /*cda8*/ 	.short	0x010a
        /*cdaa*/ 	.byte	0x3f
	.zero		1


	//   ....[27]....
        /*cdac*/ 	.word	0x00035220
        /*cdb0*/ 	.word	0x00000003
        /*cdb4*/ 	.word	0x000344e0
        /*cdb8*/ 	.short	0x010a
        /*cdba*/ 	.byte	0x3f
	.zero		1


	//   ....[28]....
        /*cdbc*/ 	.word	0x00035280
        /*cdc0*/ 	.word	0x00000003
        /*cdc4*/ 	.word	0x000344e8
        /*cdc8*/ 	.short	0x010a
        /*cdca*/ 	.byte	0x3f
	.zero		1


	//   ....[29]....
        /*cdcc*/ 	.word	0x000352e0
        /*cdd0*/ 	.word	0x00000003
        /*cdd4*/ 	.word	0x000344d0
        /*cdd8*/ 	.short	0x010a
        /*cdda*/ 	.byte	0x3f
	.zero		1


	//   ....[30]....
        /*cddc*/ 	.word	0x00035340
        /*cde0*/ 	.word	0x00000003
        /*cde4*/ 	.word	0x000344d8
        /*cde8*/ 	.short	0x010a
        /*cdea*/ 	.byte	0x3f
	.zero		1


	//   ....[31]....
        /*cdec*/ 	.word	0x000353a0
        /*cdf0*/ 	.word	0x00000003
        /*cdf4*/ 	.word	0x000344e0
        /*cdf8*/ 	.short	0x010a
        /*cdfa*/ 	.byte	0x3f
	.zero		1


	//   ....[32]....
        /*cdfc*/ 	.word	0x00035400
        /*ce00*/ 	.word	0x00000003
        /*ce04*/ 	.word	0x000344e8
        /*ce08*/ 	.short	0x010a
        /*ce0a*/ 	.byte	0x3f
	.zero		1


	//   ....[33]....
        /*ce0c*/ 	.word	0x00035460
        /*ce10*/ 	.word	0x00000003
        /*ce14*/ 	.word	0x000344d0
        /*ce18*/ 	.short	0x010a
        /*ce1a*/ 	.byte	0x3f
	.zero		1


	//   ....[34]....
        /*ce1c*/ 	.word	0x000354c0
        /*ce20*/ 	.word	0x00000003
        /*ce24*/ 	.word	0x000344d8
        /*ce28*/ 	.short	0x010a
        /*ce2a*/ 	.byte	0x3f
	.zero		1


	//   ....[35]....
        /*ce2c*/ 	.word	0x00035520
        /*ce30*/ 	.word	0x00000003
        /*ce34*/ 	.word	0x000344e0
        /*ce38*/ 	.short	0x010a
        /*ce3a*/ 	.byte	0x3f
	.zero		1


	//   ....[36]....
        /*ce3c*/ 	.word	0x00035580
        /*ce40*/ 	.word	0x00000003
        /*ce44*/ 	.word	0x000344e8
        /*ce48*/ 	.short	0x010a
        /*ce4a*/ 	.byte	0x3f
	.zero		1


	//   ....[37]....
        /*ce4c*/ 	.word	0x000355e0
        /*ce50*/ 	.word	0x00000003
        /*ce54*/ 	.word	0x000344d0
        /*ce58*/ 	.short	0x010a
        /*ce5a*/ 	.byte	0x3f
	.zero		1


	//   ....[38]....
        /*ce5c*/ 	.word	0x00035640
        /*ce60*/ 	.word	0x00000003
        /*ce64*/ 	.word	0x000344d8
        /*ce68*/ 	.short	0x010a
        /*ce6a*/ 	.byte	0x3f
	.zero		1


	//   ....[39]....
        /*ce6c*/ 	.word	0x000356a0
        /*ce70*/ 	.word	0x00000003
        /*ce74*/ 	.word	0x000344e0
        /*ce78*/ 	.short	0x010a
        /*ce7a*/ 	.byte	0x3f
	.zero		1


	//   ....[40]....
        /*ce7c*/ 	.word	0x00035700
        /*ce80*/ 	.word	0x00000003
        /*ce84*/ 	.word	0x000344e8
        /*ce88*/ 	.short	0x010a
        /*ce8a*/ 	.byte	0x3f
	.zero		1


	//   ....[41]....
        /*ce8c*/ 	.word	0x00035760
        /*ce90*/ 	.word	0x00000003
        /*ce94*/ 	.word	0x000344d0
        /*ce98*/ 	.short	0x010a
        /*ce9a*/ 	.byte	0x3f
	.zero		1


	//   ....[42]....
        /*ce9c*/ 	.word	0x000357c0
        /*cea0*/ 	.word	0x00000003
        /*cea4*/ 	.word	0x000344d8
        /*cea8*/ 	.short	0x010a
        /*ceaa*/ 	.byte	0x3f
	.zero		1


	//   ....[43]....
        /*ceac*/ 	.word	0x00035820
        /*ceb0*/ 	.word	0x00000003
        /*ceb4*/ 	.word	0x000344e0
        /*ceb8*/ 	.short	0x010a
        /*ceba*/ 	.byte	0x3f
	.zero		1


	//   ....[44]....
        /*cebc*/ 	.word	0x00035880
        /*cec0*/ 	.word	0x00000003
        /*cec4*/ 	.word	0x000344e8
        /*cec8*/ 	.short	0x010a
        /*ceca*/ 	.byte	0x3f
	.zero		1


	//   ....[45]....
        /*cecc*/ 	.word	0x000358e0
        /*ced0*/ 	.word	0x00000003
        /*ced4*/ 	.word	0x000344d0
        /*ced8*/ 	.short	0x010a
        /*ceda*/ 	.byte	0x3f
	.zero		1


	//   ....[46]....
        /*cedc*/ 	.word	0x00035940
        /*cee0*/ 	.word	0x00000003
        /*cee4*/ 	.word	0x000344d8
        /*cee8*/ 	.short	0x010a
        /*ceea*/ 	.byte	0x3f
	.zero		1


	//   ....[47]....
        /*ceec*/ 	.word	0x000359a0
        /*cef0*/ 	.word	0x00000003
        /*cef4*/ 	.word	0x000344e0
        /*cef8*/ 	.short	0x010a
        /*cefa*/ 	.byte	0x3f
	.zero		1


	//   ....[48]....
        /*cefc*/ 	.word	0x00035a00
        /*cf00*/ 	.word	0x00000003
        /*cf04*/ 	.word	0x000344e8
        /*cf08*/ 	.short	0x010a
        /*cf0a*/ 	.byte	0x3f
	.zero		1


	//   ....[49]....
        /*cf0c*/ 	.word	0x00035a60
        /*cf10*/ 	.word	0x00000003
        /*cf14*/ 	.word	0x000344d0
        /*cf18*/ 	.short	0x010a
        /*cf1a*/ 	.byte	0x3f
	.zero		1


	//   ....[50]....
        /*cf1c*/ 	.word	0x00035ac0
        /*cf20*/ 	.word	0x00000003
        /*cf24*/ 	.word	0x000344d8
        /*cf28*/ 	.short	0x010a
        /*cf2a*/ 	.byte	0x3f
	.zero		1


	//   ....[51]....
        /*cf2c*/ 	.word	0x00035b20
        /*cf30*/ 	.word	0x00000003
        /*cf34*/ 	.word	0x000344e0
        /*cf38*/ 	.short	0x010a
        /*cf3a*/ 	.byte	0x3f
	.zero		1


	//   ....[52]....
        /*cf3c*/ 	.word	0x00035b80
        /*cf40*/ 	.word	0x00000003
        /*cf44*/ 	.word	0x000344e8
        /*cf48*/ 	.short	0x010a
        /*cf4a*/ 	.byte	0x3f
	.zero		1


	//   ....[53]....
        /*cf4c*/ 	.word	0x00035be0
        /*cf50*/ 	.word	0x00000003
        /*cf54*/ 	.word	0x000344d0
        /*cf58*/ 	.short	0x010a
        /*cf5a*/ 	.byte	0x3f
	.zero		1


	//   ....[54]....
        /*cf5c*/ 	.word	0x00035c40
        /*cf60*/ 	.word	0x00000003
        /*cf64*/ 	.word	0x000344d8
        /*cf68*/ 	.short	0x010a
        /*cf6a*/ 	.byte	0x3f
	.zero		1


	//   ....[55]....
        /*cf6c*/ 	.word	0x00035ca0
        /*cf70*/ 	.word	0x00000003
        /*cf74*/ 	.word	0x000344e0
        /*cf78*/ 	.short	0x010a
        /*cf7a*/ 	.byte	0x3f
	.zero		1


	//   ....[56]....
        /*cf7c*/ 	.word	0x00035d70
        /*cf80*/ 	.word	0x00000008
        /*cf84*/ 	.word	0x00034498
        /*cf88*/ 	.short	0x010a
        /*cf8a*/ 	.byte	0x3f
	.zero		1


	//   ....[57]....
        /*cf8c*/ 	.word	0x00035dc0
        /*cf90*/ 	.word	0x00000003
        /*cf94*/ 	.word	0x00034400
        /*cf98*/ 	.short	0x010a
        /*cf9a*/ 	.byte	0x3f
	.zero		1


	//   ....[58]....
        /*cf9c*/ 	.word	0x00035fd0
        /*cfa0*/ 	.word	0x00000007
        /*cfa4*/ 	.word	0x00000000
        /*cfa8*/ 	.short	0x010a
        /*cfaa*/ 	.byte	0x3f
	.zero		1


	//   ....[59]....
        /*cfac*/ 	.word	0x00036020
        /*cfb0*/ 	.word	0x00000009
        /*cfb4*/ 	.word	0x00000000
        /*cfb8*/ 	.short	0x010a
        /*cfba*/ 	.byte	0x3f
	.zero		1


	//   ....[60]....
        /*cfbc*/ 	.word	0x00036070
        /*cfc0*/ 	.word	0x0000000c
        /*cfc4*/ 	.word	0x00034440
        /*cfc8*/ 	.short	0x010a
        /*cfca*/ 	.byte	0x3f
	.zero		1


	//   ....[61]....
        /*cfcc*/ 	.word	0x000360c0
        /*cfd0*/ 	.word	0x00000003
        /*cfd4*/ 	.word	0x00034440
        /*cfd8*/ 	.short	0x010a
        /*cfda*/ 	.byte	0x3f
	.zero		1


	//   ....[62]....
        /*cfdc*/ 	.word	0x00036110
        /*cfe0*/ 	.word	0x00000003
        /*cfe4*/ 	.word	0x00034440
        /*cfe8*/ 	.short	0x010a
        /*cfea*/ 	.byte	0x3f
	.zero		1


	//   ....[63]....
        /*cfec*/ 	.word	0x00036160
        /*cff0*/ 	.word	0x00000003
        /*cff4*/ 	.word	0x00034440
        /*cff8*/ 	.short	0x010a
        /*cffa*/ 	.byte	0x3f
	.zero		1


	//   ....[64]....
        /*cffc*/ 	.word	0x000361b0
        /*d000*/ 	.word	0x00000003
        /*d004*/ 	.word	0x00034440
        /*d008*/ 	.short	0x010a
        /*d00a*/ 	.byte	0x3f
	.zero		1


	//   ....[65]....
        /*d00c*/ 	.word	0x00036200
        /*d010*/ 	.word	0x00000003
        /*d014*/ 	.word	0x00034440
        /*d018*/ 	.short	0x010a
        /*d01a*/ 	.byte	0x3f
	.zero		1


	//   ....[66]....
        /*d01c*/ 	.word	0x00036250
        /*d020*/ 	.word	0x00000003
        /*d024*/ 	.word	0x00034440
        /*d028*/ 	.short	0x010a
        /*d02a*/ 	.byte	0x3f
	.zero		1


	//   ....[67]....
        /*d02c*/ 	.word	0x000362a0
        /*d030*/ 	.word	0x00000003
        /*d034*/ 	.word	0x00034440
        /*d038*/ 	.short	0x010a
        /*d03a*/ 	.byte	0x3f
	.zero		1


	//----- nvinfo : EIATTR_NUM_MBARRIERS
	.align		4
.L_39:
        /*d03c*/ 	.byte	0x03, 0x38
        /*d03e*/ 	.short	0x0024


	//----- nvinfo : EIATTR_EXIT_INSTR_OFFSETS
	.align		4
        /*d040*/ 	.byte	0x04, 0x1c
        /*d042*/ 	.short	(.L_41 - .L_40)


	//   ....[0]....
.L_40:
        /*d044*/ 	.word	0x00002bf0


	//   ....[1]....
        /*d048*/ 	.word	0x00002e70


	//   ....[2]....
        /*d04c*/ 	.word	0x00002fb0


	//   ....[3]....
        /*d050*/ 	.word	0x0002c670


	//   ....[4]....
        /*d054*/ 	.word	0x0002c710


	//   ....[5]....
        /*d058*/ 	.word	0x000301a0


	//   ....[6]....
        /*d05c*/ 	.word	0x00031cb0


	//   ....[7]....
        /*d060*/ 	.word	0x00033fd0


	//----- nvinfo : EIATTR_MAX_THREADS
	.align		4
.L_41:
        /*d064*/ 	.byte	0x04, 0x05
        /*d066*/ 	.short	(.L_43 - .L_42)
.L_42:
        /*d068*/ 	.word	0x00000180
        /*d06c*/ 	.word	0x00000001
        /*d070*/ 	.word	0x00000001


	//----- nvinfo : EIATTR_CRS_STACK_SIZE
	.align		4
.L_43:
        /*d074*/ 	.byte	0x04, 0x1e
        /*d076*/ 	.short	(.L_45 - .L_44)
.L_44:
        /*d078*/ 	.word	0x00000000


	//----- nvinfo : EIATTR_CBANK_PARAM_SIZE
	.align		4
.L_45:
        /*d07c*/ 	.byte	0x03, 0x19
        /*d07e*/ 	.short	0x0770


	//----- nvinfo : EIATTR_PARAM_CBANK
	.align		4
        /*d080*/ 	.byte	0x04, 0x0a
        /*d082*/ 	.short	(.L_47 - .L_46)
	.align		4
.L_46:
        /*d084*/ 	.word	index@(.nv.constant0._ZN7cutlass13device_kernelINS_4gemm6kernel13GemmUniversalINS1_17GroupProblemShapeIN4cute5tupleIJiiiEEEEENS1_10collective13CollectiveMmaINS1_39MainloopSm90ArrayTmaGmmaWarpSpecializedILi3ENS6_IJNS5_1CILi1EEESD_SD_EEENS1_40KernelPtrArrayTmaWarpSpecializedPingpongEEENS6_IJNSC_ILi256EEESH_NSC_ILi64EEEEEENS_6half_tEPNS6_IJlSD_NSC_ILi0EEEEEESK_SN_NS5_8TiledMMAINS5_8MMA_AtomIJNS5_4SM904GMMA26MMA_64x256x16_F32F16F16_SSILNSR_5MajorE0ELST_0ELNSR_7ScaleInE1ELSU_1EEEEEENS5_6LayoutISE_NS6_IJSL_SL_SL_EEEEENS6_IJNS5_10UnderscoreES10_S10_EEEEENS5_13SM90_TMA_LOADENS5_14ComposedLayoutINS5_7SwizzleILi3ELi4ELi3EEENS5_18smem_ptr_flag_bitsILi16EEENSX_INS6_IJNSC_ILi8EEESI_EEENS6_IJSI_SD_EEEEEEEvNS5_8identityES13_S1D_vS1E_EENS_8epilogue10collective18CollectiveEpilogueINS1G_30Sm90PtrArrayTmaWarpSpecializedILi4ELi2ELi16ELb1ELb0ELi2EEEJSJ_NS6_IJSI_NSC_ILi32EEEEEESK_PNS6_IJSD_lSL_EEESK_S1O_NS1G_6fusion15FusionCallbacksIS1K_NS1P_17LinearCombinationISK_fSK_fLNS_15FloatRoundStyleE2EEESJ_S1M_JEEES13_NS14_IS16_S18_NSX_INS6_IJSI_S19_EEENS6_IJSD_SI_EEEEEEENS5_17SM75_U16x8_LDSM_TENS5_14SM90_TMA_STOREES1Y_NS5_17SM90_U16x8_STSM_TENS5_9Copy_AtomIJNS5_17SM90_U32x4_STSM_NESK_EEEvEEEvvEEEEvNT_6ParamsE)
        /*d088*/ 	.short	0x0210
        /*d08a*/ 	.short	0x0770


	//----- nvinfo : EIATTR_SW_WAR
	.align		4
.L_47:
        /*d08c*/ 	.byte	0x04, 0x36
        /*d08e*/ 	.short	(.L_49 - .L_48)
.L_48:
        /*d090*/ 	.word	0x00000008
.L_49:


//--------------------- .nv.callgraph             --------------------------
	.section	.nv.callgraph,"",@"SHT_CUDA_CALLGRAPH"
	.align	4
	.sectionentsize	8
	.align		4
        /*0000*/ 	.word	0x00000000
	.align		4
        /*0004*/ 	.word	0xffffffff
	.align		4
        /*0008*/ 	.word	index@(_ZN7cutlass13device_kernelINS_4gemm6kernel13GemmUniversalINS1_17GroupProblemShapeIN4cute5tupleIJiiiEEEEENS1_10collective13CollectiveMmaINS1_39MainloopSm90ArrayTmaGmmaWarpSpecializedILi3ENS6_IJNS5_1CILi1EEESD_SD_EEENS1_40KernelPtrArrayTmaWarpSpecializedPingpongEEENS6_IJNSC_ILi256EEESH_NSC_ILi64EEEEEENS_6half_tEPNS6_IJlSD_NSC_ILi0EEEEEESK_SN_NS5_8TiledMMAINS5_8MMA_AtomIJNS5_4SM904GMMA26MMA_64x256x16_F32F16F16_SSILNSR_5MajorE0ELST_0ELNSR_7ScaleInE1ELSU_1EEEEEENS5_6LayoutISE_NS6_IJSL_SL_SL_EEEEENS6_IJNS5_10UnderscoreES10_S10_EEEEENS5_13SM90_TMA_LOADENS5_14ComposedLayoutINS5_7SwizzleILi3ELi4ELi3EEENS5_18smem_ptr_flag_bitsILi16EEENSX_INS6_IJNSC_ILi8EEESI_EEENS6_IJSI_SD_EEEEEEEvNS5_8identityES13_S1D_vS1E_EENS_8epilogue10collective18CollectiveEpilogueINS1G_30Sm90PtrArrayTmaWarpSpecializedILi4ELi2ELi16ELb1ELb0ELi2EEEJSJ_NS6_IJSI_NSC_ILi32EEEEEESK_PNS6_IJSD_lSL_EEESK_S1O_NS1G_6fusion15FusionCallbacksIS1K_NS1P_17LinearCombinationISK_fSK_fLNS_15FloatRoundStyleE2EEESJ_S1M_JEEES13_NS14_IS16_S18_NSX_INS6_IJSI_S19_EEENS6_IJSD_SI_EEEEEEENS5_17SM75_U16x8_LDSM_TENS5_14SM90_TMA_STOREES1Y_NS5_17SM90_U16x8_STSM_TENS5_9Copy_AtomIJNS5_17SM90_U32x4_STSM_NESK_EEEvEEEvvEEEEvNT_6ParamsE)
	.align		4
        /*000c*/ 	.word	index@(__assertfail)
	.align		4
        /*0010*/ 	.word	0x00000000
	.align		4
        /*0014*/ 	.word	0xfffffffe
	.align		4
        /*0018*/ 	.word	0x00000000
	.align		4
        /*001c*/ 	.word	0xfffffffd
	.align		4
        /*0020*/ 	.word	0x00000000
	.align		4
        /*0024*/ 	.word	0xfffffffc


//--------------------- .nv.constant4             --------------------------
	.section	.nv.constant4,"a",@progbits
	.align	8
	.align		8
.nv.constant4:
        /*0000*/ 	.dword	__assertfail
	.align		8
        /*0008*/ 	.dword	__unnamed_1
	.align		8
        /*0010*/ 	.dword	_ZN39_INTERNAL_7cd1ae1b_4_k_cu_7d6cee63_28074cuda3std3__45__cpo5beginE
	.align		8
        /*0018*/ 	.dword	_ZN39_INTERNAL_7cd1ae1b_4_k_cu_7d6cee63_28074cuda3std3__45__cpo3endE
	.align		8
        /*0020*/ 	.dword	_ZN39_INTERNAL_7cd1ae1b_4_k_cu_7d6cee63_28074cuda3std3__45__cpo6cbeginE
	.align		8
        /*0028*/ 	.dword	_ZN39_INTERNAL_7cd1ae1b_4_k_cu_7d6cee63_28074cuda3std3__45__cpo4cendE
	.align		8
        /*0030*/ 	.dword	_ZN39_INTERNAL_7cd1ae1b_4_k_cu_7d6cee63_28074cuda3std3__441_GLOBAL__N__7cd1ae1b_4_k_cu_7d6cee63_28076ignoreE
	.align		8
        /*0038*/ 	.dword	_ZN39_INTERNAL_7cd1ae1b_4_k_cu_7d6cee63_28074cuda3std3__419piecewise_constructE
	.align		8
        /*0040*/ 	.dword	_ZN39_INTERNAL_7cd1ae1b_4_k_cu_7d6cee63_28074cuda3std3__48in_placeE
	.align		8
        /*0048*/ 	.dword	_ZN39_INTERNAL_7cd1ae1b_4_k_cu_7d6cee63_28074cuda3std6ranges3__45__cpo4swapE
	.align		8
        /*0050*/ 	.dword	_ZN39_INTERNAL_7cd1ae1b_4_k_cu_7d6cee63_28074cuda3std6ranges3__45__cpo9iter_moveE
	.align		8
        /*0058*/ 	.dword	_ZN39_INTERNAL_7cd1ae1b_4_k_cu_7d6cee63_28074cute7productE
	.align		8
        /*0060*/ 	.dword	_ZN39_INTERNAL_7cd1ae1b_4_k_cu_7d6cee63_28074cute1_E
	.align		8
        /*0068*/ 	.dword	$str$24
	.align		8
        /*0070*/ 	.dword	$str$25


//--------------------- .text._ZN7cutlass13device_kernelINS_4gemm6kernel13GemmUniversalINS1_17GroupProblemShapeIN4cute5tupleIJiiiEEEEENS1_10collective13CollectiveMmaINS1_39MainloopSm90ArrayTmaGmmaWarpSpecializedILi3ENS6_IJNS5_1CILi1EEESD_SD_EEENS1_40KernelPtrArrayTmaWarpSpecializedPingpongEEENS6_IJNSC_ILi256EEESH_NSC_ILi64EEEEEENS_6half_tEPNS6_IJlSD_NSC_ILi0EEEEEESK_SN_NS5_8TiledMMAINS5_8MMA_AtomIJNS5_4SM904GMMA26MMA_64x256x16_F32F16F16_SSILNSR_5MajorE0ELST_0ELNSR_7ScaleInE1ELSU_1EEEEEENS5_6LayoutISE_NS6_IJSL_SL_SL_EEEEENS6_IJNS5_10UnderscoreES10_S10_EEEEENS5_13SM90_TMA_LOADENS5_14ComposedLayoutINS5_7SwizzleILi3ELi4ELi3EEENS5_18smem_ptr_flag_bitsILi16EEENSX_INS6_IJNSC_ILi8EEESI_EEENS6_IJSI_SD_EEEEEEEvNS5_8identityES13_S1D_vS1E_EENS_8epilogue10collective18CollectiveEpilogueINS1G_30Sm90PtrArrayTmaWarpSpecializedILi4ELi2ELi16ELb1ELb0ELi2EEEJSJ_NS6_IJSI_NSC_ILi32EEEEEESK_PNS6_IJSD_lSL_EEESK_S1O_NS1G_6fusion15FusionCallbacksIS1K_NS1P_17LinearCombinationISK_fSK_fLNS_15FloatRoundStyleE2EEESJ_S1M_JEEES13_NS14_IS16_S18_NSX_INS6_IJSI_S19_EEENS6_IJSD_SI_EEEEEEENS5_17SM75_U16x8_LDSM_TENS5_14SM90_TMA_STOREES1Y_NS5_17SM90_U16x8_STSM_TENS5_9Copy_AtomIJNS5_17SM90_U32x4_STSM_NESK_EEEvEEEvvEEEEvNT_6ParamsE --------------------------
	.section	.text._ZN7cutlass13device_kernelINS_4gemm6kernel13GemmUniversalINS1_17GroupProblemShapeIN4cute5tupleIJiiiEEEEENS1_10collective13CollectiveMmaINS1_39MainloopSm90ArrayTmaGmmaWarpSpecializedILi3ENS6_IJNS5_1CILi1EEESD_SD_EEENS1_40KernelPtrArrayTmaWarpSpecializedPingpongEEENS6_IJNSC_ILi256EEESH_NSC_ILi64EEEEEENS_6half_tEPNS6_IJlSD_NSC_ILi0EEEEEESK_SN_NS5_8TiledMMAINS5_8MMA_AtomIJNS5_4SM904GMMA26MMA_64x256x16_F32F16F16_SSILNSR_5MajorE0ELST_0ELNSR_7ScaleInE1ELSU_1EEEEEENS5_6LayoutISE_NS6_IJSL_SL_SL_EEEEENS6_IJNS5_10UnderscoreES10_S10_EEEEENS5_13SM90_TMA_LOADENS5_14ComposedLayoutINS5_7SwizzleILi3ELi4ELi3EEENS5_18smem_ptr_flag_bitsILi16EEENSX_INS6_IJNSC_ILi8EEESI_EEENS6_IJSI_SD_EEEEEEEvNS5_8identityES13_S1D_vS1E_EENS_8epilogue10collective18CollectiveEpilogueINS1G_30Sm90PtrArrayTmaWarpSpecializedILi4ELi2ELi16ELb1ELb0ELi2EEEJSJ_NS6_IJSI_NSC_ILi32EEEEEESK_PNS6_IJSD_lSL_EEESK_S1O_NS1G_6fusion15FusionCallbacksIS1K_NS1P_17LinearCombinationISK_fSK_fLNS_15FloatRoundStyleE2EEESJ_S1M_JEEES13_NS14_IS16_S18_NSX_INS6_IJSI_S19_EEENS6_IJSD_SI_EEEEEEENS5_17SM75_U16x8_LDSM_TENS5_14SM90_TMA_STOREES1Y_NS5_17SM90_U16x8_STSM_TENS5_9Copy_AtomIJNS5_17SM90_U32x4_STSM_NESK_EEEvEEEvvEEEEvNT_6ParamsE,"ax",@progbits
	.align	128
.text._ZN7cutlass13device_kernelINS_4gemm6kernel13GemmUniversalINS1_17GroupProblemShapeIN4cute5tupleIJiiiEEEEENS1_10collective13CollectiveMmaINS1_39MainloopSm90ArrayTmaGmmaWarpSpecializedILi3ENS6_IJNS5_1CILi1EEESD_SD_EEENS1_40KernelPtrArrayTmaWarpSpecializedPingpongEEENS6_IJNSC_ILi256EEESH_NSC_ILi64EEEEEENS_6half_tEPNS6_IJlSD_NSC_ILi0EEEEEESK_SN_NS5_8TiledMMAINS5_8MMA_AtomIJNS5_4SM904GMMA26MMA_64x256x16_F32F16F16_SSILNSR_5MajorE0ELST_0ELNSR_7ScaleInE1ELSU_1EEEEEENS5_6LayoutISE_NS6_IJSL_SL_SL_EEEEENS6_IJNS5_10UnderscoreES10_S10_EEEEENS5_13SM90_TMA_LOADENS5_14ComposedLayoutINS5_7SwizzleILi3ELi4ELi3EEENS5_18smem_ptr_flag_bitsILi16EEENSX_INS6_IJNSC_ILi8EEESI_EEENS6_IJSI_SD_EEEEEEEvNS5_8identityES13_S1D_vS1E_EENS_8epilogue10collective18CollectiveEpilogueINS1G_30Sm90PtrArrayTmaWarpSpecializedILi4ELi2ELi16ELb1ELb0ELi2EEEJSJ_NS6_IJSI_NSC_ILi32EEEEEESK_PNS6_IJSD_lSL_EEESK_S1O_NS1G_6fusion15FusionCallbacksIS1K_NS1P_17LinearCombinationISK_fSK_fLNS_15FloatRoundStyleE2EEESJ_S1M_JEEES13_NS14_IS16_S18_NSX_INS6_IJSI_S19_EEENS6_IJSD_SI_EEEEEEENS5_17SM75_U16x8_LDSM_TENS5_14SM90_TMA_STOREES1Y_NS5_17SM90_U16x8_STSM_TENS5_9Copy_AtomIJNS5_17SM90_U32x4_STSM_NESK_EEEvEEEvvEEEEvNT_6ParamsE:
        .type           _ZN7cutlass13device_kernelINS_4gemm6kernel13GemmUniversalINS1_17GroupProblemShapeIN4cute5tupleIJiiiEEEEENS1_10collective13CollectiveMmaINS1_39MainloopSm90ArrayTmaGmmaWarpSpecializedILi3ENS6_IJNS5_1CILi1EEESD_SD_EEENS1_40KernelPtrArrayTmaWarpSpecializedPingpongEEENS6_IJNSC_ILi256EEESH_NSC_ILi64EEEEEENS_6half_tEPNS6_IJlSD_NSC_ILi0EEEEEESK_SN_NS5_8TiledMMAINS5_8MMA_AtomIJNS5_4SM904GMMA26MMA_64x256x16_F32F16F16_SSILNSR_5MajorE0ELST_0ELNSR_7ScaleInE1ELSU_1EEEEEENS5_6LayoutISE_NS6_IJSL_SL_SL_EEEEENS6_IJNS5_10UnderscoreES10_S10_EEEEENS5_13SM90_TMA_LOADENS5_14ComposedLayoutINS5_7SwizzleILi3ELi4ELi3EEENS5_18smem_ptr_flag_bitsILi16EEENSX_INS6_IJNSC_ILi8EEESI_EEENS6_IJSI_SD_EEEEEEEvNS5_8identityES13_S1D_vS1E_EENS_8epilogue10collective18CollectiveEpilogueINS1G_30Sm90PtrArrayTmaWarpSpecializedILi4ELi2ELi16ELb1ELb0ELi2EEEJSJ_NS6_IJSI_NSC_ILi32EEEEEESK_PNS6_IJSD_lSL_EEESK_S1O_NS1G_6fusion15FusionCallbacksIS1K_NS1P_17LinearCombinationISK_fSK_fLNS_15FloatRoundStyleE2EEESJ_S1M_JEEES13_NS14_IS16_S18_NSX_INS6_IJSI_S19_EEENS6_IJSD_SI_EEEEEEENS5_17SM75_U16x8_LDSM_TENS5_14SM90_TMA_STOREES1Y_NS5_17SM90_U16x8_STSM_TENS5_9Copy_AtomIJNS5_17SM90_U32x4_STSM_NESK_EEEvEEEvvEEEEvNT_6ParamsE,@function
        .size           _ZN7cutlass13device_kernelINS_4gemm6kernel13GemmUniversalINS1_17GroupProblemShapeIN4cute5tupleIJiiiEEEEENS1_10collective13CollectiveMmaINS1_39MainloopSm90ArrayTmaGmmaWarpSpecializedILi3ENS6_IJNS5_1CILi1EEESD_SD_EEENS1_40KernelPtrArrayTmaWarpSpecializedPingpongEEENS6_IJNSC_ILi256EEESH_NSC_ILi64EEEEEENS_6half_tEPNS6_IJlSD_NSC_ILi0EEEEEESK_SN_NS5_8TiledMMAINS5_8MMA_AtomIJNS5_4SM904GMMA26MMA_64x256x16_F32F16F16_SSILNSR_5MajorE0ELST_0ELNSR_7ScaleInE1ELSU_1EEEEEENS5_6LayoutISE_NS6_IJSL_SL_SL_EEEEENS6_IJNS5_10UnderscoreES10_S10_EEEEENS5_13SM90_TMA_LOADENS5_14ComposedLayoutINS5_7SwizzleILi3ELi4ELi3EEENS5_18smem_ptr_flag_bitsILi16EEENSX_INS6_IJNSC_ILi8EEESI_EEENS6_IJSI_SD_EEEEEEEvNS5_8identityES13_S1D_vS1E_EENS_8epilogue10collective18CollectiveEpilogueINS1G_30Sm90PtrArrayTmaWarpSpecializedILi4ELi2ELi16ELb1ELb0ELi2EEEJSJ_NS6_IJSI_NSC_ILi32EEEEEESK_PNS6_IJSD_lSL_EEESK_S1O_NS1G_6fusion15FusionCallbacksIS1K_NS1P_17LinearCombinationISK_fSK_fLNS_15FloatRoundStyleE2EEESJ_S1M_JEEES13_NS14_IS16_S18_NSX_INS6_IJSI_S19_EEENS6_IJSD_SI_EEEEEEENS5_17SM75_U16x8_LDSM_TENS5_14SM90_TMA_STOREES1Y_NS5_17SM90_U16x8_STSM_TENS5_9Copy_AtomIJNS5_17SM90_U32x4_STSM_NESK_EEEvEEEvvEEEEvNT_6ParamsE,(.L_x_635 - _ZN7cutlass13device_kernelINS_4gemm6kernel13GemmUniversalINS1_17GroupProblemShapeIN4cute5tupleIJiiiEEEEENS1_10collective13CollectiveMmaINS1_39MainloopSm90ArrayTmaGmmaWarpSpecializedILi3ENS6_IJNS5_1CILi1EEESD_SD_EEENS1_40KernelPtrArrayTmaWarpSpecializedPingpongEEENS6_IJNSC_ILi256EEESH_NSC_ILi64EEEEEENS_6half_tEPNS6_IJlSD_NSC_ILi0EEEEEESK_SN_NS5_8TiledMMAINS5_8MMA_AtomIJNS5_4SM904GMMA26MMA_64x256x16_F32F16F16_SSILNSR_5MajorE0ELST_0ELNSR_7ScaleInE1ELSU_1EEEEEENS5_6LayoutISE_NS6_IJSL_SL_SL_EEEEENS6_IJNS5_10UnderscoreES10_S10_EEEEENS5_13SM90_TMA_LOADENS5_14ComposedLayoutINS5_7SwizzleILi3ELi4ELi3EEENS5_18smem_ptr_flag_bitsILi16EEENSX_INS6_IJNSC_ILi8EEESI_EEENS6_IJSI_SD_EEEEEEEvNS5_8identityES13_S1D_vS1E_EENS_8epilogue10collective18CollectiveEpilogueINS1G_30Sm90PtrArrayTmaWarpSpecializedILi4ELi2ELi16ELb1ELb0ELi2EEEJSJ_NS6_IJSI_NSC_ILi32EEEEEESK_PNS6_IJSD_lSL_EEESK_S1O_NS1G_6fusion15FusionCallbacksIS1K_NS1P_17LinearCombinationISK_fSK_fLNS_15FloatRoundStyleE2EEESJ_S1M_JEEES13_NS14_IS16_S18_NSX_INS6_IJSI_S19_EEENS6_IJSD_SI_EEEEEEENS5_17SM75_U16x8_LDSM_TENS5_14SM90_TMA_STOREES1Y_NS5_17SM90_U16x8_STSM_TENS5_9Copy_AtomIJNS5_17SM90_U32x4_STSM_NESK_EEEvEEEvvEEEEvNT_6ParamsE)
        .other          _ZN7cutlass13device_kernelINS_4gemm6kernel13GemmUniversalINS1_17GroupProblemShapeIN4cute5tupleIJiiiEEEEENS1_10collective13CollectiveMmaINS1_39MainloopSm90ArrayTmaGmmaWarpSpecializedILi3ENS6_IJNS5_1CILi1EEESD_SD_EEENS1_40KernelPtrArrayTmaWarpSpecializedPingpongEEENS6_IJNSC_ILi256EEESH_NSC_ILi64EEEEEENS_6half_tEPNS6_IJlSD_NSC_ILi0EEEEEESK_SN_NS5_8TiledMMAINS5_8MMA_AtomIJNS5_4SM904GMMA26MMA_64x256x16_F32F16F16_SSILNSR_5MajorE0ELST_0ELNSR_7ScaleInE1ELSU_1EEEEEENS5_6LayoutISE_NS6_IJSL_SL_SL_EEEEENS6_IJNS5_10UnderscoreES10_S10_EEEEENS5_13SM90_TMA_LOADENS5_14ComposedLayoutINS5_7SwizzleILi3ELi4ELi3EEENS5_18smem_ptr_flag_bitsILi16EEENSX_INS6_IJNSC_ILi8EEESI_EEENS6_IJSI_SD_EEEEEEEvNS5_8identityES13_S1D_vS1E_EENS_8epilogue10collective18CollectiveEpilogueINS1G_30Sm90PtrArrayTmaWarpSpecializedILi4ELi2ELi16ELb1ELb0ELi2EEEJSJ_NS6_IJSI_NSC_ILi32EEEEEESK_PNS6_IJSD_lSL_EEESK_S1O_NS1G_6fusion15FusionCallbacksIS1K_NS1P_17LinearCombinationISK_fSK_fLNS_15FloatRoundStyleE2EEESJ_S1M_JEEES13_NS14_IS16_S18_NSX_INS6_IJSI_S19_EEENS6_IJSD_SI_EEEEEEENS5_17SM75_U16x8_LDSM_TENS5_14SM90_TMA_STOREES1Y_NS5_17SM90_U16x8_STSM_TENS5_9Copy_AtomIJNS5_17SM90_U32x4_STSM_NESK_EEEvEEEvvEEEEvNT_6ParamsE,@"STO_CUDA_ENTRY STV_DEFAULT"
_ZN7cutlass13device_kernelINS_4gemm6kernel13GemmUniversalINS1_17GroupProblemShapeIN4cute5tupleIJiiiEEEEENS1_10collective13CollectiveMmaINS1_39MainloopSm90ArrayTmaGmmaWarpSpecializedILi3ENS6_IJNS5_1CILi1EEESD_SD_EEENS1_40KernelPtrArrayTmaWarpSpecializedPingpongEEENS6_IJNSC_ILi256EEESH_NSC_ILi64EEEEEENS_6half_tEPNS6_IJlSD_NSC_ILi0EEEEEESK_SN_NS5_8TiledMMAINS5_8MMA_AtomIJNS5_4SM904GMMA26MMA_64x256x16_F32F16F16_SSILNSR_5MajorE0ELST_0ELNSR_7ScaleInE1ELSU_1EEEEEENS5_6LayoutISE_NS6_IJSL_SL_SL_EEEEENS6_IJNS5_10UnderscoreES10_S10_EEEEENS5_13SM90_TMA_LOADENS5_14ComposedLayoutINS5_7SwizzleILi3ELi4ELi3EEENS5_18smem_ptr_flag_bitsILi16EEENSX_INS6_IJNSC_ILi8EEESI_EEENS6_IJSI_SD_EEEEEEEvNS5_8identityES13_S1D_vS1E_EENS_8epilogue10collective18CollectiveEpilogueINS1G_30Sm90PtrArrayTmaWarpSpecializedILi4ELi2ELi16ELb1ELb0ELi2EEEJSJ_NS6_IJSI_NSC_ILi32EEEEEESK_PNS6_IJSD_lSL_EEESK_S1O_NS1G_6fusion15FusionCallbacksIS1K_NS1P_17LinearCombinationISK_fSK_fLNS_15FloatRoundStyleE2EEESJ_S1M_JEEES13_NS14_IS16_S18_NSX_INS6_IJSI_S19_EEENS6_IJSD_SI_EEEEEEENS5_17SM75_U16x8_LDSM_TENS5_14SM90_TMA_STOREES1Y_NS5_17SM90_U16x8_STSM_TENS5_9Copy_AtomIJNS5_17SM90_U32x4_STSM_NESK_EEEvEEEvvEEEEvNT_6ParamsE:
[----:B------:R-:W1:Y:S02]  /*0000*/  LDC R1, c[0x0][0x28] ;  /* 0x00000a00ff017b82 */ /* 0x000e640000000800 */
[----:B-1----:R-:W-:-:S06]  /*0010*/  IADD3 R1, R1, -0x1b78, RZ ;  /* 0xffffe48801017810 */ /* 0x002fcc0007ffe0ff */
[----:B------:R-:W1:Y:S01]  /*0020*/  LDC.64 R6, c[0x0][0x918] ;  /* 0x00024600ff067b82 */ /* 0x000e620000000a00 */
[----:B------:R-:W-:Y:S01]  /*0030*/  ULDC.64 UR38, c[0x0][0x208] ;  /* 0x0000820000267ab9 */ /* 0x000fe20000000a00 */
[----:B------:R-:W2:Y:S01]  /*0040*/  S2R R21, SR_TID.X ;  /* 0x0000000000157919 */ /* 0x000ea20000002100 */
[----:B------:R-:W-:Y:S01]  /*0050*/  ULDC UR4, c[0x0][0x910] ;  /* 0x0002440000047ab9 */ /* 0x000fe20000000800 */
[----:B------:R-:W-:Y:S01]  /*0060*/  ULDC.64 UR20, c[0x0][0x8d0] ;  /* 0x0002340000147ab9 */ /* 0x000fe20000000a00 */
[----:B------:R-:W-:Y:S01]  /*0070*/  ULDC.64 UR14, c[0x0][0x8c8] ;  /* 0x00023200000e7ab9 */ /* 0x000fe20000000a00 */
[----:B------:R-:W-:Y:S01]  /*0080*/  IMAD.MOV.U32 R8, RZ, RZ, RZ ;  /* 0x000000ffff087224 */ /* 0x000fe200078e00ff */
[----:B------:R-:W-:Y:S01]  /*0090*/  MOV R0, RZ ;  /* 0x000000ff00007202 */ /* 0x000fe20000000f00 */
[----:B------:R-:W-:Y:S01]  /*00a0*/  S2UR UR6, SR_CTAID.Y ;  /* 0x00000000000679c3 */ /* 0x000fe20000002600 */
[----:B------:R-:W-:Y:S01]  /*00b0*/  ULDC.64 UR22, c[0x0][0x8e8] ;  /* 0x00023a0000167ab9 */ /* 0x000fe20000000a00 */
[----:B------:R-:W-:Y:S01]  /*00c0*/  ULDC.64 UR16, c[0x0][0x8e0] ;  /* 0x0002380000107ab9 */ /* 0x000fe20000000a00 */
[----:B-1----:R-:W3:Y:S01]  /*00d0*/  LDG.E R9, desc[UR38][R6.64] ;  /* 0x0000002606097981 */ /* 0x002ee2000c1e1900 */
[----:B------:R-:W-:-:S03]  /*00e0*/  MOV R3, UR4 ;  /* 0x0000000400037c02 */ /* 0x000fc60008000f00 */
[----:B------:R-:W4:Y:S01]  /*00f0*/  LDG.E R2, desc[UR38][R6.64+0x4] ;  /* 0x0000042606027981 */ /* 0x000f22000c1e1900 */
[----:B--2---:R-:W-:Y:S01]  /*0100*/  LOP3.LUT R20, R21, 0x1f, RZ, 0xc0, !PT ;  /* 0x0000001f15147812 */ /* 0x004fe200078ec0ff */
[----:B------:R-:W-:Y:S01]  /*0110*/  UISETP.NE.U32.AND UP0, UPT, UR20, URZ, UPT ;  /* 0x0000003f1400728c */ /* 0x000fe2000bf05070 */
[----:B------:R-:W1:Y:S01]  /*0120*/  S2UR UR57, SR_CTAID.X ;  /* 0x00000000003979c3 */ /* 0x000e620000002500 */
[----:B------:R-:W-:Y:S01]  /*0130*/  ULDC UR4, c[0x0][0x908] ;  /* 0x0002420000047ab9 */ /* 0x000fe20000000800 */
[----:B------:R-:W-:Y:S01]  /*0140*/  ISETP.GE.AND P0, PT, R20, R3, PT ;  /* 0x000000031400720c */ /* 0x000fe20003f06270 */
[----:B------:R-:W-:Y:S02]  /*0150*/  UISETP.NE.AND.EX UP0, UPT, UR21, URZ, UPT, UP0 ;  /* 0x0000003f1500728c */ /* 0x000fe4000bf05300 */
[----:B------:R-:W-:-:S09]  /*0160*/  UISETP.NE.AND UP3, UPT, UR4, 0x1, UPT ;  /* 0x000000010400788c */ /* 0x000fd2000bf65270 */
[----:B------:R-:W-:Y:S01]  /*0170*/  @UP0 ULDC UR18, c[0x0][0x8dc] ;  /* 0x0002370000120ab9 */ /* 0x000fe20000000800 */
[----:B------:R-:W2:Y:S01]  /*0180*/  @!P0 LDC.64 R4, c[0x0][0x918] ;  /* 0x00024600ff048b82 */ /* 0x000ea20000000a00 */
[----:B------:R-:W-:Y:S01]  /*0190*/  @UP3 ULDC UR8, c[0x0][0x10] ;  /* 0x0000040000083ab9 */ /* 0x000fe20000000800 */
[----:B------:R-:W-:Y:S01]  /*01a0*/  @UP3 UMOV UR7, URZ ;  /* 0x0000003f00073c82 */ /* 0x000fe20008000000 */
[----:B------:R-:W-:Y:S01]  /*01b0*/  @!UP3 ULDC UR10, c[0x0][0xc] ;  /* 0x00000300000abab9 */ /* 0x000fe20000000800 */
[----:B-1----:R-:W-:-:S03]  /*01c0*/  @UP3 UIMAD.WIDE.U32 UR8, UR57, UR8, UR6 ;  /* 0x00000008390832a5 */ /* 0x002fc6000f8e0006 */
[----:B------:R-:W-:Y:S01]  /*01d0*/  @UP3 UMOV UR7, URZ ;  /* 0x0000003f00073c82 */ /* 0x000fe20008000000 */
[----:B--2---:R-:W-:-:S05]  /*01e0*/  @!P0 IMAD.WIDE.U32 R4, R20, 0xc, R4 ;  /* 0x0000000c14048825 */ /* 0x004fca00078e0004 */
[----:B------:R1:W5:Y:S04]  /*01f0*/  @!P0 LDG.E R8, desc[UR38][R4.64] ;  /* 0x0000002604088981 */ /* 0x000368000c1e1900 */
[----:B------:R1:W5:Y:S01]  /*0200*/  @!P0 LDG.E R0, desc[UR38][R4.64+0x4] ;  /* 0x0000042604008981 */ /* 0x000362000c1e1900 */
[----:B------:R-:W-:Y:S01]  /*0210*/  ISETP.NE.U32.AND P0, PT, RZ, UR22, PT ;  /* 0x00000016ff007c0c */ /* 0x000fe2000bf05070 */
[----:B------:R-:W-:-:S03]  /*0220*/  @UP3 UIADD3 UR7, UR9, UR7, URZ ;  /* 0x0000000709073290 */ /* 0x000fc6000fffe03f */
[----:B------:R-:W-:Y:S02]  /*0230*/  ISETP.NE.AND.EX P0, PT, RZ, UR23, PT, P0 ;  /* 0x00000017ff007c0c */ /* 0x000fe4000bf05300 */
[----:B---3--:R-:W-:-:S13]  /*0240*/  R2UR UR12, R9 ;  /* 0x00000000090c72ca */ /* 0x008fda00000e0000 */
[----:B------:R-:W-:-:S04]  /*0250*/  UIADD3 UR11, UP1, UR12, UR14, URZ ;  /* 0x0000000e0c0b7290 */ /* 0x000fc8000ff3e03f */
[----:B------:R-:W-:Y:S02]  /*0260*/  ULEA.HI.X.SX32 UR12, UR12, UR15, 0x1, UP1 ;  /* 0x0000000f0c0c7291 */ /* 0x000fe400088f0e3f */
[----:B------:R-:W-:Y:S01]  /*0270*/  UIADD3 UR11, UP1, UR11, -0x1, URZ ;  /* 0xffffffff0b0b7890 */ /* 0x000fe2000ff3e03f */
[----:B----4-:R-:W-:-:S03]  /*0280*/  R2UR UR26, R2 ;  /* 0x00000000021a72ca */ /* 0x010fc600000e0000 */
[----:B------:R-:W-:Y:S02]  /*0290*/  UIADD3.X UR12, UR12, -0x1, URZ, UP1, !UPT ;  /* 0xffffffff0c0c7890 */ /* 0x000fe40008ffe43f */
[----:B------:R-:W-:-:S04]  /*02a0*/  @UP0 UIADD3 UR18, UP1, UR11, UR18, URZ ;  /* 0x000000120b120290 */ /* 0x000fc8000ff3e03f */
[----:B------:R-:W-:-:S04]  /*02b0*/  @UP0 UIADD3.X UR28, URZ, UR12, URZ, UP1, !UPT ;  /* 0x0000000c3f1c0290 */ /* 0x000fc80008ffe43f */
[----:B------:R-:W-:Y:S02]  /*02c0*/  @UP0 UIMAD.WIDE.U32 UR4, UR28, UR20, URZ ;  /* 0x000000141c0402a5 */ /* 0x000fe4000f8e003f */
[----:B------:R-:W-:Y:S02]  /*02d0*/  UIADD3 UR13, UP2, UR26, UR16, URZ ;  /* 0x000000101a0d7290 */ /* 0x000fe4000ff5e03f */
[----:B------:R-:W-:Y:S02]  /*02e0*/  @UP0 UIMAD.WIDE.U32 UR24, UP1, UR18, UR21, UR4 ;  /* 0x00000015121802a5 */ /* 0x000fe4000f820004 */
[----:B------:R-:W-:Y:S02]  /*02f0*/  @UP0 UIMAD.WIDE.U32 UR18, UR18, UR20, URZ ;  /* 0x00000014121202a5 */ /* 0x000fe4000f8e003f */
[----:B------:R-:W-:Y:S02]  /*0300*/  @UP0 UIADD3.X UR27, URZ, URZ, URZ, UP1, !UPT ;  /* 0x0000003f3f1b0290 */ /* 0x000fe40008ffe43f */
[----:B------:R-:W-:Y:S01]  /*0310*/  @UP0 UIADD3 URZ, UP1, UR19, UR24, URZ ;  /* 0x00000018133f0290 */ /* 0x000fe2000ff3e03f */
[----:B------:R-:W-:Y:S01]  /*0320*/  UMOV UR4, UR57 ;  /* 0x0000003900047c82 */ /* 0x000fe20008000000 */
[----:B------:R-:W-:Y:S01]  /*0330*/  UMOV UR5, URZ ;  /* 0x0000003f00057c82 */ /* 0x000fe20008000000 */
[----:B------:R-:W-:-:S02]  /*0340*/  ULEA.HI.X.SX32 UR9, UR26, UR17, 0x1, UP2 ;  /* 0x000000111a097291 */ /* 0x000fc400090f0e3f */
[----:B------:R-:W-:Y:S01]  /*0350*/  @!UP3 UIMAD.WIDE.U32 UR4, UR10, UR6, UR4 ;  /* 0x000000060a04b2a5 */ /* 0x000fe2000f8e0004 */
[----:B------:R-:W-:Y:S02]  /*0360*/  @UP0 UMOV UR26, UR25 ;  /* 0x00000019001a0c82 */ /* 0x000fe40008000000 */
[----:B------:R-:W-:Y:S02]  /*0370*/  @UP0 UIMAD.WIDE.U32.X UR18, UR28, UR21, UR26, UP1 ;  /* 0x000000151c1202a5 */ /* 0x000fe400088e041a */
[----:B------:R-:W-:Y:S02]  /*0380*/  UIADD3 UR6, UP1, UR13, -0x1, URZ ;  /* 0xffffffff0d067890 */ /* 0x000fe4000ff3e03f */
[----:B------:R-:W-:Y:S01]  /*0390*/  @!UP3 UMOV UR7, UR5 ;  /* 0x000000050007bc82 */ /* 0x000fe20008000000 */
[----:B------:R-:W-:Y:S01]  /*03a0*/  @!UP3 UMOV UR8, UR4 ;  /* 0x000000040008bc82 */ /* 0x000fe20008000000 */
[----:B------:R-:W-:Y:S01]  /*03b0*/  UIADD3.X UR5, UR9, -0x1, URZ, UP1, !UPT ;  /* 0xffffffff09057890 */ /* 0x000fe20008ffe43f */
[----:B------:R-:W-:Y:S01]  /*03c0*/  @UP0 UMOV UR11, UR18 ;  /* 0x00000012000b0c82 */ /* 0x000fe20008000000 */
[----:B------:R-:W-:Y:S01]  /*03d0*/  @UP0 UMOV UR12, UR19 ;  /* 0x00000013000c0c82 */ /* 0x000fe20008000000 */
[----:B-1----:R-:W-:Y:S09]  /*03e0*/  @!P0 BRA `(.L_x_0) ;  /* 0x00000000002c8947 */ /* 0x002ff20003800000 */
[----:B------:R-:W-:Y:S02]  /*03f0*/  ULDC UR4, c[0x0][0x8f4] ;  /* 0x00023d0000047ab9 */ /* 0x000fe40000000800 */
[----:B------:R-:W-:-:S04]  /*0400*/  UIADD3 UR6, UP1, UR6, UR4, URZ ;  /* 0x0000000406067290 */ /* 0x000fc8000ff3e03f */
[----:B------:R-:W-:-:S04]  /*0410*/  UIADD3.X UR9, URZ, UR5, URZ, UP1, !UPT ;  /* 0x000000053f097290 */ /* 0x000fc80008ffe43f */
[----:B------:R-:W-:-:S04]  /*0420*/  UIMAD.WIDE.U32 UR4, UR9, UR22, URZ ;  /* 0x00000016090472a5 */ /* 0x000fc8000f8e003f */
[----:B------:R-:W-:Y:S02]  /*0430*/  UIMAD.WIDE.U32 UR18, UP1, UR6, UR23, UR4 ;  /* 0x00000017061272a5 */ /* 0x000fe4000f820004 */
[----:B------:R-:W-:Y:S02]  /*0440*/  UIMAD.WIDE.U32 UR4, UR6, UR22, URZ ;  /* 0x00000016060472a5 */ /* 0x000fe4000f8e003f */
[----:B------:R-:W-:Y:S02]  /*0450*/  UIADD3.X UR25, URZ, URZ, URZ, UP1, !UPT ;  /* 0x0000003f3f197290 */ /* 0x000fe40008ffe43f */
[----:B------:R-:W-:Y:S01]  /*0460*/  UIADD3 URZ, UP1, UR5, UR18, URZ ;  /* 0x00000012053f7290 */ /* 0x000fe2000ff3e03f */
[----:B------:R-:W-:-:S03]  /*0470*/  UMOV UR24, UR19 ;  /* 0x0000001300187c82 */ /* 0x000fc60008000000 */
[----:B------:R-:W-:-:S07]  /*0480*/  UIMAD.WIDE.U32.X UR4, UR9, UR23, UR24, UP1 ;  /* 0x00000017090472a5 */ /* 0x000fce00088e0418 */
[----:B------:R-:W-:-:S05]  /*0490*/  UMOV UR6, UR4 ;  /* 0x0000000400067c82 */ /* 0x000fca0008000000 */
.L_x_0:
[----:B------:R-:W-:Y:S01]  /*04a0*/  ULDC UR9, c[0x0][0x934] ;  /* 0x00024d0000097ab9 */ /* 0x000fe20000000800 */
[----:B------:R-:W-:Y:S01]  /*04b0*/  ULDC UR10, c[0x0][0x904] ;  /* 0x00024100000a7ab9 */ /* 0x000fe20000000800 */
[----:B------:R-:W-:Y:S01]  /*04c0*/  ULDC UR4, c[0x0][0x938] ;  /* 0x00024e0000047ab9 */ /* 0x000fe20000000800 */
[----:B------:R-:W-:Y:S02]  /*04d0*/  USHF.L.U32 UR9, UR9, UR10, URZ ;  /* 0x0000000a09097299 */ /* 0x000fe4000800063f */
[----:B------:R-:W-:Y:S01]  /*04e0*/  USHF.L.U32 UR10, UR4, UR10, URZ ;  /* 0x0000000a040a7299 */ /* 0x000fe2000800063f */
[----:B------:R-:W-:Y:S01]  /*04f0*/  ULDC UR26, c[0x0][0x8d8] ;  /* 0x00023600001a7ab9 */ /* 0x000fe20000000800 */
[----:B------:R-:W-:Y:S02]  /*0500*/  ULDC UR30, c[0x0][0x8f0] ;  /* 0x00023c00001e7ab9 */ /* 0x000fe40000000800 */
[----:B------:R-:W-:Y:S01]  /*0510*/  MOV R10, UR9 ;  /* 0x00000009000a7c02 */ /* 0x000fe20008000f00 */
[----:B------:R-:W-:Y:S01]  /*0520*/  USHF.R.U64 UR11, UR11, UR26, UR12 ;  /* 0x0000001a0b0b7299 */ /* 0x000fe2000800120c */
[----:B------:R-:W-:Y:S01]  /*0530*/  IMAD.U32 R9, RZ, RZ, UR10 ;  /* 0x0000000aff097e24 */ /* 0x000fe2000f8e00ff */
[----:B------:R-:W-:Y:S01]  /*0540*/  USHF.R.U64 UR6, UR6, UR30, UR5 ;  /* 0x0000001e06067299 */ /* 0x000fe20008001205 */
[----:B------:R-:W-:Y:S01]  /*0550*/  IABS R2, R10 ;  /* 0x0000000a00027213 */ /* 0x000fe20000000000 */
[----:B------:R-:W-:-:S02]  /*0560*/  UIADD3 UR11, UR11, -0x1, UR9 ;  /* 0xffffffff0b0b7890 */ /* 0x000fc4000fffe009 */
[----:B------:R-:W-:Y:S01]  /*0570*/  IABS R4, R9 ;  /* 0x0000000900047213 */ /* 0x000fe20000000000 */
[----:B------:R-:W-:Y:S01]  /*0580*/  UIADD3 UR6, UR6, -0x1, UR10 ;  /* 0xffffffff06067890 */ /* 0x000fe2000fffe00a */
[----:B------:R-:W-:Y:S01]  /*0590*/  R2UR UR28, R2 ;  /* 0x00000000021c72ca */ /* 0x000fe200000e0000 */
[----:B------:R-:W-:Y:S01]  /*05a0*/  UMOV UR4, URZ ;  /* 0x0000003f00047c82 */ /* 0x000fe20008000000 */
[----:B------:R-:W-:Y:S01]  /*05b0*/  MOV R2, R4 ;  /* 0x0000000400027202 */ /* 0x000fe20000000f00 */
[----:B------:R-:W-:Y:S02]  /*05c0*/  UISETP.GE.AND UP5, UPT, UR11, URZ, UPT ;  /* 0x0000003f0b00728c */ /* 0x000fe4000bfa6270 */
[----:B------:R-:W-:Y:S01]  /*05d0*/  UISETP.NE.AND UP4, UPT, UR9, URZ, UPT ;  /* 0x0000003f0900728c */ /* 0x000fe2000bf85270 */
[----:B------:R-:W-:Y:S01]  /*05e0*/  R2UR UR27, R2 ;  /* 0x00000000021b72ca */ /* 0x000fe200000e0000 */
[----:B------:R-:W-:-:S06]  /*05f0*/  UMOV UR59, 0x1 ;  /* 0x00000001003b7882 */ /* 0x000fcc0000000000 */
[----:B------:R-:W1:Y:S08]  /*0600*/  I2F.RP R2, UR28 ;  /* 0x0000001c00027d06 */ /* 0x000e700008209400 */
[----:B------:R-:W2:Y:S08]  /*0610*/  I2F.RP R5, UR27 ;  /* 0x0000001b00057d06 */ /* 0x000eb00008209400 */
[----:B-1----:R-:W1:Y:S08]  /*0620*/  MUFU.RCP R2, R2 ;  /* 0x0000000200027308 */ /* 0x002e700000001000 */
[----:B--2---:R-:W2:Y:S01]  /*0630*/  MUFU.RCP R5, R5 ;  /* 0x0000000500057308 */ /* 0x004ea20000001000 */
[----:B-1----:R-:W-:-:S02]  /*0640*/  IADD3 R4, R2, 0xffffffe, RZ ;  /* 0x0ffffffe02047810 */ /* 0x002fc40007ffe0ff */
[----:B------:R-:W-:-:S05]  /*0650*/  MOV R2, UR11 ;  /* 0x0000000b00027c02 */ /* 0x000fca0008000f00 */
[----:B------:R-:W1:Y:S01]  /*0660*/  F2I.FTZ.U32.TRUNC.NTZ R4, R4 ;  /* 0x0000000400047305 */ /* 0x000e62000021f000 */
[----:B------:R-:W-:Y:S01]  /*0670*/  IABS R2, R2 ;  /* 0x0000000200027213 */ /* 0x000fe20000000000 */
[----:B--2---:R-:W-:Y:S01]  /*0680*/  VIADD R6, R5, 0xffffffe ;  /* 0x0ffffffe05067836 */ /* 0x004fe20000000000 */
[----:B------:R-:W-:Y:S02]  /*0690*/  IABS R5, R10 ;  /* 0x0000000a00057213 */ /* 0x000fe40000000000 */
[----:B------:R-:W-:-:S03]  /*06a0*/  R2UR UR29, R2 ;  /* 0x00000000021d72ca */ /* 0x000fc600000e0000 */
[----:B------:R-:W2:Y:S01]  /*06b0*/  F2I.FTZ.U32.TRUNC.NTZ R6, R6 ;  /* 0x0000000600067305 */ /* 0x000ea2000021f000 */
[----:B------:R-:W-:Y:S01]  /*06c0*/  IMAD.MOV R5, RZ, RZ, -R5 ;  /* 0x000000ffff057224 */ /* 0x000fe200078e0a05 */
[----:B-1----:R-:W-:Y:S02]  /*06d0*/  R2UR UR5, R4 ;  /* 0x00000000040572ca */ /* 0x002fe400000e0000 */
[----:B------:R-:W-:Y:S02]  /*06e0*/  MOV R4, UR6 ;  /* 0x0000000600047c02 */ /* 0x000fe40008000f00 */
[----:B--2---:R-:W-:Y:S02]  /*06f0*/  R2UR UR13, R6 ;  /* 0x00000000060d72ca */ /* 0x004fe400000e0000 */
[----:B------:R-:W-:Y:S02]  /*0700*/  IABS R6, R4 ;  /* 0x0000000400067213 */ /* 0x000fe40000000000 */
[----:B------:R-:W-:-:S05]  /*0710*/  MOV R4, R5 ;  /* 0x0000000500047202 */ /* 0x000fca0000000f00 */
[----:B------:R-:W-:Y:S01]  /*0720*/  UIADD3 UR12, URZ, -UR5, URZ ;  /* 0x800000053f0c7290 */ /* 0x000fe2000fffe03f */
[----:B------:R-:W-:Y:S02]  /*0730*/  IABS R5, R9 ;  /* 0x0000000900057213 */ /* 0x000fe40000000000 */
[----:B------:R-:W-:Y:S01]  /*0740*/  MOV R2, R6 ;  /* 0x0000000600027202 */ /* 0x000fe20000000f00 */
[----:B------:R-:W-:Y:S01]  /*0750*/  UIMAD UR12, UR12, UR28, URZ ;  /* 0x0000001c0c0c72a4 */ /* 0x000fe2000f8e023f */
[----:B------:R-:W-:Y:S01]  /*0760*/  R2UR UR31, R4 ;  /* 0x00000000041f72ca */ /* 0x000fe200000e0000 */
[----:B------:R-:W-:Y:S01]  /*0770*/  IMAD.MOV R5, RZ, RZ, -R5 ;  /* 0x000000ffff057224 */ /* 0x000fe200078e0a05 */
[----:B------:R-:W-:Y:S01]  /*0780*/  R2UR UR33, R2 ;  /* 0x00000000022172ca */ /* 0x000fe200000e0000 */
[----:B------:R-:W-:Y:S01]  /*0790*/  UIADD3 UR18, URZ, -UR13, URZ ;  /* 0x8000000d3f127290 */ /* 0x000fe2000fffe03f */
[----:B------:R-:W-:Y:S01]  /*07a0*/  SHF.R.U32.HI R4, RZ, 0x7, R21 ;  /* 0x00000007ff047819 */ /* 0x000fe20000011615 */
[----:B------:R-:W-:Y:S01]  /*07b0*/  UIMAD.WIDE.U32 UR4, UR5, UR12, UR4 ;  /* 0x0000000c050472a5 */ /* 0x000fe2000f8e0004 */
[----:B------:R-:W-:Y:S01]  /*07c0*/  MOV R2, R5 ;  /* 0x0000000500027202 */ /* 0x000fe20000000f00 */
[----:B------:R-:W-:Y:S01]  /*07d0*/  UIMAD UR18, UR18, UR27, URZ ;  /* 0x0000001b121272a4 */ /* 0x000fe2000f8e023f */
[----:B------:R-:W-:-:S02]  /*07e0*/  UMOV UR12, URZ ;  /* 0x0000003f000c7c82 */ /* 0x000fc40008000000 */
[----:B------:R-:W-:Y:S01]  /*07f0*/  R2UR UR32, R2 ;  /* 0x00000000022072ca */ /* 0x000fe200000e0000 */
[----:B------:R-:W-:Y:S01]  /*0800*/  UIMAD.WIDE.U32 UR18, UR13, UR18, UR12 ;  /* 0x000000120d1272a5 */ /* 0x000fe2000f8e000c */
[----:B------:R-:W-:Y:S01]  /*0810*/  SHF.R.U32.HI R2, RZ, 0x5, R21 ;  /* 0x00000005ff027819 */ /* 0x000fe20000011615 */
[----:B------:R-:W1:Y:S01]  /*0820*/  SHFL.IDX PT, R4, R4, RZ, 0x1f ;  /* 0x00001fff04047589 */ /* 0x000e6200000e0000 */
[----:B------:R-:W-:Y:S01]  /*0830*/  UMOV UR13, UR5 ;  /* 0x00000005000d7c82 */ /* 0x000fe20008000000 */
[----:B------:R-:W-:Y:S02]  /*0840*/  UIMAD.WIDE.U32 UR24, UR19, UR33, URZ ;  /* 0x00000021131872a5 */ /* 0x000fe4000f8e003f */
[----:B------:R-:W-:Y:S01]  /*0850*/  UIMAD.WIDE.U32 UR4, UR13, UR29, URZ ;  /* 0x0000001d0d0472a5 */ /* 0x000fe2000f8e003f */
[----:B------:R-:W2:Y:S01]  /*0860*/  SHFL.IDX PT, R5, R2, RZ, 0x1f ;  /* 0x00001fff02057589 */ /* 0x000ea200000e0000 */
[----:B------:R-:W-:Y:S02]  /*0870*/  ULOP3.LUT UR12, URZ, UR9, URZ, 0x33, !UPT ;  /* 0x000000093f0c7292 */ /* 0x000fe4000f8e333f */
[----:B------:R-:W-:-:S02]  /*0880*/  UIMAD UR5, UR5, UR31, UR29 ;  /* 0x0000001f050572a4 */ /* 0x000fc4000f8e021d */
[----:B------:R-:W-:Y:S02]  /*0890*/  UIMAD UR25, UR25, UR32, UR33 ;  /* 0x00000020191972a4 */ /* 0x000fe4000f8e0221 */
[----:B------:R-:W-:Y:S02]  /*08a0*/  UISETP.GT.U32.AND UP1, UPT, UR28, UR5, UPT ;  /* 0x000000051c00728c */ /* 0x000fe4000bf24070 */
[----:B------:R-:W-:Y:S02]  /*08b0*/  UISETP.GT.U32.AND UP2, UPT, UR27, UR25, UPT ;  /* 0x000000191b00728c */ /* 0x000fe4000bf44070 */
[----:B------:R-:W-:-:S07]  /*08c0*/  ULOP3.LUT UR33, URZ, UR10, URZ, 0x33, !UPT ;  /* 0x0000000a3f217292 */ /* 0x000fce000f8e333f */
[----:B------:R-:W-:Y:S01]  /*08d0*/  @!UP1 UIADD3 UR5, UR5, -UR28, URZ ;  /* 0x8000001c05059290 */ /* 0x000fe2000fffe03f */
[----:B-1----:R-:W-:Y:S01]  /*08e0*/  R2UR UR18, R4 ;  /* 0x00000000041272ca */ /* 0x002fe200000e0000 */
[----:B------:R-:W-:Y:S02]  /*08f0*/  @!UP2 UIADD3 UR25, UR25, -UR27, URZ ;  /* 0x8000001b1919a290 */ /* 0x000fe4000fffe03f */
[----:B------:R-:W-:Y:S02]  /*0900*/  UISETP.GT.U32.AND UP6, UPT, UR28, UR5, UPT ;  /* 0x000000051c00728c */ /* 0x000fe4000bfc4070 */
[----:B------:R-:W-:Y:S01]  /*0910*/  UISETP.GT.U32.AND UP1, UPT, UR27, UR25, UPT ;  /* 0x000000191b00728c */ /* 0x000fe2000bf24070 */
[----:B--2---:R-:W-:Y:S01]  /*0920*/  R2UR UR29, R5 ;  /* 0x00000000051d72ca */ /* 0x004fe200000e0000 */
[----:B------:R-:W-:-:S07]  /*0930*/  UISETP.NE.AND UP2, UPT, UR10, URZ, UPT ;  /* 0x0000003f0a00728c */ /* 0x000fce000bf45270 */
[----:B------:R-:W-:Y:S02]  /*0940*/  @!UP6 UIADD3 UR5, UR5, -UR28, URZ ;  /* 0x8000001c0505e290 */ /* 0x000fe4000fffe03f */
[----:B------:R-:W-:Y:S02]  /*0950*/  UISETP.GE.AND UP6, UPT, UR6, URZ, UPT ;  /* 0x0000003f0600728c */ /* 0x000fe4000bfc6270 */
[----:B------:R-:W-:Y:S01]  /*0960*/  @!UP1 UIADD3 UR25, UR25, -UR27, URZ ;  /* 0x8000001b19199290 */ /* 0x000fe2000fffe03f */
[----:B------:R-:W-:Y:S01]  /*0970*/  ISETP.NE.AND P1, PT, RZ, UR29, PT ;  /* 0x0000001dff007c0c */ /* 0x000fe2000bf25270 */
[----:B------:R-:W-:Y:S02]  /*0980*/  USHF.R.S32.HI UR4, URZ, 0x1f, UR29 ;  /* 0x0000001f3f047899 */ /* 0x000fe4000801141d */
[----:B------:R-:W-:Y:S02]  /*0990*/  @!UP5 UIADD3 UR5, -UR5, URZ, URZ ;  /* 0x0000003f0505d290 */ /* 0x000fe4000fffe13f */
[----:B------:R-:W-:-:S02]  /*09a0*/  ULEA.HI UR4, UR4, UR29, URZ, 0x2 ;  /* 0x0000001d04047291 */ /* 0x000fc4000f8f103f */
[----:B------:R-:W-:Y:S02]  /*09b0*/  USEL UR5, UR12, UR5, !UP4 ;  /* 0x000000050c057287 */ /* 0x000fe4000e000000 */
[----:B------:R-:W-:Y:S02]  /*09c0*/  @!UP6 UIADD3 UR25, -UR25, URZ, URZ ;  /* 0x0000003f1919e290 */ /* 0x000fe4000fffe13f */
[----:B------:R-:W-:Y:S02]  /*09d0*/  ULOP3.LUT UR4, UR4, 0xfffffffc, URZ, 0xc0, !UPT ;  /* 0xfffffffc04047892 */ /* 0x000fe4000f8ec03f */
[----:B------:R-:W-:Y:S02]  /*09e0*/  USEL UR25, UR33, UR25, !UP2 ;  /* 0x0000001921197287 */ /* 0x000fe4000d000000 */
[----:B------:R-:W-:Y:S02]  /*09f0*/  UIADD3 UR5, UR11, -UR5, URZ ;  /* 0x800000050b057290 */ /* 0x000fe4000fffe03f */
[----:B------:R-:W-:-:S02]  /*0a00*/  UIADD3 UR25, UR6, -UR25, URZ ;  /* 0x8000001906197290 */ /* 0x000fc4000fffe03f */
[----:B------:R-:W-:Y:S02]  /*0a10*/  UIADD3 UR51, UR29, -UR4, URZ ;  /* 0x800000041d337290 */ /* 0x000fe4000fffe03f */
[----:B------:R-:W-:Y:S02]  /*0a20*/  UIMAD UR24, UR5, UR25, URZ ;  /* 0x00000019051872a4 */ /* 0x000fe4000f8e023f */
[----:B------:R-:W-:Y:S02]  /*0a30*/  USEL UR4, UR25, UR5, !UP3 ;  /* 0x0000000519047287 */ /* 0x000fe4000d800000 */
[----:B------:R-:W-:Y:S02]  /*0a40*/  UISETP.NE.AND UP1, UPT, UR18, URZ, UPT ;  /* 0x0000003f1200728c */ /* 0x000fe4000bf25270 */
[----:B------:R-:W-:Y:S02]  /*0a50*/  USHF.R.S32.HI UR25, URZ, 0x1f, UR24 ;  /* 0x0000001f3f197899 */ /* 0x000fe40008011418 */
[----:B------:R-:W-:Y:S01]  /*0a60*/  MOV R6, UR24 ;  /* 0x0000001800067c02 */ /* 0x000fe20008000f00 */
[----:B------:R-:W-:-:S02]  /*0a70*/  USHF.R.S32.HI UR5, URZ, 0x1f, UR4 ;  /* 0x0000001f3f057899 */ /* 0x000fc40008011404 */
[----:B------:R-:W-:Y:S01]  /*0a80*/  MOV R4, UR4 ;  /* 0x0000000400047c02 */ /* 0x000fe20008000f00 */
[----:B------:R-:W-:Y:S01]  /*0a90*/  UISETP.EQ.AND UP5, UPT, UR51, 0x3, !UP1 ;  /* 0x000000033300788c */ /* 0x000fe2000cfa2270 */
[----:B------:R-:W-:-:S03]  /*0aa0*/  IMAD.U32 R7, RZ, RZ, UR25 ;  /* 0x00000019ff077e24 */ /* 0x000fc6000f8e00ff */
[----:B------:R-:W-:Y:S01]  /*0ab0*/  USEL UR59, UR59, 0x2, UP5 ;  /* 0x000000023b3b7887 */ /* 0x000fe2000a800000 */
[----:B------:R-:W-:Y:S01]  /*0ac0*/  MOV R5, UR5 ;  /* 0x0000000500057c02 */ /* 0x000fe20008000f00 */
[----:B------:R-:W-:Y:S10]  /*0ad0*/  @P1 BRA `(.L_x_1) ;  /* 0x0000000000841947 */ /* 0x000ff40003800000 */
[----:B------:R-:W-:Y:S01]  /*0ae0*/  ELECT P1, URZ, PT ;  /* 0x00000000003f782f */ /* 0x000fe20003820000 */
[----:B------:R-:W-:-:S12]  /*0af0*/  BSSY B0, `(.L_x_1) ;  /* 0x000001f000007945 */ /* 0x000fd80003800000 */
[----:B------:R-:W-:Y:S05]  /*0b00*/  @!P1 BRA `(.L_x_2) ;  /* 0x0000000000749947 */ /* 0x000fea0003800000 */
[----:B------:R-:W1:Y:S01]  /*0b10*/  S2UR UR6, SR_CgaCtaId ;  /* 0x00000000000679c3 */ /* 0x000e620000008800 */
[----:B------:R-:W-:Y:S01]  /*0b20*/  UMOV UR4, 0x400 ;  /* 0x0000040000047882 */ /* 0x000fe20000000000 */
[----:B------:R-:W-:Y:S01]  /*0b30*/  UMOV UR5, 0x1 ;  /* 0x0000000100057882 */ /* 0x000fe20000000000 */
[----:B------:R-:W-:Y:S02]  /*0b40*/  UMOV UR24, 0x140 ;  /* 0x0000014000187882 */ /* 0x000fe40000000000 */
[----:B------:R-:W-:-:S04]  /*0b50*/  UIADD3 UR24, -UR24, 0x100000, URZ ;  /* 0x0010000018187890 */ /* 0x000fc8000fffe13f */
[----:B------:R-:W-:Y:S02]  /*0b60*/  USHF.L.U32 UR25, UR24, 0xb, URZ ;  /* 0x0000000b18197899 */ /* 0x000fe4000800063f */
[----:B------:R-:W-:Y:S02]  /*0b70*/  USHF.L.U32 UR24, UR24, 0x1, URZ ;  /* 0x0000000118187899 */ /* 0x000fe4000800063f */
[----:B-1----:R-:W-:Y:S02]  /*0b80*/  ULEA UR6, UR6, UR4, 0x18 ;  /* 0x0000000406067291 */ /* 0x002fe4000f8ec03f */
[----:B------:R-:W-:-:S04]  /*0b90*/  UIADD3 UR4, -UR5, 0x100000, URZ ;  /* 0x0010000005047890 */ /* 0x000fc8000fffe13f */
[----:B------:R-:W-:Y:S02]  /*0ba0*/  USHF.L.U32 UR5, UR4, 0xb, URZ ;  /* 0x0000000b04057899 */ /* 0x000fe4000800063f */
[----:B------:R-:W-:Y:S01]  /*0bb0*/  USHF.L.U32 UR4, UR4, 0x1, URZ ;  /* 0x0000000104047899 */ /* 0x000fe2000800063f */
[----:B------:R-:W1:Y:S11]  /*0bc0*/  FENCE.VIEW.ASYNC.S ;  /* 0x00000000000073c6 */ /* 0x000e760000000000 */
[----:B-1----:R1:W2:Y:S01]  /*0bd0*/  SYNCS.EXCH.64 URZ, [UR6+0x34400], UR4 ;  /* 0x03440004063f75b2 */ /* 0x0022a20008000100 */
[----:B------:R1:W3:Y:S01]  /*0be0*/  SYNCS.EXCH.64 URZ, [UR6+0x34440], UR24 ;  /* 0x03444018063f75b2 */ /* 0x0002e20008000100 */
[----:B------:R1:W4:Y:S01]  /*0bf0*/  SYNCS.EXCH.64 URZ, [UR6+0x34408], UR4 ;  /* 0x03440804063f75b2 */ /* 0x0003220008000100 */
[----:B------:R1:W1:Y:S01]  /*0c00*/  SYNCS.EXCH.64 URZ, [UR6+0x34448], UR24 ;  /* 0x03444818063f75b2 */ /* 0x0002620008000100 */
        /* <DEDUP_REMOVED lines=12> */
[----:B------:R-:W-:Y:S01]  /*0cd0*/  NOP ;  /* 0x0000000000007918 */ /* 0x000fe20000000000 */
.L_x_2:
[----:B-1----:R-:W-:Y:S05]  /*0ce0*/  BSYNC B0 ;  /* 0x0000000000007941 */ /* 0x002fea0003800000 */
.L_x_1:
[----:B------:R-:W1:Y:S01]  /*0cf0*/  SHFL.IDX PT, R11, R2, RZ, 0x1f ;  /* 0x00001fff020b7589 */ /* 0x000e6200000e0000 */
[----:B------:R-:W-:Y:S01]  /*0d00*/  UIADD3 UR29, UR18, -0x1, URZ ;  /* 0xffffffff121d7890 */ /* 0x000fe2000fffe03f */
[----:B------:R-:W-:Y:S01]  /*0d10*/  NOP ;  /* 0x0000000000007918 */ /* 0x000fe20000000000 */
[----:B------:R-:W-:Y:S02]  /*0d20*/  UISETP.LT.U32.AND UP6, UPT, UR51, 0x2, !UP1 ;  /* 0x000000023300788c */ /* 0x000fe4000cfc1070 */
[----:B------:R-:W-:Y:S02]  /*0d30*/  UISETP.GE.U32.AND UP5, UPT, UR29, 0x2, UPT ;  /* 0x000000021d00788c */ /* 0x000fe4000bfa6070 */
[----:B------:R-:W-:-:S04]  /*0d40*/  USEL UR40, URZ, 0x1, !UP6 ;  /* 0x000000013f287887 */ /* 0x000fc8000f000000 */
[----:B------:R-:W-:Y:S01]  /*0d50*/  USEL UR40, UR40, 0x2, UP5 ;  /* 0x0000000228287887 */ /* 0x000fe2000a800000 */
[----:B-1----:R-:W-:-:S13]  /*0d60*/  ISETP.NE.AND P1, PT, R11, RZ, PT ;  /* 0x000000ff0b00720c */ /* 0x002fda0003f25270 */
[----:B------:R-:W-:Y:S05]  /*0d70*/  @P1 BRA `(.L_x_3) ;  /* 0x0000000000501947 */ /* 0x000fea0003800000 */
[----:B------:R-:W1:Y:S01]  /*0d80*/  S2UR UR5, SR_CgaCtaId ;  /* 0x00000000000579c3 */ /* 0x000e620000008800 */
[----:B------:R-:W-:Y:S01]  /*0d90*/  UMOV UR4, 0x400 ;  /* 0x0000040000047882 */ /* 0x000fe20000000000 */
[----:B------:R-:W-:Y:S01]  /*0da0*/  UMOV UR24, 0x1 ;  /* 0x0000000100187882 */ /* 0x000fe20000000000 */
[----:B------:R-:W-:Y:S01]  /*0db0*/  UMOV UR11, 0x80 ;  /* 0x00000080000b7882 */ /* 0x000fe20000000000 */
[----:B------:R-:W-:-:S04]  /*0dc0*/  UIADD3 UR24, -UR24, 0x100000, URZ ;  /* 0x0010000018187890 */ /* 0x000fc8000fffe13f */
[----:B------:R-:W-:Y:S02]  /*0dd0*/  USHF.L.U32 UR25, UR24, 0xb, URZ ;  /* 0x0000000b18197899 */ /* 0x000fe4000800063f */
[----:B------:R-:W-:Y:S01]  /*0de0*/  USHF.L.U32 UR24, UR24, 0x1, URZ ;  /* 0x0000000118187899 */ /* 0x000fe2000800063f */
[----:B------:R-:W-:Y:S01]  /*0df0*/  ELECT P1, URZ, PT ;  /* 0x00000000003f782f */ /* 0x000fe20003820000 */
[----:B-1----:R-:W-:Y:S02]  /*0e00*/  ULEA UR6, UR5, UR4, 0x18 ;  /* 0x0000000405067291 */ /* 0x002fe4000f8ec03f */
[----:B------:R-:W-:-:S04]  /*0e10*/  UIADD3 UR4, -UR11, 0x100000, URZ ;  /* 0x001000000b047890 */ /* 0x000fc8000fffe13f */
[----:B------:R-:W-:Y:S02]  /*0e20*/  USHF.L.U32 UR5, UR4, 0xb, URZ ;  /* 0x0000000b04057899 */ /* 0x000fe4000800063f */
[----:B------:R-:W-:Y:S01]  /*0e30*/  USHF.L.U32 UR4, UR4, 0x1, URZ ;  /* 0x0000000104047899 */ /* 0x000fe2000800063f */
[----:B------:R-:W1:Y:S03]  /*0e40*/  FENCE.VIEW.ASYNC.S ;  /* 0x00000000000073c6 */ /* 0x000e660000000000 */
[----:B-1----:R1:W1:Y:S08]  /*0e50*/  SYNCS.EXCH.64 URZ, [UR6+0x34480], UR24 ;  /* 0x03448018063f75b2 */ /* 0x0022700008000100 */
[----:B------:R1:W1:Y:S01]  /*0e60*/  SYNCS.EXCH.64 URZ, [UR6+0x34498], UR4 ;  /* 0x03449804063f75b2 */ /* 0x0002620008000100 */
[----:B------:R1:W1:Y:S01]  /*0e70*/  SYNCS.EXCH.64 URZ, [UR6+0x34488], UR24 ;  /* 0x03448818063f75b2 */ /* 0x0002620008000100 */
[----:B------:R1:W1:Y:S01]  /*0e80*/  SYNCS.EXCH.64 URZ, [UR6+0x344a0], UR4 ;  /* 0x0344a004063f75b2 */ /* 0x0002620008000100 */
[----:B------:R1:W1:Y:S01]  /*0e90*/  SYNCS.EXCH.64 URZ, [UR6+0x34490], UR24 ;  /* 0x03449018063f75b2 */ /* 0x0002620008000100 */
[----:B------:R1:W1:Y:S01]  /*0ea0*/  SYNCS.EXCH.64 URZ, [UR6+0x344a8], UR4 ;  /* 0x0344a804063f75b2 */ /* 0x0002620008000100 */
[----:B------:R-:W-:Y:S01]  /*0eb0*/  NOP ;  /* 0x0000000000007918 */ /* 0x000fe20000000000 */
.L_x_3:
[----:B------:R-:W2:Y:S01]  /*0ec0*/  SHFL.IDX PT, R11, R2, RZ, 0x1f ;  /* 0x00001fff020b7589 */ /* 0x000ea200000e0000 */
[----:B------:R-:W-:Y:S01]  /*0ed0*/  UISETP.EQ.AND UP6, UPT, UR51, 0x2, !UP1 ;  /* 0x000000023300788c */ /* 0x000fe2000cfc2270 */
[----:B------:R-:W-:-:S03]  /*0ee0*/  NOP ;  /* 0x0000000000007918 */ /* 0x000fc60000000000 */
[----:B------:R-:W-:-:S04]  /*0ef0*/  USEL UR61, URZ, 0x1, !UP6 ;  /* 0x000000013f3d7887 */ /* 0x000fc8000f000000 */
[----:B------:R-:W-:Y:S01]  /*0f00*/  USEL UR61, UR61, 0x2, UP5 ;  /* 0x000000023d3d7887 */ /* 0x000fe2000a800000 */
[----:B--2---:R-:W-:-:S13]  /*0f10*/  ISETP.NE.AND P1, PT, R11, RZ, PT ;  /* 0x000000ff0b00720c */ /* 0x004fda0003f25270 */
[----:B------:R-:W-:Y:S05]  /*0f20*/  @P1 BRA `(.L_x_4) ;  /* 0x0000000000581947 */ /* 0x000fea0003800000 */
[----:B-1----:R-:W1:Y:S01]  /*0f30*/  S2UR UR5, SR_CgaCtaId ;  /* 0x00000000000579c3 */ /* 0x002e620000008800 */
[----:B------:R-:W-:Y:S01]  /*0f40*/  UMOV UR4, 0x400 ;  /* 0x0000040000047882 */ /* 0x000fe20000000000 */
[----:B------:R-:W-:Y:S01]  /*0f50*/  UMOV UR11, 0x20 ;  /* 0x00000020000b7882 */ /* 0x000fe20000000000 */
[----:B------:R-:W-:Y:S01]  /*0f60*/  UMOV UR24, 0x80 ;  /* 0x0000008000187882 */ /* 0x000fe20000000000 */
[----:B------:R-:W-:Y:S01]  /*0f70*/  ELECT P1, URZ, PT ;  /* 0x00000000003f782f */ /* 0x000fe20003820000 */
        /* <DEDUP_REMOVED lines=8> */
[----:B-1----:R2:W1:Y:S01]  /*1000*/  SYNCS.EXCH.64 URZ, [UR6+0x344b0], UR4 ;  /* 0x0344b004063f75b2 */ /* 0x0024620008000100 */
[----:B------:R2:W1:Y:S01]  /*1010*/  SYNCS.EXCH.64 URZ, [UR6+0x344d0], UR24 ;  /* 0x0344d018063f75b2 */ /* 0x0004620008000100 */
[----:B------:R2:W1:Y:S01]  /*1020*/  SYNCS.EXCH.64 URZ, [UR6+0x344b8], UR4 ;  /* 0x0344b804063f75b2 */ /* 0x0004620008000100 */
[----:B------:R2:W1:Y:S01]  /*1030*/  SYNCS.EXCH.64 URZ, [UR6+0x344d8], UR24 ;  /* 0x0344d818063f75b2 */ /* 0x0004620008000100 */
[----:B------:R2:W1:Y:S01]  /*1040*/  SYNCS.EXCH.64 URZ, [UR6+0x344c0], UR4 ;  /* 0x0344c004063f75b2 */ /* 0x0004620008000100 */
[----:B------:R2:W1:Y:S01]  /*1050*/  SYNCS.EXCH.64 URZ, [UR6+0x344e0], UR24 ;  /* 0x0344e018063f75b2 */ /* 0x0004620008000100 */
[----:B------:R2:W1:Y:S01]  /*1060*/  SYNCS.EXCH.64 URZ, [UR6+0x344c8], UR4 ;  /* 0x0344c804063f75b2 */ /* 0x0004620008000100 */
[----:B------:R2:W1:Y:S02]  /*1070*/  SYNCS.EXCH.64 URZ, [UR6+0x344e8], UR24 ;  /* 0x0344e818063f75b2 */ /* 0x0004640008000100 */
[----:B--2---:R-:W-:Y:S01]  /*1080*/  NOP ;  /* 0x0000000000007918 */ /* 0x004fe20000000000 */
.L_x_4:
[----:B------:R-:W2:Y:S01]  /*1090*/  SHFL.IDX PT, R12, R2, RZ, 0x1f ;  /* 0x00001fff020c7589 */ /* 0x000ea200000e0000 */
[----:B------:R-:W-:Y:S01]  /*10a0*/  ELECT P1, URZ, PT ;  /* 0x00000000003f782f */ /* 0x000fe20003820000 */
[----:B------:R-:W-:Y:S01]  /*10b0*/  NOP ;  /* 0x0000000000007918 */ /* 0x000fe20000000000 */
[----:B------:R-:W-:Y:S01]  /*10c0*/  ELECT P2, URZ, PT ;  /* 0x00000000003f782f */ /* 0x000fe20003840000 */
[----:B------:R-:W3:Y:S01]  /*10d0*/  SHFL.IDX PT, R11, R2, RZ, 0x1f ;  /* 0x00001fff020b7589 */ /* 0x000ee200000e0000 */
[----:B------:R-:W-:Y:S01]  /*10e0*/  UMOV UR11, 0x20 ;  /* 0x00000020000b7882 */ /* 0x000fe20000000000 */
[----:B-1----:R-:W-:Y:S01]  /*10f0*/  UMOV UR25, 0x80 ;  /* 0x0000008000197882 */ /* 0x002fe20000000000 */
[----:B------:R-:W-:Y:S01]  /*1100*/  ULDC UR60, c[0x0][0xc] ;  /* 0x00000300003c7ab9 */ /* 0x000fe20000000800 */
[----:B------:R-:W-:Y:S01]  /*1110*/  MOV R16, 0xffffffff ;  /* 0xffffffff00107802 */ /* 0x000fe20000000f00 */
[----:B------:R-:W-:Y:S01]  /*1120*/  IMAD.MOV.U32 R18, RZ, RZ, -0x1 ;  /* 0xffffffffff127424 */ /* 0x000fe200078e00ff */
[----:B------:R-:W-:-:S02]  /*1130*/  MOV R17, 0xffffffff ;  /* 0xffffffff00117802 */ /* 0x000fc40000000f00 */
[----:B--2---:R-:W-:Y:S02]  /*1140*/  ISETP.NE.OR P1, PT, R12, RZ, !P1 ;  /* 0x000000ff0c00720c */ /* 0x004fe40004f25670 */
[----:B------:R-:W1:Y:S01]  /*1150*/  LDC.64 R12, c[0x0][0x8f8] ;  /* 0x00023e00ff0c7b82 */ /* 0x000e620000000a00 */
[----:B---3--:R-:W-:-:S10]  /*1160*/  ISETP.NE.OR P2, PT, R11, RZ, !P2 ;  /* 0x000000ff0b00720c */ /* 0x008fd40005745670 */
[----:B------:R-:W-:-:S03]  /*1170*/  VOTEU.ALL UP6, P1 ;  /* 0x00000000003f7886 */ /* 0x000fc600008c0000 */
[----:B------:R-:W-:Y:S02]  /*1180*/  VOTEU.ALL UP5, P2 ;  /* 0x00000000003f7886 */ /* 0x000fe400010a0000 */
[----:B------:R-:W2:Y:S01]  /*1190*/  @!UP6 S2UR UR5, SR_CgaCtaId ;  /* 0x000000000005e9c3 */ /* 0x000ea20000008800 */
[----:B------:R-:W-:-:S07]  /*11a0*/  @!UP6 UMOV UR4, 0x400 ;  /* 0x000004000004e882 */ /* 0x000fce0000000000 */
[----:B------:R-:W3:Y:S01]  /*11b0*/  @!UP5 S2UR UR24, SR_CgaCtaId ;  /* 0x000000000018d9c3 */ /* 0x000ee20000008800 */
[----:B--2---:R-:W-:Y:S02]  /*11c0*/  @!UP6 ULEA UR6, UR5, UR4, 0x18 ;  /* 0x000000040506e291 */ /* 0x004fe4000f8ec03f */
[----:B------:R-:W-:-:S04]  /*11d0*/  @!UP6 UIADD3 UR4, -UR11, 0x100000, URZ ;  /* 0x001000000b04e890 */ /* 0x000fc8000fffe13f */
[----:B------:R-:W-:Y:S02]  /*11e0*/  @!UP6 USHF.L.U32 UR5, UR4, 0xb, URZ ;  /* 0x0000000b0405e899 */ /* 0x000fe4000800063f */
[----:B------:R-:W-:Y:S01]  /*11f0*/  @!UP6 USHF.L.U32 UR4, UR4, 0x1, URZ ;  /* 0x000000010404e899 */ /* 0x000fe2000800063f */
[----:B------:R-:W-:Y:S01]  /*1200*/  VOTEU.ALL UP6, P1 ;  /* 0x00000000003f7886 */ /* 0x000fe200008c0000 */
[----:B------:R-:W-:Y:S02]  /*1210*/  @!UP5 UMOV UR11, 0x400 ;  /* 0x00000400000bd882 */ /* 0x000fe40000000000 */
[----:B---3--:R-:W-:Y:S02]  /*1220*/  @!UP5 ULEA UR11, UR24, UR11, 0x18 ;  /* 0x0000000b180bd291 */ /* 0x008fe4000f8ec03f */
[----:B------:R-:W-:-:S04]  /*1230*/  @!UP5 UIADD3 UR24, -UR25, 0x100000, URZ ;  /* 0x001000001918d890 */ /* 0x000fc8000fffe13f */
[----:B------:R-:W-:Y:S02]  /*1240*/  @!UP5 USHF.L.U32 UR25, UR24, 0xb, URZ ;  /* 0x0000000b1819d899 */ /* 0x000fe4000800063f */
[----:B------:R-:W-:Y:S01]  /*1250*/  @!UP5 USHF.L.U32 UR24, UR24, 0x1, URZ ;  /* 0x000000011818d899 */ /* 0x000fe2000800063f */
[----:B------:R-:W-:Y:S01]  /*1260*/  VOTEU.ALL UP5, P1 ;  /* 0x00000000003f7886 */ /* 0x000fe200008a0000 */
[----:B-1----:R-:W-:Y:S01]  /*1270*/  ISETP.LE.U32.AND P1, PT, R12, UR8, PT ;  /* 0x000000080c007c0c */ /* 0x002fe2000bf23070 */
[----:B------:R-:W-:Y:S01]  /*1280*/  IMAD.U32 R12, RZ, RZ, UR7 ;  /* 0x00000007ff0c7e24 */ /* 0x000fe2000f8e00ff */
[----:B------:R-:W1:Y:S02]  /*1290*/  FENCE.VIEW.ASYNC.S ;  /* 0x00000000000073c6 */ /* 0x000e640000000000 */
[----:B-1----:R-:W4:Y:S01]  /*12a0*/  @!UP6 SYNCS.EXCH.64 URZ, [UR6+0x344f0], UR4 ;  /* 0x0344f004063fe5b2 */ /* 0x002f220008000100 */
[----:B------:R-:W-:Y:S01]  /*12b0*/  VOTEU.ALL UP6, P2 ;  /* 0x00000000003f7886 */ /* 0x000fe200010c0000 */
[----:B------:R-:W-:Y:S01]  /*12c0*/  ISETP.GE.U32.AND.EX P1, PT, R12, R13, PT, P1 ;  /* 0x0000000d0c00720c */ /* 0x000fe20003f26110 */
[----:B------:R1:W4:Y:S01]  /*12d0*/  @!UP5 SYNCS.EXCH.64 URZ, [UR6+0x344f8], UR4 ;  /* 0x0344f804063fd5b2 */ /* 0x0003220008000100 */
[----:B------:R-:W-:Y:S01]  /*12e0*/  VOTEU.ALL UP5, P2 ;  /* 0x00000000003f7886 */ /* 0x000fe200010a0000 */
[----:B------:R-:W-:Y:S01]  /*12f0*/  NOP ;  /* 0x0000000000007918 */ /* 0x000fe20000000000 */
[----:B-1----:R-:W-:Y:S01]  /*1300*/  ULDC.U8 UR4, c[0x0][0x900] ;  /* 0x0002400000047ab9 */ /* 0x002fe20000000000 */
[----:B------:R-:W-:Y:S01]  /*1310*/  UMOV UR5, URZ ;  /* 0x0000003f00057c82 */ /* 0x000fe20008000000 */
[----:B------:R-:W-:Y:S01]  /*1320*/  ISETP.NE.AND P3, PT, RZ, UR4, PT ;  /* 0x00000004ff007c0c */ /* 0x000fe2000bf65270 */
[----:B------:R-:W-:Y:S01]  /*1330*/  UMOV UR4, URZ ;  /* 0x0000003f00047c82 */ /* 0x000fe20008000000 */
[----:B------:R-:W4:Y:S01]  /*1340*/  @!UP6 SYNCS.EXCH.64 URZ, [UR11+0x34500], UR24 ;  /* 0x034500180b3fe5b2 */ /* 0x000f220008000100 */
[----:B------:R-:W-:Y:S01]  /*1350*/  VOTEU.ALL UP6, P2 ;  /* 0x00000000003f7886 */ /* 0x000fe200010c0000 */
[----:B------:R-:W-:Y:S01]  /*1360*/  UMOV UR6, URZ ;  /* 0x0000003f00067c82 */ /* 0x000fe20008000000 */
[----:B------:R-:W-:Y:S01]  /*1370*/  P2R R15, PR, RZ, 0x8 ;  /* 0x00000008ff0f7803 */ /* 0x000fe20000000000 */
[----:B------:R-:W4:Y:S01]  /*1380*/  @!UP5 SYNCS.EXCH.64 URZ, [UR11+0x34508], UR24 ;  /* 0x034508180b3fd5b2 */ /* 0x000f220008000100 */
[----:B------:R-:W-:Y:S01]  /*1390*/  VOTEU.ALL UP5, P2 ;  /* 0x00000000003f7886 */ /* 0x000fe200010a0000 */
[----:B------:R-:W4:Y:S04]  /*13a0*/  @!UP6 SYNCS.EXCH.64 URZ, [UR11+0x34510], UR24 ;  /* 0x034510180b3fe5b2 */ /* 0x000f280008000100 */
[----:B------:R1:W4:Y:S01]  /*13b0*/  @!UP5 SYNCS.EXCH.64 URZ, [UR11+0x34518], UR24 ;  /* 0x034518180b3fd5b2 */ /* 0x0003220008000100 */
[----:B------:R-:W-:Y:S01]  /*13c0*/  NOP ;  /* 0x0000000000007918 */ /* 0x000fe20000000000 */
[----:B-1----:R-:W-:Y:S01]  /*13d0*/  UMOV UR11, URZ ;  /* 0x0000003f000b7c82 */ /* 0x002fe20008000000 */
[----:B----4-:R-:W-:Y:S06]  /*13e0*/  BAR.SYNC.DEFER_BLOCKING 0x0 ;  /* 0x0000000000007b1d */ /* 0x010fec0000010000 */
[----:B------:R-:W-:Y:S05]  /*13f0*/  @P3 BRA P1, `(.L_x_5) ;  /* 0x0000001400f83947 */ /* 0x000fea0000800000 */
[----:B------:R-:W-:Y:S01]  /*1400*/  ISETP.LE.U32.AND P1, PT, R6, UR8, PT ;  /* 0x0000000806007c0c */ /* 0x000fe2000bf23070 */
[----:B------:R-:W-:Y:S01]  /*1410*/  UMOV UR5, URZ ;  /* 0x0000003f00057c82 */ /* 0x000fe20008000000 */
[----:B------:R-:W-:Y:S01]  /*1420*/  MOV R11, UR7 ;  /* 0x00000007000b7c02 */ /* 0x000fe20008000f00 */
[----:B------:R-:W-:Y:S01]  /*1430*/  UMOV UR6, URZ ;  /* 0x0000003f00067c82 */ /* 0x000fe20008000000 */
[----:B------:R-:W-:Y:S01]  /*1440*/  UMOV UR11, URZ ;  /* 0x0000003f000b7c82 */ /* 0x000fe20008000000 */
[----:B------:R-:W-:Y:S01]  /*1450*/  UMOV UR4, URZ ;  /* 0x0000003f00047c82 */ /* 0x000fe20008000000 */
[----:B------:R-:W-:-:S13]  /*1460*/  ISETP.GE.U32.AND.EX P1, PT, R11, R7, PT, P1 ;  /* 0x000000070b00720c */ /* 0x000fda0003f26110 */
[----:B------:R-:W-:Y:S05]  /*1470*/  @!P1 BRA `(.L_x_6) ;  /* 0x0000001000c49947 */ /* 0x000fea0003800000 */
[----:B------:R-:W-:Y:S01]  /*1480*/  IADD3 R12, R20, 0x20, RZ ;  /* 0x00000020140c7810 */ /* 0x000fe20007ffe0ff */
[----:B------:R-:W-:Y:S01]  /*1490*/  IMAD.MOV.U32 R6, RZ, RZ, R20 ;  /* 0x000000ffff067224 */ /* 0x000fe200078e0014 */
[----:B-----5:R-:W-:Y:S01]  /*14a0*/  MOV R13, R8 ;  /* 0x00000008000d7202 */ /* 0x020fe20000000f00 */
[----:B------:R-:W-:Y:S01]  /*14b0*/  IMAD.MOV.U32 R14, RZ, RZ, R0 ;  /* 0x000000ffff0e7224 */ /* 0x000fe200078e0000 */
[----:B------:R-:W-:-:S13]  /*14c0*/  ISETP.GE.AND P1, PT, R12, R3, PT ;  /* 0x000000030c00720c */ /* 0x000fda0003f26270 */
[----:B------:R-:W1:Y:S01]  /*14d0*/  @!P1 LDC.64 R18, c[0x0][0x918] ;  /* 0x00024600ff129b82 */ /* 0x000e620000000a00 */
[----:B------:R-:W-:Y:S01]  /*14e0*/  @!P1 IADD3 R7, R6, 0x20, RZ ;  /* 0x0000002006079810 */ /* 0x000fe20007ffe0ff */
[----:B------:R-:W-:Y:S02]  /*14f0*/  UIADD3 UR16, UP5, UR16, -0x1, URZ ;  /* 0xffffffff10107890 */ /* 0x000fe4000ffbe03f */
[----:B------:R-:W-:Y:S01]  /*1500*/  UIADD3 UR14, UP6, UR14, -0x1, URZ ;  /* 0xffffffff0e0e7890 */ /* 0x000fe2000ffde03f */
[----:B------:R-:W-:Y:S01]  /*1510*/  BSSY B0, `(.L_x_7) ;  /* 0x0000050000007945 */ /* 0x000fe20003800000 */
[----:B------:R-:W-:Y:S01]  /*1520*/  UIADD3.X UR17, UR17, -0x1, URZ, UP5, !UPT ;  /* 0xffffffff11117890 */ /* 0x000fe2000affe43f */
[----:B-1----:R-:W-:-:S05]  /*1530*/  @!P1 IMAD.WIDE R18, R7, 0xc, R18 ;  /* 0x0000000c07129825 */ /* 0x002fca00078e0212 */
[----:B------:R1:W5:Y:S04]  /*1540*/  @!P1 LDG.E R8, desc[UR38][R18.64] ;  /* 0x0000002612089981 */ /* 0x000368000c1e1900 */
[----:B------:R1:W5:Y:S01]  /*1550*/  @!P1 LDG.E R0, desc[UR38][R18.64+0x4] ;  /* 0x0000042612009981 */ /* 0x000362000c1e1900 */
[----:B------:R-:W-:Y:S01]  /*1560*/  ISETP.GE.AND P1, PT, R6, R3, PT ;  /* 0x000000030600720c */ /* 0x000fe20003f26270 */
[----:B------:R-:W-:Y:S01]  /*1570*/  UIADD3.X UR15, UR15, -0x1, URZ, UP6, !UPT ;  /* 0xffffffff0f0f7890 */ /* 0x000fe2000b7fe43f */
[----:B------:R-:W-:Y:S01]  /*1580*/  MOV R11, RZ ;  /* 0x000000ff000b7202 */ /* 0x000fe20000000f00 */
[----:B------:R-:W-:Y:S01]  /*1590*/  UIADD3 UR4, UR9, -0x1, URZ ;  /* 0xffffffff09047890 */ /* 0x000fe2000fffe03f */
[----:B------:R-:W-:Y:S01]  /*15a0*/  MOV R7, RZ ;  /* 0x000000ff00077202 */ /* 0x000fe20000000f00 */
[----:B------:R-:W-:Y:S01]  /*15b0*/  UIADD3 UR5, UR10, -0x1, URZ ;  /* 0xffffffff0a057890 */ /* 0x000fe2000fffe03f */
[----:B------:R-:W-:Y:S01]  /*15c0*/  IMAD.MOV.U32 R25, RZ, RZ, 0x7fffffff ;  /* 0x7fffffffff197424 */ /* 0x000fe200078e00ff */
[----:B------:R-:W-:-:S06]  /*15d0*/  MOV R28, RZ ;  /* 0x000000ff001c7202 */ /* 0x000fcc0000000f00 */
[----:B-1----:R-:W-:Y:S05]  /*15e0*/  @P1 BRA `(.L_x_8) ;  /* 0x0000000400081947 */ /* 0x002fea0003800000 */
[----:B------:R-:W-:Y:S02]  /*15f0*/  PLOP3.LUT P3, PT, PT, PT, UP0, 0x80, 0x0 ;  /* 0x000000000000781c */ /* 0x000fe40003f6f008 */
[C---:B------:R-:W-:Y:S02]  /*1600*/  IADD3 R17, P2, R14.reuse, UR16, RZ ;  /* 0x000000100e117c10 */ /* 0x040fe4000ff5e0ff */
[C---:B------:R-:W-:Y:S02]  /*1610*/  IADD3 R24, P1, R13.reuse, UR14, RZ ;  /* 0x0000000e0d187c10 */ /* 0x040fe4000ff3e0ff */
[----:B------:R-:W-:Y:S02]  /*1620*/  LEA.HI.X.SX32 R14, R14, UR17, 0x1, P2 ;  /* 0x000000110e0e7c11 */ /* 0x000fe400090f0eff */
[----:B------:R-:W-:-:S05]  /*1630*/  LEA.HI.X.SX32 R25, R13, UR15, 0x1, P1 ;  /* 0x0000000f0d197c11 */ /* 0x000fca00088f0eff */
[----:B------:R-:W-:Y:S05]  /*1640*/  @!P3 BRA `(.L_x_9) ;  /* 0x000000000030b947 */ /* 0x000fea0003800000 */
[----:B------:R-:W-:Y:S02]  /*1650*/  ULDC UR6, c[0x0][0x8dc] ;  /* 0x0002370000067ab9 */ /* 0x000fe40000000800 */
[----:B------:R-:W-:-:S04]  /*1660*/  IADD3 R13, P1, R24, UR6, RZ ;  /* 0x00000006180d7c10 */ /* 0x000fc8000ff3e0ff */
[----:B------:R-:W-:-:S05]  /*1670*/  IADD3.X R25, RZ, R25, RZ, P1, !PT ;  /* 0x00000019ff197210 */ /* 0x000fca0000ffe4ff */
[----:B------:R-:W-:-:S04]  /*1680*/  IMAD.WIDE.U32 R4, R25, UR20, RZ ;  /* 0x0000001419047c25 */ /* 0x000fc8000f8e00ff */
[----:B------:R-:W-:-:S04]  /*1690*/  IMAD.WIDE.U32 R18, P1, R13, UR21, R4 ;  /* 0x000000150d127c25 */ /* 0x000fc8000f820004 */
[----:B------:R-:W-:Y:S01]  /*16a0*/  IMAD.WIDE.U32 R4, R13, UR20, RZ ;  /* 0x000000140d047c25 */ /* 0x000fe2000f8e00ff */
[----:B------:R-:W-:-:S03]  /*16b0*/  MOV R22, R19 ;  /* 0x0000001300167202 */ /* 0x000fc60000000f00 */
[----:B------:R-:W-:Y:S01]  /*16c0*/  IMAD.X R23, RZ, RZ, RZ, P1 ;  /* 0x000000ffff177224 */ /* 0x000fe200008e06ff */
[----:B------:R-:W-:-:S05]  /*16d0*/  IADD3 RZ, P1, R5, R18, RZ ;  /* 0x0000001205ff7210 */ /* 0x000fca0007f3e0ff */
[----:B------:R-:W-:-:S04]  /*16e0*/  IMAD.WIDE.U32.X R4, R25, UR21, R22, P1 ;  /* 0x0000001519047c25 */ /* 0x000fc800088e0416 */
[----:B------:R-:W-:Y:S01]  /*16f0*/  IMAD.MOV.U32 R25, RZ, RZ, R5 ;  /* 0x000000ffff197224 */ /* 0x000fe200078e0005 */
[----:B------:R-:W-:-:S07]  /*1700*/  MOV R24, R4 ;  /* 0x0000000400187202 */ /* 0x000fce0000000f00 */
.L_x_9:
[----:B------:R-:W-:Y:S05]  /*1710*/  @!P0 BRA `(.L_x_10) ;  /* 0x0000000000308947 */ /* 0x000fea0003800000 */
[----:B------:R-:W-:Y:S02]  /*1720*/  ULDC UR6, c[0x0][0x8f4] ;  /* 0x00023d0000067ab9 */ /* 0x000fe40000000800 */
[----:B------:R-:W-:-:S04]  /*1730*/  IADD3 R13, P1, R17, UR6, RZ ;  /* 0x00000006110d7c10 */ /* 0x000fc8000ff3e0ff */
[----:B------:R-:W-:-:S05]  /*1740*/  IADD3.X R17, RZ, R14, RZ, P1, !PT ;  /* 0x0000000eff117210 */ /* 0x000fca0000ffe4ff */
[----:B------:R-:W-:-:S04]  /*1750*/  IMAD.WIDE.U32 R4, R17, UR22, RZ ;  /* 0x0000001611047c25 */ /* 0x000fc8000f8e00ff */
[----:B------:R-:W-:-:S04]  /*1760*/  IMAD.WIDE.U32 R18, P1, R13, UR23, R4 ;  /* 0x000000170d127c25 */ /* 0x000fc8000f820004 */
[----:B------:R-:W-:Y:S01]  /*1770*/  IMAD.WIDE.U32 R4, R13, UR22, RZ ;  /* 0x000000160d047c25 */ /* 0x000fe2000f8e00ff */
[----:B------:R-:W-:-:S03]  /*1780*/  IADD3.X R23, RZ, RZ, RZ, P1, !PT ;  /* 0x000000ffff177210 */ /* 0x000fc60000ffe4ff */
[----:B------:R-:W-:Y:S01]  /*1790*/  IMAD.MOV.U32 R22, RZ, RZ, R19 ;  /* 0x000000ffff167224 */ /* 0x000fe200078e0013 */
[----:B------:R-:W-:-:S05]  /*17a0*/  IADD3 RZ, P1, R5, R18, RZ ;  /* 0x0000001205ff7210 */ /* 0x000fca0007f3e0ff */
[----:B------:R-:W-:-:S03]  /*17b0*/  IMAD.WIDE.U32.X R4, R17, UR23, R22, P1 ;  /* 0x0000001711047c25 */ /* 0x000fc600088e0416 */
[----:B------:R-:W-:Y:S02]  /*17c0*/  MOV R17, R4 ;  /* 0x0000000400117202 */ /* 0x000fe40000000f00 */
[----:B------:R-:W-:-:S07]  /*17d0*/  MOV R14, R5 ;  /* 0x00000005000e7202 */ /* 0x000fce0000000f00 */
.L_x_10:
[----:B------:R-:W-:Y:S02]  /*17e0*/  SHF.R.U64 R4, R17, UR30, R14 ;  /* 0x0000001e11047c19 */ /* 0x000fe4000800120e */
[----:B------:R-:W-:Y:S02]  /*17f0*/  SHF.R.U64 R5, R24, UR26, R25 ;  /* 0x0000001a18057c19 */ /* 0x000fe40008001219 */
[----:B------:R-:W-:-:S03]  /*1800*/  IADD3 R18, R4, UR5, RZ ;  /* 0x0000000504127c10 */ /* 0x000fc6000fffe0ff */
[----:B------:R-:W-:Y:S01]  /*1810*/  VIADD R17, R5, UR4 ;  /* 0x0000000405117c36 */ /* 0x000fe20008000000 */
[----:B------:R-:W-:-:S04]  /*1820*/  IABS R14, R18 ;  /* 0x00000012000e7213 */ /* 0x000fc80000000000 */
[----:B------:R-:W-:Y:S01]  /*1830*/  IABS R13, R17 ;  /* 0x00000011000d7213 */ /* 0x000fe20000000000 */
[----:B------:R-:W-:-:S04]  /*1840*/  IMAD.HI.U32 R5, R14, UR19, RZ ;  /* 0x000000130e057c27 */ /* 0x000fc8000f8e00ff */
[----:B------:R-:W-:-:S04]  /*1850*/  IMAD.HI.U32 R4, R13, UR13, RZ ;  /* 0x0000000d0d047c27 */ /* 0x000fc8000f8e00ff */
[----:B------:R-:W-:Y:S01]  /*1860*/  IMAD R5, R5, UR32, R14 ;  /* 0x0000002005057c24 */ /* 0x000fe2000f8e020e */
[----:B------:R-:W-:Y:S01]  /*1870*/  MOV R14, UR33 ;  /* 0x00000021000e7c02 */ /* 0x000fe20008000f00 */
[----:B------:R-:W-:Y:S02]  /*1880*/  IMAD R4, R4, UR31, R13 ;  /* 0x0000001f04047c24 */ /* 0x000fe4000f8e020d */
[----:B------:R-:W-:Y:S01]  /*1890*/  IMAD.U32 R13, RZ, RZ, UR12 ;  /* 0x0000000cff0d7e24 */ /* 0x000fe2000f8e00ff */
[----:B------:R-:W-:Y:S02]  /*18a0*/  ISETP.LT.U32.AND P2, PT, R5, UR27, PT ;  /* 0x0000001b05007c0c */ /* 0x000fe4000bf41070 */
[----:B------:R-:W-:-:S11]  /*18b0*/  ISETP.LT.U32.AND P1, PT, R4, UR28, PT ;  /* 0x0000001c04007c0c */ /* 0x000fd6000bf21070 */
[----:B------:R-:W-:Y:S01]  /*18c0*/  @!P2 VIADD R5, R5, -UR27 ;  /* 0x8000001b0505ac36 */ /* 0x000fe20008000000 */
[----:B------:R-:W-:Y:S02]  /*18d0*/  ISETP.GE.AND P2, PT, R17, RZ, PT ;  /* 0x000000ff1100720c */ /* 0x000fe40003f46270 */
[----:B------:R-:W-:Y:S02]  /*18e0*/  @!P1 IADD3 R4, R4, -UR28, RZ ;  /* 0x8000001c04049c10 */ /* 0x000fe4000fffe0ff */
[----:B------:R-:W-:Y:S02]  /*18f0*/  ISETP.LT.U32.AND P4, PT, R5, UR27, PT ;  /* 0x0000001b05007c0c */ /* 0x000fe4000bf81070 */
[----:B------:R-:W-:Y:S02]  /*1900*/  ISETP.LT.U32.AND P3, PT, R4, UR28, PT ;  /* 0x0000001c04007c0c */ /* 0x000fe4000bf61070 */
[----:B------:R-:W-:-:S09]  /*1910*/  ISETP.GE.AND P1, PT, R18, RZ, PT ;  /* 0x000000ff1200720c */ /* 0x000fd20003f26270 */
[----:B------:R-:W-:Y:S02]  /*1920*/  @!P4 IADD3 R5, R5, -UR27, RZ ;  /* 0x8000001b0505cc10 */ /* 0x000fe4000fffe0ff */
[----:B------:R-:W-:Y:S02]  /*1930*/  @!P3 IADD3 R4, R4, -UR28, RZ ;  /* 0x8000001c0404bc10 */ /* 0x000fe4000fffe0ff */
[----:B------:R-:W-:Y:S01]  /*1940*/  PLOP3.LUT P3, PT, PT, PT, UP4, 0x80, 0x0 ;  /* 0x000000000000781c */ /* 0x000fe20003f6f048 */
[----:B------:R-:W-:Y:S01]  /*1950*/  @!P1 IMAD.MOV R5, RZ, RZ, -R5 ;  /* 0x000000ffff059224 */ /* 0x000fe200078e0a05 */
[----:B------:R-:W-:Y:S02]  /*1960*/  PLOP3.LUT P4, PT, PT, PT, UP2, 0x80, 0x0 ;  /* 0x000000000000781c */ /* 0x000fe40003f8f028 */
[----:B------:R-:W-:Y:S02]  /*1970*/  @!P2 IADD3 R4, -R4, RZ, RZ ;  /* 0x000000ff0404a210 */ /* 0x000fe40007ffe1ff */
[----:B------:R-:W-:-:S02]  /*1980*/  SEL R5, R14, R5, !P4 ;  /* 0x000000050e057207 */ /* 0x000fc40006000000 */
[----:B------:R-:W-:Y:S02]  /*1990*/  SEL R4, R13, R4, !P3 ;  /* 0x000000040d047207 */ /* 0x000fe40005800000 */
[----:B------:R-:W-:Y:S02]  /*19a0*/  IADD3 R5, R18, -R5, RZ ;  /* 0x8000000512057210 */ /* 0x000fe40007ffe0ff */
[----:B------:R-:W-:Y:S02]  /*19b0*/  IADD3 R14, R17, -R4, RZ ;  /* 0x80000004110e7210 */ /* 0x000fe40007ffe0ff */
[----:B------:R-:W-:-:S03]  /*19c0*/  PLOP3.LUT P1, PT, PT, PT, UP3, 0x80, 0x0 ;  /* 0x000000000000781c */ /* 0x000fc60003f2f038 */
[----:B------:R-:W-:Y:S01]  /*19d0*/  IMAD R25, R14, R5, RZ ;  /* 0x000000050e197224 */ /* 0x000fe200078e02ff */
[----:B------:R-:W-:-:S04]  /*19e0*/  SEL R4, R5, R14, !P1 ;  /* 0x0000000e05047207 */ /* 0x000fc80004800000 */
[----:B------:R-:W-:Y:S02]  /*19f0*/  SHF.R.S32.HI R5, RZ, 0x1f, R4 ;  /* 0x0000001fff057819 */ /* 0x000fe40000011404 */
[----:B------:R-:W-:-:S07]  /*1a00*/  SHF.R.S32.HI R28, RZ, 0x1f, R25 ;  /* 0x0000001fff1c7819 */ /* 0x000fce0000011419 */
.L_x_8:
[----:B------:R-:W-:Y:S05]  /*1a10*/  BSYNC B0 ;  /* 0x0000000000007941 */ /* 0x000fea0003800000 */
.L_x_7:
[----:B------:R-:W1:Y:S01]  /*1a20*/  SHFL.UP PT, R14, R25, 0x1, RZ ;  /* 0x04200000190e7989 */ /* 0x000e6200000e00ff */
[C---:B------:R-:W-:Y:S02]  /*1a30*/  ISETP.NE.AND P2, PT, R20.reuse, RZ, PT ;  /* 0x000000ff1400720c */ /* 0x040fe40003f45270 */
[C---:B------:R-:W-:Y:S01]  /*1a40*/  ISETP.GE.U32.AND P3, PT, R20.reuse, 0x2, PT ;  /* 0x000000021400780c */ /* 0x040fe20003f66070 */
[----:B------:R-:W2:Y:S01]  /*1a50*/  SHFL.UP PT, R13, R28, 0x1, RZ ;  /* 0x042000001c0d7989 */ /* 0x000ea200000e00ff */
[C---:B------:R-:W-:Y:S02]  /*1a60*/  ISETP.GE.U32.AND P4, PT, R20.reuse, 0x4, PT ;  /* 0x000000041400780c */ /* 0x040fe40003f86070 */
[C---:B------:R-:W-:Y:S02]  /*1a70*/  ISETP.GE.U32.AND P5, PT, R20.reuse, 0x8, PT ;  /* 0x000000081400780c */ /* 0x040fe40003fa6070 */
[----:B------:R-:W-:Y:S02]  /*1a80*/  ISETP.GE.U32.AND P6, PT, R20, 0x10, PT ;  /* 0x000000101400780c */ /* 0x000fe40003fc6070 */
[----:B-1----:R-:W-:-:S02]  /*1a90*/  SEL R14, R14, RZ, P2 ;  /* 0x000000ff0e0e7207 */ /* 0x002fc40001000000 */
[----:B--2---:R-:W-:Y:S02]  /*1aa0*/  SEL R13, R13, RZ, P2 ;  /* 0x000000ff0d0d7207 */ /* 0x004fe40001000000 */
[----:B------:R-:W-:-:S05]  /*1ab0*/  IADD3 R19, P1, R14, R25, RZ ;  /* 0x000000190e137210 */ /* 0x000fca0007f3e0ff */
[----:B------:R-:W-:Y:S01]  /*1ac0*/  IMAD.X R18, R13, 0x1, R28, P1 ;  /* 0x000000010d127824 */ /* 0x000fe200008e061c */
[----:B------:R-:W1:Y:S04]  /*1ad0*/  SHFL.UP PT, R14, R19, 0x2, RZ ;  /* 0x04400000130e7989 */ /* 0x000e6800000e00ff */
[----:B------:R-:W2:Y:S01]  /*1ae0*/  SHFL.UP PT, R13, R18, 0x2, RZ ;  /* 0x04400000120d7989 */ /* 0x000ea200000e00ff */
[----:B-1----:R-:W-:-:S04]  /*1af0*/  SEL R14, R14, RZ, P3 ;  /* 0x000000ff0e0e7207 */ /* 0x002fc80001800000 */
[----:B------:R-:W-:Y:S02]  /*1b00*/  IADD3 R17, P1, R14, R19, RZ ;  /* 0x000000130e117210 */ /* 0x000fe40007f3e0ff */
[----:B--2---:R-:W-:-:S03]  /*1b10*/  SEL R13, R13, RZ, P3 ;  /* 0x000000ff0d0d7207 */ /* 0x004fc60001800000 */
[----:B------:R-:W1:Y:S01]  /*1b20*/  SHFL.UP PT, R14, R17, 0x4, RZ ;  /* 0x04800000110e7989 */ /* 0x000e6200000e00ff */
[----:B------:R-:W-:-:S05]  /*1b30*/  IADD3.X R22, R13, R18, RZ, P1, !PT ;  /* 0x000000120d167210 */ /* 0x000fca0000ffe4ff */
        /* <DEDUP_REMOVED lines=10> */
[----:B------:R-:W1:Y:S02]  /*1be0*/  SHFL.UP PT, R14, R17, 0x10, RZ ;  /* 0x06000000110e7989 */ /* 0x000e6400000e00ff */
[----:B------:R-:W-:-:S05]  /*1bf0*/  IMAD.X R24, R13, 0x1, R18, P1 ;  /* 0x000000010d187824 */ /* 0x000fca00008e0612 */
[----:B------:R-:W2:Y:S01]  /*1c00*/  SHFL.UP PT, R13, R24, 0x10, RZ ;  /* 0x06000000180d7989 */ /* 0x000ea200000e00ff */
[----:B-1----:R-:W-:-:S04]  /*1c10*/  SEL R14, R14, RZ, P6 ;  /* 0x000000ff0e0e7207 */ /* 0x002fc80003000000 */
[----:B------:R-:W-:Y:S02]  /*1c20*/  IADD3 R18, P1, R14, R17, RZ ;  /* 0x000000110e127210 */ /* 0x000fe40007f3e0ff */
[----:B--2---:R-:W-:-:S04]  /*1c30*/  SEL R13, R13, RZ, P6 ;  /* 0x000000ff0d0d7207 */ /* 0x004fc80003000000 */
[----:B------:R-:W-:Y:S02]  /*1c40*/  IADD3.X R22, R13, R24, RZ, P1, !PT ;  /* 0x000000180d167210 */ /* 0x000fe40000ffe4ff */
[----:B------:R-:W-:-:S04]  /*1c50*/  ISETP.GT.U32.AND P1, PT, R18, UR8, PT ;  /* 0x0000000812007c0c */ /* 0x000fc8000bf24070 */
[----:B------:R-:W-:-:S13]  /*1c60*/  ISETP.GT.U32.AND.EX P1, PT, R22, UR7, PT, P1 ;  /* 0x0000000716007c0c */ /* 0x000fda000bf24110 */
[----:B------:R-:W-:-:S04]  /*1c70*/  VOTE.ANY R14, PT, P1 ;  /* 0x00000000000e7806 */ /* 0x000fc800008e0100 */
[----:B------:R-:W-:-:S13]  /*1c80*/  ISETP.NE.AND P1, PT, R14, RZ, PT ;  /* 0x000000ff0e00720c */ /* 0x000fda0003f25270 */
[----:B------:R-:W-:Y:S05]  /*1c90*/  @P1 BRA `(.L_x_11) ;  /* 0x00000008006c1947 */ /* 0x000fea0003800000 */
[----:B------:R-:W1:Y:S01]  /*1ca0*/  LDC R3, c[0x0][0x910] ;  /* 0x00024400ff037b82 */ /* 0x000e620000000800 */
[----:B------:R-:W-:Y:S01]  /*1cb0*/  MOV R23, R18 ;  /* 0x0000001200177202 */ /* 0x000fe20000000f00 */
[----:B------:R-:W-:Y:S01]  /*1cc0*/  IMAD.MOV.U32 R26, RZ, RZ, R22 ;  /* 0x000000ffff1a7224 */ /* 0x000fe200078e0016 */
[----:B------:R-:W-:Y:S01]  /*1cd0*/  ULDC UR19, c[0x0][0x8f4] ;  /* 0x00023d0000137ab9 */ /* 0x000fe20000000800 */
[----:B------:R-:W-:Y:S01]  /*1ce0*/  ULDC UR6, c[0x0][0x8dc] ;  /* 0x0002370000067ab9 */ /* 0x000fe20000000800 */
[----:B------:R-:W-:Y:S01]  /*1cf0*/  ULDC UR22, c[0x0][0x8d8] ;  /* 0x0002360000167ab9 */ /* 0x000fe20000000800 */
[----:B------:R-:W-:Y:S01]  /*1d00*/  ULDC UR23, c[0x0][0x8f0] ;  /* 0x00023c0000177ab9 */ /* 0x000fe20000000800 */
[----:B------:R-:W-:Y:S01]  /*1d10*/  ULDC.64 UR12, c[0x0][0x8d0] ;  /* 0x00023400000c7ab9 */ /* 0x000fe20000000a00 */
[----:B------:R-:W-:-:S05]  /*1d20*/  ULDC.64 UR20, c[0x0][0x8e8] ;  /* 0x00023a0000147ab9 */ /* 0x000fca0000000a00 */
.L_x_16:
[----:B------:R-:W-:Y:S02]  /*1d30*/  MOV R6, R12 ;  /* 0x0000000c00067202 */ /* 0x000fe40000000f00 */
[----:B------:R-:W-:Y:S02]  /*1d40*/  IADD3 R12, R12, 0x20, RZ ;  /* 0x000000200c0c7810 */ /* 0x000fe40007ffe0ff */
[----:B-----5:R-:W-:Y:S02]  /*1d50*/  MOV R13, R8 ;  /* 0x00000008000d7202 */ /* 0x020fe40000000f00 */
[----:B-1----:R-:W-:Y:S02]  /*1d60*/  ISETP.GE.AND P1, PT, R12, R3, PT ;  /* 0x000000030c00720c */ /* 0x002fe40003f26270 */
[----:B------:R-:W-:-:S11]  /*1d70*/  MOV R14, R0 ;  /* 0x00000000000e7202 */ /* 0x000fd60000000f00 */
[----:B------:R-:W1:Y:S01]  /*1d80*/  @!P1 LDC.64 R18, c[0x0][0x918] ;  /* 0x00024600ff129b82 */ /* 0x000e620000000a00 */
[----:B------:R-:W-:Y:S01]  /*1d90*/  @!P1 VIADD R7, R6, 0x20 ;  /* 0x0000002006079836 */ /* 0x000fe20000000000 */
[----:B------:R2:W3:Y:S01]  /*1da0*/  SHFL.IDX PT, R11, R23, 0x1f, 0x1f ;  /* 0x03e01f00170b7f89 */ /* 0x0004e200000e0000 */
[----:B------:R-:W-:Y:S02]  /*1db0*/  BSSY B0, `(.L_x_12) ;  /* 0x0000064000007945 */ /* 0x000fe40003800000 */
[----:B-1----:R-:W-:-:S05]  /*1dc0*/  @!P1 IMAD.WIDE R18, R7, 0xc, R18 ;  /* 0x0000000c07129825 */ /* 0x002fca00078e0212 */
[----:B------:R2:W5:Y:S04]  /*1dd0*/  @!P1 LDG.E R8, desc[UR38][R18.64] ;  /* 0x0000002612089981 */ /* 0x000568000c1e1900 */
[----:B------:R2:W5:Y:S01]  /*1de0*/  @!P1 LDG.E R0, desc[UR38][R18.64+0x4] ;  /* 0x0000042612009981 */ /* 0x000562000c1e1900 */
[----:B------:R-:W-:Y:S01]  /*1df0*/  ISETP.GE.AND P1, PT, R6, R3, PT ;  /* 0x000000030600720c */ /* 0x000fe20003f26270 */
[----:B------:R-:W-:Y:S01]  /*1e00*/  IMAD.MOV.U32 R25, RZ, RZ, 0x7fffffff ;  /* 0x7fffffffff197424 */ /* 0x000fe200078e00ff */
[----:B------:R-:W-:Y:S01]  /*1e10*/  MOV R28, RZ ;  /* 0x000000ff001c7202 */ /* 0x000fe20000000f00 */
[----:B------:R2:W1:Y:S10]  /*1e20*/  SHFL.IDX PT, R7, R26, 0x1f, 0x1f ;  /* 0x03e01f001a077f89 */ /* 0x00047400000e0000 */
[----:B--23--:R-:W-:Y:S05]  /*1e30*/  @P1 BRA `(.L_x_13) ;  /* 0x00000004006c1947 */ /* 0x00cfea0003800000 */
[----:B------:R-:W-:Y:S02]  /*1e40*/  IABS R26, R9 ;  /* 0x00000009001a7213 */ /* 0x000fe40000000000 */
[C---:B------:R-:W-:Y:S02]  /*1e50*/  IADD3 R17, P1, R13.reuse, UR14, RZ ;  /* 0x0000000e0d117c10 */ /* 0x040fe4000ff3e0ff */
[----:B------:R-:W2:Y:S02]  /*1e60*/  I2F.RP R4, R26 ;  /* 0x0000001a00047306 */ /* 0x000ea40000209400 */
[----:B------:R-:W-:Y:S02]  /*1e70*/  LEA.HI.X.SX32 R24, R13, UR15, 0x1, P1 ;  /* 0x0000000f0d187c11 */ /* 0x000fe400088f0eff */
[----:B------:R-:W-:-:S04]  /*1e80*/  IADD3 R13, P1, R14, UR16, RZ ;  /* 0x000000100e0d7c10 */ /* 0x000fc8000ff3e0ff */
[----:B------:R-:W-:Y:S02]  /*1e90*/  LEA.HI.X.SX32 R14, R14, UR17, 0x1, P1 ;  /* 0x000000110e0e7c11 */ /* 0x000fe400088f0eff */
[----:B------:R-:W-:Y:S01]  /*1ea0*/  PLOP3.LUT P1, PT, PT, PT, UP0, 0x80, 0x0 ;  /* 0x000000000000781c */ /* 0x000fe20003f2f008 */
[----:B--2---:R-:W2:Y:S02]  /*1eb0*/  MUFU.RCP R4, R4 ;  /* 0x0000000400047308 */ /* 0x004ea40000001000 */
[----:B--2---:R-:W-:-:S06]  /*1ec0*/  IADD3 R5, R4, 0xffffffe, RZ ;  /* 0x0ffffffe04057810 */ /* 0x004fcc0007ffe0ff */
[----:B------:R-:W2:Y:S02]  /*1ed0*/  F2I.FTZ.U32.TRUNC.NTZ R27, R5 ;  /* 0x00000005001b7305 */ /* 0x000ea4000021f000 */
[----:B--2---:R-:W-:Y:S02]  /*1ee0*/  IMAD.MOV R28, RZ, RZ, -R27 ;  /* 0x000000ffff1c7224 */ /* 0x004fe400078e0a1b */
[----:B------:R-:W-:Y:S05]  /*1ef0*/  @!P1 BRA `(.L_x_14) ;  /* 0x00000000002c9947 */ /* 0x000fea0003800000 */
        /* <DEDUP_REMOVED lines=11> */
.L_x_14:
[----:B------:R-:W-:Y:S05]  /*1fb0*/  @!P0 BRA `(.L_x_15) ;  /* 0x00000000002c8947 */ /* 0x000fea0003800000 */
[----:B------:R-:W-:-:S05]  /*1fc0*/  IADD3 R13, P1, R13, UR19, RZ ;  /* 0x000000130d0d7c10 */ /* 0x000fca000ff3e0ff */
[----:B------:R-:W-:-:S04]  /*1fd0*/  IMAD.X R25, RZ, RZ, R14, P1 ;  /* 0x000000ffff197224 */ /* 0x000fc800008e060e */
[----:B------:R-:W-:-:S04]  /*1fe0*/  IMAD.WIDE.U32 R4, R25, UR20, RZ ;  /* 0x0000001419047c25 */ /* 0x000fc8000f8e00ff */
[----:B------:R-:W-:-:S04]  /*1ff0*/  IMAD.WIDE.U32 R18, P1, R13, UR21, R4 ;  /* 0x000000150d127c25 */ /* 0x000fc8000f820004 */
[----:B------:R-:W-:Y:S01]  /*2000*/  IMAD.WIDE.U32 R4, R13, UR20, RZ ;  /* 0x000000140d047c25 */ /* 0x000fe2000f8e00ff */
[----:B------:R-:W-:Y:S02]  /*2010*/  IADD3.X R23, RZ, RZ, RZ, P1, !PT ;  /* 0x000000ffff177210 */ /* 0x000fe40000ffe4ff */
[----:B------:R-:W-:Y:S02]  /*2020*/  MOV R22, R19 ;  /* 0x0000001300167202 */ /* 0x000fe40000000f00 */
[----:B------:R-:W-:-:S05]  /*2030*/  IADD3 RZ, P1, R5, R18, RZ ;  /* 0x0000001205ff7210 */ /* 0x000fca0007f3e0ff */
[----:B------:R-:W-:-:S04]  /*2040*/  IMAD.WIDE.U32.X R4, R25, UR21, R22, P1 ;  /* 0x0000001519047c25 */ /* 0x000fc800088e0416 */
[----:B------:R-:W-:Y:S01]  /*2050*/  IMAD.MOV.U32 R13, RZ, RZ, R4 ;  /* 0x000000ffff0d7224 */ /* 0x000fe200078e0004 */
[----:B------:R-:W-:-:S07]  /*2060*/  MOV R14, R5 ;  /* 0x00000005000e7202 */ /* 0x000fce0000000f00 */
.L_x_15:
[----:B------:R-:W-:Y:S02]  /*2070*/  SHF.R.U64 R13, R13, UR23, R14 ;  /* 0x000000170d0d7c19 */ /* 0x000fe4000800120e */
[----:B------:R-:W-:Y:S02]  /*2080*/  MOV R5, R28 ;  /* 0x0000001c00057202 */ /* 0x000fe40000000f00 */
[----:B------:R-:W-:Y:S01]  /*2090*/  IABS R4, R9 ;  /* 0x0000000900047213 */ /* 0x000fe20000000000 */
[----:B------:R-:W-:Y:S01]  /*20a0*/  VIADD R19, R13, UR5 ;  /* 0x000000050d137c36 */ /* 0x000fe20008000000 */
[----:B------:R-:W-:Y:S01]  /*20b0*/  SHF.R.U64 R17, R17, UR22, R24 ;  /* 0x0000001611117c19 */ /* 0x000fe20008001218 */
[----:B------:R-:W-:Y:S01]  /*20c0*/  IMAD R13, R5, R26, RZ ;  /* 0x0000001a050d7224 */ /* 0x000fe200078e02ff */
[----:B------:R-:W-:Y:S01]  /*20d0*/  IADD3 R18, RZ, -R4, RZ ;  /* 0x80000004ff127210 */ /* 0x000fe20007ffe0ff */
[----:B------:R-:W-:Y:S01]  /*20e0*/  IMAD.MOV.U32 R5, RZ, RZ, R27 ;  /* 0x000000ffff057224 */ /* 0x000fe200078e001b */
[----:B------:R-:W-:-:S02]  /*20f0*/  MOV R4, RZ ;  /* 0x000000ff00047202 */ /* 0x000fc40000000f00 */
[----:B------:R-:W-:Y:S02]  /*2100*/  IABS R14, R19 ;  /* 0x00000013000e7213 */ /* 0x000fe40000000000 */
[----:B------:R-:W-:Y:S01]  /*2110*/  IABS R24, R10 ;  /* 0x0000000a00187213 */ /* 0x000fe20000000000 */
[----:B------:R-:W-:Y:S01]  /*2120*/  IMAD.HI.U32 R4, R27, R13, R4 ;  /* 0x0000000d1b047227 */ /* 0x000fe200078e0004 */
[----:B------:R-:W-:Y:S02]  /*2130*/  MOV R5, R18 ;  /* 0x0000001200057202 */ /* 0x000fe40000000f00 */
[----:B------:R-:W-:Y:S02]  /*2140*/  IABS R18, R10 ;  /* 0x0000000a00127213 */ /* 0x000fe40000000000 */
[----:B------:R-:W-:Y:S01]  /*2150*/  MOV R13, R14 ;  /* 0x0000000e000d7202 */ /* 0x000fe20000000f00 */
[----:B------:R-:W-:Y:S01]  /*2160*/  VIADD R14, R17, UR4 ;  /* 0x00000004110e7c36 */ /* 0x000fe20008000000 */
[----:B------:R-:W2:Y:S03]  /*2170*/  I2F.RP R22, R18 ;  /* 0x0000001200167306 */ /* 0x000ea60000209400 */
[----:B------:R-:W-:-:S04]  /*2180*/  IMAD.HI.U32 R4, R4, R13, RZ ;  /* 0x0000000d04047227 */ /* 0x000fc800078e00ff */
[----:B------:R-:W-:-:S05]  /*2190*/  IMAD R13, R4, R5, R13 ;  /* 0x00000005040d7224 */ /* 0x000fca00078e020d */
[----:B------:R-:W-:Y:S01]  /*21a0*/  ISETP.GT.U32.AND P1, PT, R26, R13, PT ;  /* 0x0000000d1a00720c */ /* 0x000fe20003f24070 */
[----:B--2---:R-:W2:-:S12]  /*21b0*/  MUFU.RCP R22, R22 ;  /* 0x0000001600167308 */ /* 0x004e980000001000 */
[----:B------:R-:W-:Y:S01]  /*21c0*/  @!P1 IMAD.IADD R13, R13, 0x1, -R26 ;  /* 0x000000010d0d9824 */ /* 0x000fe200078e0a1a */
[----:B--2---:R-:W-:-:S04]  /*21d0*/  IADD3 R4, R22, 0xffffffe, RZ ;  /* 0x0ffffffe16047810 */ /* 0x004fc80007ffe0ff */
[----:B------:R2:W3:Y:S02]  /*21e0*/  F2I.FTZ.U32.TRUNC.NTZ R5, R4 ;  /* 0x0000000400057305 */ /* 0x0004e4000021f000 */
[----:B--2---:R-:W-:Y:S02]  /*21f0*/  MOV R4, RZ ;  /* 0x000000ff00047202 */ /* 0x004fe40000000f00 */
[----:B---3--:R-:W-:-:S05]  /*2200*/  IADD3 R23, RZ, -R5, RZ ;  /* 0x80000005ff177210 */ /* 0x008fca0007ffe0ff */
[----:B------:R-:W-:Y:S01]  /*2210*/  IMAD R17, R23, R18, RZ ;  /* 0x0000001217117224 */ /* 0x000fe200078e02ff */
[----:B------:R-:W-:-:S03]  /*2220*/  IABS R23, R14 ;  /* 0x0000000e00177213 */ /* 0x000fc60000000000 */
[----:B------:R-:W-:Y:S01]  /*2230*/  IMAD.HI.U32 R22, R5, R17, R4 ;  /* 0x0000001105167227 */ /* 0x000fe200078e0004 */
[----:B------:R-:W-:-:S03]  /*2240*/  IADD3 R17, RZ, -R24, RZ ;  /* 0x80000018ff117210 */ /* 0x000fc60007ffe0ff */
[----:B------:R-:W-:-:S04]  /*2250*/  IMAD.MOV.U32 R5, RZ, RZ, R23 ;  /* 0x000000ffff057224 */ /* 0x000fc800078e0017 */
[----:B------:R-:W-:-:S04]  /*2260*/  IMAD.HI.U32 R4, R22, R5, RZ ;  /* 0x0000000516047227 */ /* 0x000fc800078e00ff */
[----:B------:R-:W-:-:S05]  /*2270*/  IMAD R5, R4, R17, R5 ;  /* 0x0000001104057224 */ /* 0x000fca00078e0205 */
[----:B------:R-:W-:-:S13]  /*2280*/  ISETP.GT.U32.AND P1, PT, R18, R5, PT ;  /* 0x000000051200720c */ /* 0x000fda0003f24070 */
[----:B------:R-:W-:Y:S02]  /*2290*/  @!P1 IADD3 R5, R5, -R18, RZ ;  /* 0x8000001205059210 */ /* 0x000fe40007ffe0ff */
[----:B------:R-:W-:-:S13]  /*22a0*/  ISETP.GT.U32.AND P1, PT, R26, R13, PT ;  /* 0x0000000d1a00720c */ /* 0x000fda0003f24070 */
[----:B------:R-:W-:Y:S02]  /*22b0*/  @!P1 IADD3 R13, R13, -R26, RZ ;  /* 0x8000001a0d0d9210 */ /* 0x000fe40007ffe0ff */
[----:B------:R-:W-:Y:S02]  /*22c0*/  ISETP.GT.U32.AND P1, PT, R18, R5, PT ;  /* 0x000000051200720c */ /* 0x000fe40003f24070 */
[----:B------:R-:W-:-:S11]  /*22d0*/  MOV R4, R13 ;  /* 0x0000000d00047202 */ /* 0x000fd60000000f00 */
[----:B------:R-:W-:Y:S01]  /*22e0*/  @!P1 IMAD.IADD R5, R5, 0x1, -R18 ;  /* 0x0000000105059824 */ /* 0x000fe200078e0a12 */
[----:B------:R-:W-:-:S13]  /*22f0*/  ISETP.GE.AND P1, PT, R19, RZ, PT ;  /* 0x000000ff1300720c */ /* 0x000fda0003f26270 */
[----:B------:R-:W-:Y:S02]  /*2300*/  @!P1 IADD3 R4, -R4, RZ, RZ ;  /* 0x000000ff04049210 */ /* 0x000fe40007ffe1ff */
[----:B------:R-:W-:-:S13]  /*2310*/  ISETP.GE.AND P1, PT, R14, RZ, PT ;  /* 0x000000ff0e00720c */ /* 0x000fda0003f26270 */
[----:B------:R-:W-:Y:S01]  /*2320*/  @!P1 IMAD.MOV R5, RZ, RZ, -R5 ;  /* 0x000000ffff059224 */ /* 0x000fe200078e0a05 */
[----:B------:R-:W-:-:S13]  /*2330*/  ISETP.NE.AND P1, PT, RZ, UR10, PT ;  /* 0x0000000aff007c0c */ /* 0x000fda000bf25270 */
[----:B------:R-:W-:Y:S02]  /*2340*/  @!P1 LOP3.LUT R4, RZ, UR10, RZ, 0x33, !PT ;  /* 0x0000000aff049c12 */ /* 0x000fe4000f8e33ff */
[----:B------:R-:W-:Y:S02]  /*2350*/  ISETP.NE.AND P1, PT, RZ, UR9, PT ;  /* 0x00000009ff007c0c */ /* 0x000fe4000bf25270 */
[----:B------:R-:W-:-:S11]  /*2360*/  IADD3 R4, -R4, R19, RZ ;  /* 0x0000001304047210 */ /* 0x000fd60007ffe1ff */
[----:B------:R-:W-:Y:S02]  /*2370*/  @!P1 LOP3.LUT R5, RZ, UR9, RZ, 0x33, !PT ;  /* 0x00000009ff059c12 */ /* 0x000fe4000f8e33ff */
[----:B------:R-:W-:Y:S02]  /*2380*/  PLOP3.LUT P1, PT, PT, PT, UP3, 0x80, 0x0 ;  /* 0x000000000000781c */ /* 0x000fe40003f2f038 */
[----:B------:R-:W-:-:S04]  /*2390*/  IADD3 R5, -R5, R14, RZ ;  /* 0x0000000e05057210 */ /* 0x000fc80007ffe1ff */
[CC--:B------:R-:W-:Y:S01]  /*23a0*/  SEL R13, R4.reuse, R5.reuse, !P1 ;  /* 0x00000005040d7207 */ /* 0x0c0fe20004800000 */
[----:B------:R-:W-:-:S03]  /*23b0*/  IMAD R25, R4, R5, RZ ;  /* 0x0000000504197224 */ /* 0x000fc600078e02ff */
[--C-:B------:R-:W-:Y:S01]  /*23c0*/  SHF.R.S32.HI R5, RZ, 0x1f, R13.reuse ;  /* 0x0000001fff057819 */ /* 0x100fe2000001140d */
[----:B------:R-:W-:Y:S01]  /*23d0*/  IMAD.MOV.U32 R4, RZ, RZ, R13 ;  /* 0x000000ffff047224 */ /* 0x000fe200078e000d */
[----:B------:R-:W-:-:S07]  /*23e0*/  SHF.R.S32.HI R28, RZ, 0x1f, R25 ;  /* 0x0000001fff1c7819 */ /* 0x000fce0000011419 */
.L_x_13:
[----:B------:R-:W-:Y:S05]  /*23f0*/  BSYNC B0 ;  /* 0x0000000000007941 */ /* 0x000fea0003800000 */
.L_x_12:
[----:B------:R-:W2:Y:S04]  /*2400*/  SHFL.UP PT, R14, R25, 0x1, RZ ;  /* 0x04200000190e7989 */ /* 0x000ea800000e00ff */
[----:B------:R-:W3:Y:S01]  /*2410*/  SHFL.UP PT, R13, R28, 0x1, RZ ;  /* 0x042000001c0d7989 */ /* 0x000ee200000e00ff */
[----:B--2---:R-:W-:Y:S02]  /*2420*/  SEL R14, R14, RZ, P2 ;  /* 0x000000ff0e0e7207 */ /* 0x004fe40001000000 */
[----:B---3--:R-:W-:Y:S02]  /*2430*/  SEL R13, R13, RZ, P2 ;  /* 0x000000ff0d0d7207 */ /* 0x008fe40001000000 */
[----:B------:R-:W-:-:S04]  /*2440*/  IADD3 R17, P1, R14, R25, RZ ;  /* 0x000000190e117210 */ /* 0x000fc80007f3e0ff */
[----:B------:R-:W-:Y:S01]  /*2450*/  IADD3.X R22, R13, R28, RZ, P1, !PT ;  /* 0x0000001c0d167210 */ /* 0x000fe20000ffe4ff */
        /* <DEDUP_REMOVED lines=10> */
[----:B------:R-:W-:-:S05]  /*2500*/  IADD3 R19, P1, R14, R23, RZ ;  /* 0x000000170e137210 */ /* 0x000fca0007f3e0ff */
[----:B------:R-:W-:Y:S01]  /*2510*/  IMAD.X R26, R13, 0x1, R18, P1 ;  /* 0x000000010d1a7824 */ /* 0x000fe200008e0612 */
        /* <DEDUP_REMOVED lines=11> */
[----:B------:R-:W-:Y:S02]  /*25d0*/  IADD3.X R22, R13, R24, RZ, P1, !PT ;  /* 0x000000180d167210 */ /* 0x000fe40000ffe4ff */
[----:B------:R-:W-:-:S05]  /*25e0*/  IADD3 R23, P1, R18, R11, RZ ;  /* 0x0000000b12177210 */ /* 0x000fca0007f3e0ff */
[----:B-1----:R-:W-:Y:S01]  /*25f0*/  IMAD.X R26, R22, 0x1, R7, P1 ;  /* 0x00000001161a7824 */ /* 0x002fe200008e0607 */
[----:B------:R-:W-:-:S04]  /*2600*/  ISETP.GT.U32.AND P1, PT, R23, UR8, PT ;  /* 0x0000000817007c0c */ /* 0x000fc8000bf24070 */
[----:B------:R-:W-:-:S13]  /*2610*/  ISETP.GT.U32.AND.EX P1, PT, R26, UR7, PT, P1 ;  /* 0x000000071a007c0c */ /* 0x000fda000bf24110 */
[----:B------:R-:W-:-:S04]  /*2620*/  VOTE.ANY R14, PT, P1 ;  /* 0x00000000000e7806 */ /* 0x000fc800008e0100 */
[----:B------:R-:W-:-:S13]  /*2630*/  ISETP.NE.AND P1, PT, R14, RZ, PT ;  /* 0x000000ff0e00720c */ /* 0x000fda0003f25270 */
[----:B------:R-:W-:Y:S05]  /*2640*/  @!P1 BRA `(.L_x_16) ;  /* 0xfffffff400b89947 */ /* 0x000fea000383ffff */
.L_x_11:
[----:B------:R-:W1:Y:S08]  /*2650*/  BREV R14, R14 ;  /* 0x0000000e000e7301 */ /* 0x000e700000000000 */
[----:B-1----:R-:W1:Y:S02]  /*2660*/  FLO.U32.SH R17, R14 ;  /* 0x0000000e00117300 */ /* 0x002e6400000e0400 */
[----:B-1----:R-:W1:Y:S02]  /*2670*/  SHFL.IDX PT, R6, R6, R17, 0x1f ;  /* 0x00001f1106067589 */ /* 0x002e6400000e0000 */
[----:B-1----:R-:W-:-:S13]  /*2680*/  R2UR UR4, R6 ;  /* 0x00000000060472ca */ /* 0x002fda00000e0000 */
[----:B------:R-:W-:-:S04]  /*2690*/  IADD3 R19, R20, UR4, RZ ;  /* 0x0000000414137c10 */ /* 0x000fc8000fffe0ff */
[----:B------:R-:W-:-:S13]  /*26a0*/  ISETP.GE.AND P1, PT, R19, R3, PT ;  /* 0x000000031300720c */ /* 0x000fda0003f26270 */
[----:B------:R-:W1:Y:S02]  /*26b0*/  @!P1 LDC.64 R12, c[0x0][0x918] ;  /* 0x00024600ff0c9b82 */ /* 0x000e640000000a00 */
[----:B-1----:R-:W-:-:S05]  /*26c0*/  @!P1 IMAD.WIDE R12, R19, 0xc, R12 ;  /* 0x0000000c130c9825 */ /* 0x002fca00078e020c */
[----:B-----5:R1:W5:Y:S04]  /*26d0*/  @!P1 LDG.E R8, desc[UR38][R12.64] ;  /* 0x000000260c089981 */ /* 0x020368000c1e1900 */
[----:B------:R1:W5:Y:S01]  /*26e0*/  @!P1 LDG.E R0, desc[UR38][R12.64+0x4] ;  /* 0x000004260c009981 */ /* 0x000362000c1e1900 */
[----:B------:R-:W-:-:S03]  /*26f0*/  IADD3 R18, P1, P2, R18, R11, -R25 ;  /* 0x0000000b12127210 */ /* 0x000fc60007a3e819 */
[----:B------:R-:W-:Y:S01]  /*2700*/  SHFL.IDX PT, R6, R25, R17, 0x1f ;  /* 0x00001f1119067589 */ /* 0x000fe200000e0000 */
[----:B------:R-:W-:-:S03]  /*2710*/  IADD3.X R22, R22, R7, ~R28, P1, P2 ;  /* 0x0000000716167210 */ /* 0x000fc60000fe4c1c */
[----:B------:R-:W2:Y:S04]  /*2720*/  SHFL.IDX PT, R18, R18, R17, 0x1f ;  /* 0x00001f1112127589 */ /* 0x000ea800000e0000 */
[----:B------:R-:W3:Y:S04]  /*2730*/  SHFL.IDX PT, R22, R22, R17, 0x1f ;  /* 0x00001f1116167589 */ /* 0x000ee800000e0000 */
[----:B------:R1:W4:Y:S04]  /*2740*/  SHFL.IDX PT, R7, R28, R17, 0x1f ;  /* 0x00001f111c077589 */ /* 0x00032800000e0000 */
[----:B------:R1:W1:Y:S04]  /*2750*/  SHFL.IDX PT, R5, R5, R17, 0x1f ;  /* 0x00001f1105057589 */ /* 0x00026800000e0000 */
[----:B------:R1:W1:Y:S01]  /*2760*/  SHFL.IDX PT, R4, R4, R17, 0x1f ;  /* 0x00001f1104047589 */ /* 0x00026200000e0000 */
[----:B--2---:R-:W-:-:S02]  /*2770*/  R2UR UR5, R18 ;  /* 0x00000000120572ca */ /* 0x004fc400000e0000 */
[----:B---3--:R-:W-:-:S15]  /*2780*/  R2UR UR6, R22 ;  /* 0x00000000160672ca */ /* 0x008fde00000e0000 */
.L_x_6:
[----:B------:R-:W-:Y:S01]  /*2790*/  ISETP.LE.AND P1, PT, R3, UR4, PT ;  /* 0x0000000403007c0c */ /* 0x000fe2000bf23270 */
[----:B------:R-:W-:Y:S01]  /*27a0*/  IMAD.MOV.U32 R18, RZ, RZ, -0x1 ;  /* 0xffffffffff127424 */ /* 0x000fe200078e00ff */
[----:B-1----:R-:W-:-:S11]  /*27b0*/  MOV R17, 0xffffffff ;  /* 0xffffffff00117802 */ /* 0x002fd60000000f00 */
[----:B------:R-:W-:Y:S05]  /*27c0*/  @P1 BRA `(.L_x_5) ;  /* 0x0000000400041947 */ /* 0x000fea0003800000 */
[----:B------:R-:W-:Y:S01]  /*27d0*/  UIADD3 UR14, UP2, -UR5, UR8, URZ ;  /* 0x00000008050e7290 */ /* 0x000fe2000ff5e13f */
[----:B------:R-:W1:Y:S01]  /*27e0*/  S2UR UR17, SR_CTAID.Y ;  /* 0x00000000001179c3 */ /* 0x000e620000002600 */
[----:B------:R-:W-:Y:S01]  /*27f0*/  ULDC UR16, c[0x0][0x8c0] ;  /* 0x0002300000107ab9 */ /* 0x000fe20000000800 */
[----:B------:R-:W-:Y:S01]  /*2800*/  ULDC UR20, c[0x0][0x8b0] ;  /* 0x00022c0000147ab9 */ /* 0x000fe20000000800 */
[----:B------:R-:W-:Y:S01]  /*2810*/  UIADD3.X UR11, ~UR6, UR7, URZ, UP2, !UPT ;  /* 0x00000007060b7290 */ /* 0x000fe200097fe53f */
[--C-:B------:R-:W-:Y:S01]  /*2820*/  SHF.R.U32.HI R23, RZ, UR20, R5.reuse ;  /* 0x00000014ff177c19 */ /* 0x100fe20008011605 */
[----:B------:R-:W-:Y:S01]  /*2830*/  ULDC UR19, c[0x0][0x904] ;  /* 0x0002410000137ab9 */ /* 0x000fe20000000800 */
[----:B------:R-:W-:Y:S01]  /*2840*/  ULDC UR12, c[0x0][0x8a8] ;  /* 0x00022a00000c7ab9 */ /* 0x000fe20000000800 */
[----:B------:R-:W-:Y:S01]  /*2850*/  USHF.R.U32.HI UR15, URZ, UR16, UR11 ;  /* 0x000000103f0f7299 */ /* 0x000fe2000801160b */
[----:B------:R-:W-:Y:S01]  /*2860*/  SHF.R.U64 R22, R4, UR20, R5 ;  /* 0x0000001404167c19 */ /* 0x000fe20008001205 */
[----:B------:R-:W-:-:S02]  /*2870*/  USHF.R.U64 UR14, UR14, UR16, UR11 ;  /* 0x000000100e0e7299 */ /* 0x000fc4000800120b */
[----:B------:R-:W-:Y:S02]  /*2880*/  USHF.R.U32.HI UR13, URZ, UR20, UR15 ;  /* 0x000000143f0d7299 */ /* 0x000fe4000801160f */
[----:B------:R-:W-:Y:S02]  /*2890*/  UIADD3 UR12, UR12, -0x1, URZ ;  /* 0xffffffff0c0c7890 */ /* 0x000fe4000fffe03f */
[----:B------:R-:W-:Y:S02]  /*28a0*/  USHF.R.U32.HI UR21, URZ, UR19, UR13 ;  /* 0x000000133f157299 */ /* 0x000fe4000801160d */
[----:B------:R-:W-:Y:S02]  /*28b0*/  USHF.R.U64 UR15, UR14, UR20, UR15 ;  /* 0x000000140e0f7299 */ /* 0x000fe4000800120f */
[----:B------:R-:W-:Y:S02]  /*28c0*/  ULOP3.LUT UR14, UR14, UR12, URZ, 0xc0, !UPT ;  /* 0x0000000c0e0e7292 */ /* 0x000fe4000f8ec03f */
[----:B------:R-:W-:Y:S01]  /*28d0*/  LOP3.LUT R3, R23, UR21, RZ, 0xfc, !PT ;  /* 0x0000001517037c12 */ /* 0x000fe2000f8efcff */
[----:B------:R-:W-:-:S02]  /*28e0*/  USHF.R.U64 UR13, UR15, UR19, UR13 ;  /* 0x000000130f0d7299 */ /* 0x000fc4000800120d */
[----:B-1----:R-:W-:Y:S01]  /*28f0*/  USEL UR11, UR57, UR17, !UP3 ;  /* 0x00000011390b7287 */ /* 0x002fe2000d800000 */
[----:B------:R-:W-:-:S13]  /*2900*/  ISETP.NE.U32.AND P1, PT, R3, RZ, PT ;  /* 0x000000ff0300720c */ /* 0x000fda0003f25070 */
[----:B------:R-:W-:Y:S05]  /*2910*/  @!P1 BRA `(.L_x_17) ;  /* 0x0000000000149947 */ /* 0x000fea0003800000 */
[----:B------:R-:W-:-:S07]  /*2920*/  MOV R12, 0x2940 ;  /* 0x00002940000c7802 */ /* 0x000fce0000000f00 */
[----:B----45:R-:W-:Y:S05]  /*2930*/  CALL.REL.NOINC `($__internal_0_$__cuda_sm20_div_u64) ;  /* 0x00000338006c7944 */ /* 0x030fea0003c00000 */
[----:B------:R-:W-:-:S05]  /*2940*/  IADD3 R13, -R3, RZ, RZ ;  /* 0x000000ff030d7210 */ /* 0x000fca0007ffe1ff */
[----:B------:R-:W-:Y:S01]  /*2950*/  IMAD R13, R22, R13, UR13 ;  /* 0x0000000d160d7e24 */ /* 0x000fe2000f8e020d */
[----:B------:R-:W-:Y:S06]  /*2960*/  BRA `(.L_x_18) ;  /* 0x0000000000507947 */ /* 0x000fec0003800000 */
.L_x_17:
[----:B------:R-:W1:Y:S01]  /*2970*/  I2F.U32.RP R3, R22 ;  /* 0x0000001600037306 */ /* 0x000e620000209000 */
[----:B------:R-:W-:-:S07]  /*2980*/  ISETP.NE.U32.AND P3, PT, R22, RZ, PT ;  /* 0x000000ff1600720c */ /* 0x000fce0003f65070 */
[----:B-1----:R-:W1:Y:S02]  /*2990*/  MUFU.RCP R3, R3 ;  /* 0x0000000300037308 */ /* 0x002e640000001000 */
[----:B-1----:R-:W-:-:S06]  /*29a0*/  IADD3 R12, R3, 0xffffffe, RZ ;  /* 0x0ffffffe030c7810 */ /* 0x002fcc0007ffe0ff */
[----:B------:R1:W2:Y:S02]  /*29b0*/  F2I.FTZ.U32.TRUNC.NTZ R13, R12 ;  /* 0x0000000c000d7305 */ /* 0x0002a4000021f000 */
[----:B-1----:R-:W-:Y:S01]  /*29c0*/  MOV R12, RZ ;  /* 0x000000ff000c7202 */ /* 0x002fe20000000f00 */
[----:B--2---:R-:W-:-:S04]  /*29d0*/  IMAD.MOV R11, RZ, RZ, -R13 ;  /* 0x000000ffff0b7224 */ /* 0x004fc800078e0a0d */
[----:B------:R-:W-:-:S04]  /*29e0*/  IMAD R11, R11, R22, RZ ;  /* 0x000000160b0b7224 */ /* 0x000fc800078e02ff */
[----:B------:R-:W-:-:S06]  /*29f0*/  IMAD.HI.U32 R13, R13, R11, R12 ;  /* 0x0000000b0d0d7227 */ /* 0x000fcc00078e000c */
[----:B------:R-:W-:-:S05]  /*2a00*/  IMAD.HI.U32 R3, R13, UR13, RZ ;  /* 0x0000000d0d037c27 */ /* 0x000fca000f8e00ff */
[----:B------:R-:W-:-:S05]  /*2a10*/  IADD3 R11, -R3, RZ, RZ ;  /* 0x000000ff030b7210 */ /* 0x000fca0007ffe1ff */
[----:B------:R-:W-:-:S05]  /*2a20*/  IMAD R11, R22, R11, UR13 ;  /* 0x0000000d160b7e24 */ /* 0x000fca000f8e020b */
[----:B------:R-:W-:-:S13]  /*2a30*/  ISETP.GE.U32.AND P1, PT, R11, R22, PT ;  /* 0x000000160b00720c */ /* 0x000fda0003f26070 */
[----:B------:R-:W-:Y:S01]  /*2a40*/  @P1 IMAD.IADD R11, R11, 0x1, -R22 ;  /* 0x000000010b0b1824 */ /* 0x000fe200078e0a16 */
[----:B------:R-:W-:-:S04]  /*2a50*/  @P1 IADD3 R3, R3, 0x1, RZ ;  /* 0x0000000103031810 */ /* 0x000fc80007ffe0ff */
[----:B------:R-:W-:-:S13]  /*2a60*/  ISETP.GE.U32.AND P2, PT, R11, R22, PT ;  /* 0x000000160b00720c */ /* 0x000fda0003f46070 */
[----:B------:R-:W-:Y:S02]  /*2a70*/  @P2 IADD3 R3, R3, 0x1, RZ ;  /* 0x0000000103032810 */ /* 0x000fe40007ffe0ff */
[----:B------:R-:W-:-:S05]  /*2a80*/  @!P3 LOP3.LUT R3, RZ, R22, RZ, 0x33, !PT ;  /* 0x00000016ff03b212 */ /* 0x000fca00078e33ff */
[----:B------:R-:W-:-:S04]  /*2a90*/  IMAD.MOV R13, RZ, RZ, -R3 ;  /* 0x000000ffff0d7224 */ /* 0x000fc800078e0a03 */
[----:B------:R-:W-:-:S07]  /*2aa0*/  IMAD R13, R22, R13, UR13 ;  /* 0x0000000d160d7e24 */ /* 0x000fce000f8e020d */
.L_x_18:
[----:B------:R-:W1:Y:S01]  /*2ab0*/  LDC R16, c[0x0][0x8a8] ;  /* 0x00022a00ff107b82 */ /* 0x000e620000000800 */
[----:B------:R-:W-:Y:S01]  /*2ac0*/  ULDC UR13, c[0x0][0x904] ;  /* 0x00024100000d7ab9 */ /* 0x000fe20000000800 */
[----:B------:R-:W-:Y:S01]  /*2ad0*/  UMOV UR12, 0xffffffff ;  /* 0xffffffff000c7882 */ /* 0x000fe20000000000 */
[----:B------:R-:W-:Y:S01]  /*2ae0*/  PLOP3.LUT P1, PT, PT, PT, UP3, 0x80, 0x0 ;  /* 0x000000000000781c */ /* 0x000fe20003f2f038 */
[----:B------:R-:W-:-:S04]  /*2af0*/  USHF.L.U32 UR12, UR12, UR13, URZ ;  /* 0x0000000d0c0c7299 */ /* 0x000fc8000800063f */
[----:B------:R-:W2:Y:S02]  /*2b00*/  LDC R14, c[0x0][0x8b8] ;  /* 0x00022e00ff0e7b82 */ /* 0x000ea40000000800 */
[----:B------:R-:W-:Y:S01]  /*2b10*/  LOP3.LUT R11, RZ, UR12, RZ, 0x33, !PT ;  /* 0x0000000cff0b7c12 */ /* 0x000fe2000f8e33ff */
[----:B------:R-:W-:Y:S02]  /*2b20*/  UMOV UR12, 0x1 ;  /* 0x00000001000c7882 */ /* 0x000fe40000000000 */
[----:B------:R-:W-:Y:S01]  /*2b30*/  USHF.L.U32 UR12, UR12, UR13, URZ ;  /* 0x0000000d0c0c7299 */ /* 0x000fe2000800063f */
[----:B------:R-:W-:Y:S02]  /*2b40*/  LOP3.LUT R12, R11, UR15, RZ, 0xc0, !PT ;  /* 0x0000000f0b0c7c12 */ /* 0x000fe4000f8ec0ff */
[----:B------:R-:W-:Y:S01]  /*2b50*/  @P1 MOV R18, UR4 ;  /* 0x0000000400121c02 */ /* 0x000fe20008000f00 */
[----:B------:R-:W-:Y:S02]  /*2b60*/  @!P1 IMAD.U32 R18, RZ, RZ, UR4 ;  /* 0x00000004ff129e24 */ /* 0x000fe4000f8e00ff */
[----:B------:R-:W-:-:S02]  /*2b70*/  IMAD R3, R3, UR12, R12 ;  /* 0x0000000c03037c24 */ /* 0x000fc4000f8e020c */
[----:B-1----:R-:W-:-:S05]  /*2b80*/  IMAD R13, R13, R16, UR14 ;  /* 0x0000000e0d0d7e24 */ /* 0x002fca000f8e0210 */
[----:B------:R-:W-:Y:S01]  /*2b90*/  @P1 MOV R16, R13 ;  /* 0x0000000d00101202 */ /* 0x000fe20000000f00 */
[----:B--2---:R-:W-:Y:S01]  /*2ba0*/  IMAD R17, R3, R14, UR11 ;  /* 0x0000000b03117e24 */ /* 0x004fe2000f8e020e */
[----:B------:R-:W-:-:S04]  /*2bb0*/  UMOV UR11, 0x1 ;  /* 0x00000001000b7882 */ /* 0x000fc80000000000 */
[----:B------:R-:W-:Y:S02]  /*2bc0*/  @!P1 MOV R16, R17 ;  /* 0x0000001100109202 */ /* 0x000fe40000000f00 */
[----:B------:R-:W-:-:S07]  /*2bd0*/  @!P1 MOV R17, R13 ;  /* 0x0000000d00119202 */ /* 0x000fce0000000f00 */
.L_x_5:
[----:B------:R-:W-:-:S13]  /*2be0*/  ISETP.NE.AND P1, PT, RZ, UR11, PT ;  /* 0x0000000bff007c0c */ /* 0x000fda000bf25270 */
[----:B------:R-:W-:Y:S05]  /*2bf0*/  @!P1 EXIT ;  /* 0x000000000000994d */ /* 0x000fea0003800000 */
[----:B------:R-:W1:Y:S02]  /*2c00*/  LDC.64 R24, c[0x0][0x290] ;  /* 0x0000a400ff187b82 */ /* 0x000e640000000a00 */
[----:B-1----:R-:W-:-:S05]  /*2c10*/  IMAD.WIDE R12, R18, 0xc, R24 ;  /* 0x0000000c120c7825 */ /* 0x002fca00078e0218 */
[----:B------:R1:W5:Y:S01]  /*2c20*/  LDG.E R11, desc[UR38][R12.64+0x8] ;  /* 0x000008260c0b7981 */ /* 0x000362000c1e1900 */
[----:B------:R-:W-:Y:S01]  /*2c30*/  UISETP.NE.AND UP2, UPT, UR18, 0x2, UPT ;  /* 0x000000021200788c */ /* 0x000fe2000bf45270 */
[----:B------:R-:W2:Y:S01]  /*2c40*/  S2UR UR58, SR_CgaCtaId ;  /* 0x00000000003a79c3 */ /* 0x000ea20000008800 */
[----:B------:R-:W-:Y:S01]  /*2c50*/  UMOV UR41, URZ ;  /* 0x0000003f00297c82 */ /* 0x000fe20008000000 */
[----:B------:R-:W-:Y:S01]  /*2c60*/  UMOV UR42, URZ ;  /* 0x0000003f002a7c82 */ /* 0x000fe20008000000 */
[----:B------:R-:W-:Y:S01]  /*2c70*/  SHF.R.S32.HI R19, RZ, 0x1f, R18 ;  /* 0x0000001fff137819 */ /* 0x000fe20000011412 */
[----:B------:R-:W-:Y:S01]  /*2c80*/  IMAD.MOV.U32 R22, RZ, RZ, RZ ;  /* 0x000000ffff167224 */ /* 0x000fe200078e00ff */
[----:B------:R-:W-:-:S13]  /*2c90*/  PLOP3.LUT P1, PT, PT, PT, UP2, 0x80, 0x0 ;  /* 0x000000000000781c */ /* 0x000fda0003f2f028 */
[----:B-1----:R-:W-:Y:S05]  /*2ca0*/  @P1 BRA `(.L_x_19) ;  /* 0x00000000009c1947 */ /* 0x002fea0003800000 */
[----:B-----5:R-:W-:Y:S01]  /*2cb0*/  R2UR UR11, R11 ;  /* 0x000000000b0b72ca */ /* 0x020fe200000e0000 */
[----:B------:R-:W-:-:S04]  /*2cc0*/  ULOP3.LUT UR13, UR59, 0x1, URZ, 0xfc, !UPT ;  /* 0x000000013b0d7892 */ /* 0x000fc8000f8efc3f */
[----:B------:R-:W-:-:S06]  /*2cd0*/  UISETP.NE.AND UP2, UPT, UR13, 0x3, UPT ;  /* 0x000000030d00788c */ /* 0x000fcc000bf45270 */
[----:B------:R-:W-:Y:S02]  /*2ce0*/  PLOP3.LUT P2, PT, PT, PT, UP2, 0x80, 0x0 ;  /* 0x000000000000781c */ /* 0x000fe40003f4f028 */
[----:B------:R-:W-:-:S04]  /*2cf0*/  UIADD3 UR11, UR11, 0x3f, URZ ;  /* 0x0000003f0b0b7890 */ /* 0x000fc8000fffe03f */
[----:B------:R-:W-:-:S04]  /*2d00*/  USHF.R.S32.HI UR12, URZ, 0x1f, UR11 ;  /* 0x0000001f3f0c7899 */ /* 0x000fc8000801140b */
[----:B------:R-:W-:-:S04]  /*2d10*/  ULEA.HI UR12, UR12, UR11, URZ, 0x6 ;  /* 0x0000000b0c0c7291 */ /* 0x000fc8000f8f303f */
[----:B------:R-:W-:Y:S01]  /*2d20*/  USHF.R.S32.HI UR41, URZ, 0x6, UR12 ;  /* 0x000000063f297899 */ /* 0x000fe2000801140c */
[----:B------:R-:W-:Y:S11]  /*2d30*/  @!P2 BRA `(.L_x_20) ;  /* 0x000000000004a947 */ /* 0x000ff60003800000 */
[----:B--2---:R-:W-:Y:S01]  /*2d40*/  BPT.TRAP 0x1 ;  /* 0x000000040000795c */ /* 0x004fe20000300000 */
.L_x_20:
[----:B------:R-:W-:Y:S01]  /*2d50*/  UMOV UR11, 0x400 ;  /* 0x00000400000b7882 */ /* 0x000fe20000000000 */
[----:B------:R-:W-:Y:S01]  /*2d60*/  SHF.L.U32 R3, RZ, 0x1f, RZ ;  /* 0x0000001fff037819 */ /* 0x000fe200000006ff */
[----:B--2---:R-:W-:-:S09]  /*2d70*/  ULEA UR11, UR58, UR11, 0x18 ;  /* 0x0000000b3a0b7291 */ /* 0x004fd2000f8ec03f */
[----:B------:R-:W1:Y:S02]  /*2d80*/  SYNCS.PHASECHK.TRANS64.TRYWAIT P1, [UR11+0x34400], R3 ;  /* 0x03440003ff0075a7 */ /* 0x000e64000802014b */
[----:B-1----:R-:W-:Y:S05]  /*2d90*/  @!P1 BRA `(.L_x_21) ;  /* 0x0000031000949947 */ /* 0x002fea0003800000 */
.L_x_533:
[----:B------:R-:W2:Y:S01]  /*2da0*/  LDS.128 R16, [UR11+0x34520] ;  /* 0x0345200bff107984 */ /* 0x000ea20008000c00 */
[----:B------:R-:W-:Y:S01]  /*2db0*/  @!PT LDS RZ, [RZ] ;  /* 0x00000000fffff984 */ /* 0x000fe20000000800 */
[----:B------:R-:W-:Y:S01]  /*2dc0*/  @!PT LDS RZ, [RZ] ;  /* 0x00000000fffff984 */ /* 0x000fe20000000800 */
[----:B------:R-:W-:Y:S01]  /*2dd0*/  @!PT LDS RZ, [RZ] ;  /* 0x00000000fffff984 */ /* 0x000fe20000000800 */
[----:B------:R-:W-:Y:S01]  /*2de0*/  @!PT LDS RZ, [RZ] ;  /* 0x00000000fffff984 */ /* 0x000fe20000000800 */
[----:B------:R3:W-:Y:S06]  /*2df0*/  MEMBAR.ALL.CTA ;  /* 0x0000000000007992 */ /* 0x0007ec0000008000 */
[----:B---3--:R-:W3:Y:S01]  /*2e00*/  FENCE.VIEW.ASYNC.S ;  /* 0x00000000000073c6 */ /* 0x008ee20000000000 */
[----:B------:R-:W-:Y:S05]  /*2e10*/  @!P2 BRA `(.L_x_22) ;  /* 0x000000000004a947 */ /* 0x000fea0003800000 */
[----:B------:R-:W-:Y:S01]  /*2e20*/  BPT.TRAP 0x1 ;  /* 0x000000040000795c */ /* 0x000fe20000300000 */
.L_x_22:
[----:B------:R-:W-:Y:S01]  /*2e30*/  UIADD3 UR11, UR11, 0x34440, URZ ;  /* 0x000344400b0b7890 */ /* 0x000fe2000fffe03f */
[----:B--2---:R-:W-:-:S03]  /*2e40*/  ISETP.NE.AND P1, PT, R19, RZ, PT ;  /* 0x000000ff1300720c */ /* 0x004fc60003f25270 */
[----:B------:R-:W-:-:S09]  /*2e50*/  UPRMT UR11, UR58, 0x654, UR11 ;  /* 0x000006543a0b7896 */ /* 0x000fd2000800000b */
[----:B---3--:R-:W-:Y:S01]  /*2e60*/  SYNCS.ARRIVE.TRANS64.RED.A1T0 RZ, [UR11], RZ ;  /* 0x000000ffffff79a7 */ /* 0x008fe2000810040b */
[----:B------:R-:W-:Y:S05]  /*2e70*/  @!P1 EXIT ;  /* 0x000000000000994d */ /* 0x000fea0003800000 */
[----:B-1----:R-:W-:-:S05]  /*2e80*/  IMAD.WIDE R12, R18, 0xc, R24 ;  /* 0x0000000c120c7825 */ /* 0x002fca00078e0218 */
[----:B------:R1:W5:Y:S01]  /*2e90*/  LDG.E R11, desc[UR38][R12.64+0x8] ;  /* 0x000008260c0b7981 */ /* 0x000362000c1e1900 */
[----:B------:R-:W-:Y:S01]  /*2ea0*/  UISETP.GE.U32.AND UP2, UPT, UR41, 0x3, UPT ;  /* 0x000000032900788c */ /* 0x000fe2000bf46070 */
[----:B------:R-:W-:Y:S01]  /*2eb0*/  SHF.R.S32.HI R19, RZ, 0x1f, R18 ;  /* 0x0000001fff137819 */ /* 0x000fe20000011412 */
[----:B------:R-:W-:Y:S01]  /*2ec0*/  UIMAD.WIDE.U32 UR12, UR41, -0x55555555, URZ ;  /* 0xaaaaaaab290c78a5 */ /* 0x000fe2000f8e003f */
[----:B------:R-:W-:Y:S01]  /*2ed0*/  MOV R22, 0x1 ;  /* 0x0000000100167802 */ /* 0x000fe20000000f00 */
[----:B------:R-:W-:Y:S02]  /*2ee0*/  UMOV UR42, URZ ;  /* 0x0000003f002a7c82 */ /* 0x000fe40008000000 */
[----:B------:R-:W-:-:S04]  /*2ef0*/  USHF.R.U32.HI UR12, URZ, 0x1, UR13 ;  /* 0x000000013f0c7899 */ /* 0x000fc8000801160d */
[----:B------:R-:W-:Y:S02]  /*2f00*/  UIMAD UR41, UR12, -0x3, UR41 ;  /* 0xfffffffd0c2978a4 */ /* 0x000fe4000f8e0229 */
[----:B-1----:R-:W-:-:S12]  /*2f10*/  @UP2 ULOP3.LUT UR42, UR12, 0x1, URZ, 0xc0, !UPT ;  /* 0x000000010c2a2892 */ /* 0x002fd8000f8ec03f */
.L_x_19:
[----:B------:R-:W-:-:S04]  /*2f20*/  IMAD.WIDE.U32 R24, R18, 0xc, R24 ;  /* 0x0000000c12187825 */ /* 0x000fc800078e0018 */
[----:B------:R-:W-:-:S05]  /*2f30*/  IMAD R3, R19, 0xc, RZ ;  /* 0x0000000c13037824 */ /* 0x000fca00078e02ff */
[----:B------:R-:W-:-:S05]  /*2f40*/  IADD3 R25, R25, R3, RZ ;  /* 0x0000000319197210 */ /* 0x000fca0007ffe0ff */
[----:B------:R1:W5:Y:S04]  /*2f50*/  LDG.E R19, desc[UR38][R24.64+0x4] ;  /* 0x0000042618137981 */ /* 0x000368000c1e1900 */
[----:B------:R1:W5:Y:S01]  /*2f60*/  LDG.E R13, desc[UR38][R24.64] ;  /* 0x00000026180d7981 */ /* 0x000362000c1e1900 */
[----:B------:R-:W-:-:S13]  /*2f70*/  PLOP3.LUT P1, PT, PT, PT, UP1, 0x80, 0x0 ;  /* 0x000000000000781c */ /* 0x000fda0003f2f018 */
[----:B-1----:R-:W-:Y:S05]  /*2f80*/  @!P1 BRA `(.L_x_23) ;  /* 0x0000029400bc9947 */ /* 0x002fea0003800000 */
[----:B------:R-:W-:-:S06]  /*2f90*/  UISETP.GT.U32.AND UP0, UPT, UR29, 0x1, UPT ;  /* 0x000000011d00788c */ /* 0x000fcc000bf04070 */
[----:B------:R-:W-:-:S13]  /*2fa0*/  PLOP3.LUT P0, PT, PT, PT, UP0, 0x80, 0x0 ;  /* 0x000000000000781c */ /* 0x000fda0003f0f008 */
[----:B--2---:R-:W-:Y:S05]  /*2fb0*/  @P0 EXIT ;  /* 0x000000000000094d */ /* 0x004fea0003800000 */
.L_x_24:
[----:B------:R-:W-:-:S08]  /*2fc0*/  NOP ;  /* 0x0000000000007918 */ /* 0x000fd00000000000 */
[----:B------:R-:W1:Y:S02]  /*2fd0*/  USETMAXREG.TRY_ALLOC.CTAPOOL UP0, 0xe8 ;  /* 0x000000e8000079c8 */ /* 0x000e640008000600 */
[----:B-1----:R-:W-:-:S13]  /*2fe0*/  PLOP3.LUT P0, PT, PT, PT, UP0, 0x80, 0x0 ;  /* 0x000000000000781c */ /* 0x002fda0003f0f008 */
[----:B------:R-:W-:Y:S05]  /*2ff0*/  @!P0 BRA `(.L_x_24) ;  /* 0xfffffffc00f08947 */ /* 0x000fea000383ffff */
[----:B------:R-:W1:Y:S01]  /*3000*/  SHFL.IDX PT, R2, R2, RZ, 0x1f ;  /* 0x00001fff02027589 */ /* 0x000e6200000e0000 */
[----:B------:R-:W2:Y:S01]  /*3010*/  S2UR UR4, SR_CTAID.Y ;  /* 0x00000000000479c3 */ /* 0x000ea20000002600 */
[----:B------:R-:W-:Y:S01]  /*3020*/  UMOV UR36, URZ ;  /* 0x0000003f00247c82 */ /* 0x000fe20008000000 */
[----:B------:R-:W-:Y:S01]  /*3030*/  UMOV UR37, URZ ;  /* 0x0000003f00257c82 */ /* 0x000fe20008000000 */
[----:B-1----:R-:W-:Y:S01]  /*3040*/  LOP3.LUT P0, RZ, R2, 0x3, RZ, 0xc0, !PT ;  /* 0x0000000302ff7812 */ /* 0x002fe2000780c0ff */
[----:B--2---:R-:W-:-:S12]  /*3050*/  UIMAD UR4, UR4, UR60, UR57 ;  /* 0x0000003c040472a4 */ /* 0x004fd8000f8e0239 */
[----:B------:R-:W-:Y:S05]  /*3060*/  @P0 BRA `(.L_x_25) ;  /* 0x0000000000a40947 */ /* 0x000fea0003800000 */
[----:B------:R-:W-:Y:S01]  /*3070*/  ELECT P0, URZ, PT ;  /* 0x00000000003f782f */ /* 0x000fe20003800000 */
[----:B------:R-:W-:-:S12]  /*3080*/  BSSY B0, `(.L_x_26) ;  /* 0x0000020000007945 */ /* 0x000fd80003800000 */
[----:B------:R-:W-:Y:S05]  /*3090*/  @!P0 BRA `(.L_x_27) ;  /* 0x0000000000788947 */ /* 0x000fea0003800000 */
[----:B------:R-:W1:Y:S01]  /*30a0*/  S2UR UR6, SR_CgaCtaId ;  /* 0x00000000000679c3 */ /* 0x000e620000008800 */
[----:B------:R-:W-:Y:S01]  /*30b0*/  UISETP.NE.AND UP0, UPT, UR18, 0x1, UPT ;  /* 0x000000011200788c */ /* 0x000fe2000bf05270 */
[----:B------:R-:W-:-:S06]  /*30c0*/  UMOV UR5, 0x400 ;  /* 0x0000040000057882 */ /* 0x000fcc0000000000 */
[----:B------:R-:W2:Y:S08]  /*30d0*/  LDC.64 R4, c[0x0][0x700] ;  /* 0x0001c000ff047b82 */ /* 0x000eb00000000a00 */
[----:B----4-:R-:W2:Y:S08]  /*30e0*/  LDC.64 R6, c[0x0][0x708] ;  /* 0x0001c200ff067b82 */ /* 0x010eb00000000a00 */
[----:B-----5:R-:W3:Y:S01]  /*30f0*/  LDC.64 R8, c[0x0][0x710] ;  /* 0x0001c400ff087b82 */ /* 0x020ee20000000a00 */
[----:B-1----:R-:W-:-:S04]  /*3100*/  ULEA UR5, UR6, UR5, 0x18 ;  /* 0x0000000506057291 */ /* 0x002fc8000f8ec03f */
[----:B------:R-:W-:Y:S02]  /*3110*/  UIADD3 UR6, UR5, 0x80, URZ ;  /* 0x0000008005067890 */ /* 0x000fe4000fffe03f */
[----:B------:R-:W-:Y:S01]  /*3120*/  @!UP0 UIADD3 UR6, UR5, URZ, URZ ;  /* 0x0000003f05068290 */ /* 0x000fe2000fffe03f */
[----:B------:R-:W3:Y:S08]  /*3130*/  LDC.64 R10, c[0x0][0x718] ;  /* 0x0001c600ff0a7b82 */ /* 0x000ef00000000a00 */
[----:B------:R-:W1:Y:S01]  /*3140*/  LDC.64 R24, c[0x0][0x720] ;  /* 0x0001c800ff187b82 */ /* 0x000e620000000a00 */
[----:B--2---:R2:W-:Y:S07]  /*3150*/  STS.128 [UR6+0x34780], R4 ;  /* 0x03478004ff007988 */ /* 0x0045ee0008000c06 */
[----:B------:R-:W1:Y:S08]  /*3160*/  LDC.64 R26, c[0x0][0x728] ;  /* 0x0001ca00ff1a7b82 */ /* 0x000e700000000a00 */
[----:B------:R-:W4:Y:S01]  /*3170*/  LDC.64 R28, c[0x0][0x730] ;  /* 0x0001cc00ff1c7b82 */ /* 0x000f220000000a00 */
[----:B---3--:R2:W-:Y:S07]  /*3180*/  STS.128 [UR6+0x34790], R8 ;  /* 0x03479008ff007988 */ /* 0x0085ee0008000c06 */
[----:B------:R-:W4:Y:S08]  /*3190*/  LDC.64 R30, c[0x0][0x738] ;  /* 0x0001ce00ff1e7b82 */ /* 0x000f300000000a00 */
[----:B------:R-:W3:Y:S01]  /*31a0*/  LDC.64 R32, c[0x0][0x740] ;  /* 0x0001d000ff207b82 */ /* 0x000ee20000000a00 */
[----:B-1----:R2:W-:Y:S07]  /*31b0*/  STS.128 [UR6+0x347a0], R24 ;  /* 0x0347a018ff007988 */ /* 0x0025ee0008000c06 */
[----:B------:R-:W3:Y:S08]  /*31c0*/  LDC.64 R34, c[0x0][0x748] ;  /* 0x0001d200ff227b82 */ /* 0x000ef00000000a00 */
[----:B------:R-:W1:Y:S01]  /*31d0*/  LDC.64 R36, c[0x0][0x750] ;  /* 0x0001d400ff247b82 */ /* 0x000e620000000a00 */
[----:B----4-:R2:W-:Y:S07]  /*31e0*/  STS.128 [UR6+0x347b0], R28 ;  /* 0x0347b01cff007988 */ /* 0x0105ee0008000c06 */
[----:B------:R-:W1:Y:S08]  /*31f0*/  LDC.64 R38, c[0x0][0x758] ;  /* 0x0001d600ff267b82 */ /* 0x000e700000000a00 */
[----:B------:R-:W4:Y:S01]  /*3200*/  LDC.64 R40, c[0x0][0x760] ;  /* 0x0001d800ff287b82 */ /* 0x000f220000000a00 */
[----:B---3--:R2:W-:Y:S07]  /*3210*/  STS.128 [UR6+0x347c0], R32 ;  /* 0x0347c020ff007988 */ /* 0x0085ee0008000c06 */
[----:B------:R-:W4:Y:S08]  /*3220*/  LDC.64 R42, c[0x0][0x768] ;  /* 0x0001da00ff2a7b82 */ /* 0x000f300000000a00 */
[----:B------:R-:W3:Y:S01]  /*3230*/  LDC.64 R44, c[0x0][0x770] ;  /* 0x0001dc00ff2c7b82 */ /* 0x000ee20000000a00 */
[----:B-1----:R2:W-:Y:S07]  /*3240*/  STS.128 [UR6+0x347d0], R36 ;  /* 0x0347d024ff007988 */ /* 0x0025ee0008000c06 */
[----:B------:R-:W3:Y:S01]  /*3250*/  LDC.64 R46, c[0x0][0x778] ;  /* 0x0001de00ff2e7b82 */ /* 0x000ee20000000a00 */
[----:B----4-:R2:W-:Y:S04]  /*3260*/  STS.128 [UR6+0x347e0], R40 ;  /* 0x0347e028ff007988 */ /* 0x0105e80008000c06 */
[----:B---3--:R2:W-:Y:S02]  /*3270*/  STS.128 [UR6+0x347f0], R44 ;  /* 0x0347f02cff007988 */ /* 0x0085e40008000c06 */
.L_x_27:
[----:B------:R-:W-:Y:S05]  /*3280*/  BSYNC B0 ;  /* 0x0000000000007941 */ /* 0x000fea0003800000 */
.L_x_26:
[----:B------:R-:W-:Y:S01]  /*3290*/  UISETP.NE.AND UP0, UPT, UR18, 0x1, UPT ;  /* 0x000000011200788c */ /* 0x000fe2000bf05270 */
[----:B------:R-:W-:Y:S01]  /*32a0*/  NOP ;  /* 0x0000000000007918 */ /* 0x000fe20000000000 */
[----:B------:R-:W-:Y:S01]  /*32b0*/  ULDC UR5, c[0x0][0x884] ;  /* 0x0002210000057ab9 */ /* 0x000fe20000000800 */
[----:B------:R-:W-:Y:S01]  /*32c0*/  ULDC.64 UR36, c[0x0][0x800] ;  /* 0x0002000000247ab9 */ /* 0x000fe20000000a00 */
[----:B------:R-:W-:-:S04]  /*32d0*/  USEL UR5, UR5, URZ, UP0 ;  /* 0x0000003f05057287 */ /* 0x000fc80008000000 */
[----:B------:R-:W-:-:S04]  /*32e0*/  UIADD3 UR5, UR4, UR5, URZ ;  /* 0x0000000504057290 */ /* 0x000fc8000fffe03f */
[----:B------:R-:W-:-:S12]  /*32f0*/  UIMAD.WIDE UR36, UR5, 0x80, UR36 ;  /* 0x00000080052478a5 */ /* 0x000fd8000f8e0224 */
.L_x_25:
[----:B------:R-:W-:-:S13]  /*3300*/  ISETP.NE.AND P0, PT, RZ, UR51, PT ;  /* 0x00000033ff007c0c */ /* 0x000fda000bf05270 */
[----:B------:R-:W-:Y:S05]  /*3310*/  @P0 BRA `(.L_x_28) ;  /* 0x00000004000c0947 */ /* 0x000fea0003800000 */
[----:B------:R-:W-:Y:S01]  /*3320*/  ELECT P0, URZ, PT ;  /* 0x00000000003f782f */ /* 0x000fe20003800000 */
[----:B------:R-:W-:-:S12]  /*3330*/  BSSY B0, `(.L_x_29) ;  /* 0x000002c000007945 */ /* 0x000fd80003800000 */
[----:B------:R-:W-:Y:S05]  /*3340*/  @!P0 BRA `(.L_x_30) ;  /* 0x0000000000a88947 */ /* 0x000fea0003800000 */
[----:B--2---:R-:W1:Y:S08]  /*3350*/  LDC.64 R4, c[0x0][0x820] ;  /* 0x00020800ff047b82 */ /* 0x004e700000000a00 */
[----:B------:R-:W2:Y:S01]  /*3360*/  LDC.64 R2, c[0x0][0x818] ;  /* 0x00020600ff027b82 */ /* 0x000ea20000000a00 */
[----:B-1----:R-:W-:-:S06]  /*3370*/  IMAD.WIDE R4, R18, 0x8, R4 ;  /* 0x0000000812047825 */ /* 0x002fcc00078e0204 */
[----:B------:R-:W3:Y:S01]  /*3380*/  LDG.E.64 R4, desc[UR38][R4.64] ;  /* 0x0000002604047981 */ /* 0x000ee2000c1e1b00 */
[----:B--2---:R-:W-:-:S06]  /*3390*/  IMAD.WIDE R2, R18, 0x8, R2 ;  /* 0x0000000812027825 */ /* 0x004fcc00078e0202 */
[----:B------:R-:W2:Y:S01]  /*33a0*/  LDG.E.64 R2, desc[UR38][R2.64] ;  /* 0x0000002602027981 */ /* 0x000ea2000c1e1b00 */
[----:B------:R-:W1:Y:S01]  /*33b0*/  S2UR UR5, SR_CgaCtaId ;  /* 0x00000000000579c3 */ /* 0x000e620000008800 */
[----:B------:R-:W-:Y:S01]  /*33c0*/  UISETP.NE.AND UP0, UPT, UR18, 0x1, UPT ;  /* 0x000000011200788c */ /* 0x000fe2000bf05270 */
[----:B------:R-:W-:Y:S02]  /*33d0*/  UMOV UR4, 0x400 ;  /* 0x0000040000047882 */ /* 0x000fe40000000000 */
[----:B-1----:R-:W-:-:S04]  /*33e0*/  ULEA UR4, UR5, UR4, 0x18 ;  /* 0x0000000405047291 */ /* 0x002fc8000f8ec03f */
[----:B------:R-:W-:-:S04]  /*33f0*/  UIADD3 UR5, UR4, 0x80, URZ ;  /* 0x0000008004057890 */ /* 0x000fc8000fffe03f */
[----:B------:R-:W-:-:S04]  /*3400*/  @!UP0 UIADD3 UR5, UR4, URZ, URZ ;  /* 0x0000003f04058290 */ /* 0x000fc8000fffe03f */
[----:B------:R-:W-:-:S05]  /*3410*/  UIADD3 UR4, UR5, 0x34780, URZ ;  /* 0x0003478005047890 */ /* 0x000fca000fffe03f */
[----:B-----5:R-:W1:Y:S01]  /*3420*/  LDS R0, [UR5+0x3479c] ;  /* 0x03479c05ff007984 */ /* 0x020e620008000800 */
[----:B------:R-:W-:-:S03]  /*3430*/  IMAD.U32 R10, RZ, RZ, UR4 ;  /* 0x00000004ff0a7e24 */ /* 0x000fc6000f8e00ff */
[----:B------:R-:W-:Y:S02]  /*3440*/  STS [UR5+0x347b0], RZ ;  /* 0x0347b0ffff007988 */ /* 0x000fe40008000805 */
[----:B------:R-:W-:-:S05]  /*3450*/  SHF.R.U64 R10, R10, 0x4, RZ ;  /* 0x000000040a0a7819 */ /* 0x000fca00000012ff */
[----:B------:R-:W-:Y:S04]  /*3460*/  STS [UR5+0x34790], R10 ;  /* 0x0347900aff007988 */ /* 0x000fe80008000805 */
[----:B------:R-:W-:Y:S01]  /*3470*/  STS [UR5+0x34794], R10 ;  /* 0x0347940aff007988 */ /* 0x000fe20008000805 */
[----:B---3--:R-:W-:-:S04]  /*3480*/  SHF.L.U64.HI R9, R4, 0x1, R5 ;  /* 0x0000000104097819 */ /* 0x008fc80000010205 */
[----:B------:R-:W-:-:S04]  /*3490*/  LOP3.LUT R9, R9, 0x1fffffff, RZ, 0xc0, !PT ;  /* 0x1fffffff09097812 */ /* 0x000fc800078ec0ff */
[----:B------:R-:W-:Y:S01]  /*34a0*/  SHF.R.U32.HI R5, RZ, 0x4, R9 ;  /* 0x00000004ff057819 */ /* 0x000fe20000011609 */
[----:B--2---:R-:W-:Y:S03]  /*34b0*/  STS.64 [UR5+0x34780], R2 ;  /* 0x03478002ff007988 */ /* 0x004fe60008000a05 */
[----:B-1----:R-:W-:-:S05]  /*34c0*/  LOP3.LUT R0, R0, 0xf, R5, 0xb8, !PT ;  /* 0x0000000f00007812 */ /* 0x002fca00078eb805 */
[----:B------:R1:W-:Y:S04]  /*34d0*/  STS [UR5+0x3479c], R0 ;  /* 0x03479c00ff007988 */ /* 0x0003e80008000805 */
[----:B------:R-:W2:Y:S01]  /*34e0*/  LDS R5, [UR5+0x3479c] ;  /* 0x03479c05ff057984 */ /* 0x000ea20008000800 */
[----:B-1----:R-:W-:Y:S02]  /*34f0*/  SHF.L.U32 R0, R4, 0x1, RZ ;  /* 0x0000000104007819 */ /* 0x002fe400000006ff */
[----:B------:R-:W-:Y:S02]  /*3500*/  IADD3 R4, R13, -0x1, RZ ;  /* 0xffffffff0d047810 */ /* 0x000fe40007ffe0ff */
[----:B------:R-:W-:-:S04]  /*3510*/  LOP3.LUT R0, R0, 0xfffffffe, RZ, 0xc0, !PT ;  /* 0xfffffffe00007812 */ /* 0x000fc800078ec0ff */
[----:B------:R-:W-:-:S05]  /*3520*/  SHF.R.U64 R0, R0, 0x4, R9 ;  /* 0x0000000400007819 */ /* 0x000fca0000001209 */
[----:B------:R-:W-:Y:S01]  /*3530*/  STS [UR5+0x3478c], R0 ;  /* 0x03478c00ff007988 */ /* 0x000fe20008000805 */
[----:B--2---:R-:W-:-:S05]  /*3540*/  LOP3.LUT R6, R5, 0xf0, RZ, 0xb8, !PT ;  /* 0x000000f005067812 */ /* 0x004fca00078eb8ff */
[----:B------:R4:W-:Y:S04]  /*3550*/  STS [UR5+0x3479c], R6 ;  /* 0x03479c06ff007988 */ /* 0x0009e80008000805 */
[----:B------:R-:W1:Y:S01]  /*3560*/  LDS R5, [UR5+0x3479c] ;  /* 0x03479c05ff057984 */ /* 0x000e620008000800 */
[----:B----4-:R-:W-:Y:S02]  /*3570*/  CS2R R6, SRZ ;  /* 0x0000000000067805 */ /* 0x010fe4000001ff00 */
[----:B-1----:R-:W-:Y:S01]  /*3580*/  LOP3.LUT R11, R5, 0xf00, RZ, 0xb8, !PT ;  /* 0x00000f00050b7812 */ /* 0x002fe200078eb8ff */
[----:B------:R-:W-:-:S04]  /*3590*/  VIADD R5, R19, 0xffffffff ;  /* 0xffffffff13057836 */ /* 0x000fc80000000000 */
[----:B------:R-:W-:Y:S04]  /*35a0*/  STS.64 [UR5+0x34798], R10 ;  /* 0x0347980aff007988 */ /* 0x000fe80008000a05 */
[----:B------:R-:W1:Y:S04]  /*35b0*/  LDS R8, [UR5+0x3479c] ;  /* 0x03479c05ff087984 */ /* 0x000e680008000800 */
[----:B------:R3:W-:Y:S01]  /*35c0*/  STS.128 [UR5+0x347a0], R4 ;  /* 0x0347a004ff007988 */ /* 0x0007e20008000c05 */
[----:B-1----:R-:W-:-:S05]  /*35d0*/  LOP3.LUT R8, R8, 0xf000, RZ, 0xb8, !PT ;  /* 0x0000f00008087812 */ /* 0x002fca00078eb8ff */
[----:B------:R3:W-:Y:S02]  /*35e0*/  STS [UR5+0x3479c], R8 ;  /* 0x03479c08ff007988 */ /* 0x0007e40008000805 */
.L_x_30:
[----:B------:R-:W-:Y:S05]  /*35f0*/  BSYNC B0 ;  /* 0x0000000000007941 */ /* 0x000fea0003800000 */
.L_x_29:
[----:B------:R-:W-:Y:S01]  /*3600*/  ELECT P0, URZ, PT ;  /* 0x00000000003f782f */ /* 0x000fe20003800000 */
[----:B------:R-:W-:Y:S01]  /*3610*/  NOP ;  /* 0x0000000000007918 */ /* 0x000fe20000000000 */
[----:B------:R-:W-:Y:S11]  /*3620*/  BSSY B0, `(.L_x_31) ;  /* 0x0000004000007945 */ /* 0x000ff60003800000 */
[----:B------:R-:W-:Y:S05]  /*3630*/  @!P0 BRA `(.L_x_32) ;  /* 0x0000000000088947 */ /* 0x000fea0003800000 */
[----:B------:R0:W-:Y:S01]  /*3640*/  UTMACMDFLUSH ;  /* 0x00000000000079b7 */ /* 0x0001e20000000000 */
[----:B------:R-:W-:-:S04]  /*3650*/  DEPBAR.LE SB0, 0x0 ;  /* 0x000080000000791a */ /* 0x000fc80000000000 */
.L_x_32:
[----:B------:R-:W-:Y:S05]  /*3660*/  BSYNC B0 ;  /* 0x0000000000007941 */ /* 0x000fea0003800000 */
.L_x_31:
[----:B------:R-:W1:Y:S01]  /*3670*/  S2UR UR5, SR_CgaCtaId ;  /* 0x00000000000579c3 */ /* 0x000e620000008800 */
[----:B-----5:R-:W2:Y:S01]  /*3680*/  S2R R0, SR_LANEID ;  /* 0x0000000000007919 */ /* 0x020ea20000000000 */
[----:B------:R-:W-:Y:S01]  /*3690*/  UISETP.NE.AND UP0, UPT, UR18, 0x1, UPT ;  /* 0x000000011200788c */ /* 0x000fe2000bf05270 */
[----:B------:R-:W-:Y:S02]  /*36a0*/  UMOV UR4, 0x400 ;  /* 0x0000040000047882 */ /* 0x000fe40000000000 */
[----:B-1----:R-:W-:-:S04]  /*36b0*/  ULEA UR4, UR5, UR4, 0x18 ;  /* 0x0000000405047291 */ /* 0x002fc8000f8ec03f */
[----:B------:R-:W-:-:S04]  /*36c0*/  UIADD3 UR5, UR4, 0x80, URZ ;  /* 0x0000008004057890 */ /* 0x000fc8000fffe03f */
[----:B------:R-:W-:Y:S01]  /*36d0*/  @!UP0 UIADD3 UR5, UR4, URZ, URZ ;  /* 0x0000003f04058290 */ /* 0x000fe2000fffe03f */
[----:B--2---:R-:W-:-:S05]  /*36e0*/  SHF.L.U32 R0, R0, 0x2, RZ ;  /* 0x0000000200007819 */ /* 0x004fca00000006ff */
[----:B------:R-:W-:Y:S02]  /*36f0*/  MOV R3, UR5 ;  /* 0x0000000500037c02 */ /* 0x000fe40008000f00 */
[C---:B------:R-:W-:Y:S02]  /*3700*/  IADD3 R2, P0, R0.reuse, UR36, RZ ;  /* 0x0000002400027c10 */ /* 0x040fe4000ff1e0ff */
[----:B---3--:R-:W-:-:S03]  /*3710*/  IADD3 R4, R0, 0x34780, R3 ;  /* 0x0003478000047810 */ /* 0x008fc60007ffe003 */
[----:B------:R-:W-:Y:S02]  /*3720*/  IMAD.X R3, RZ, RZ, UR37, P0 ;  /* 0x00000025ff037e24 */ /* 0x000fe400080e06ff */
[----:B------:R-:W1:Y:S04]  /*3730*/  LDS R5, [R4] ;  /* 0x0000000004057984 */ /* 0x000e680000000800 */
[----:B-1----:R1:W5:Y:S02]  /*3740*/  ATOMG.E.EXCH.STRONG.GPU PT, RZ, [R2], R5 ;  /* 0x0000000502ff73a8 */ /* 0x00236400041ee100 */
.L_x_28:
[----:B-----5:R-:W-:Y:S01]  /*3750*/  SHF.R.S32.HI R0, RZ, 0x1f, R21 ;  /* 0x0000001fff007819 */ /* 0x020fe20000011415 */
[----:B------:R-:W3:Y:S01]  /*3760*/  S2UR UR56, SR_CgaCtaId ;  /* 0x00000000003879c3 */ /* 0x000ee20000008800 */
[----:B------:R-:W-:Y:S01]  /*3770*/  UISETP.NE.AND UP1, UPT, UR18, 0x1, UPT ;  /* 0x000000011200788c */ /* 0x000fe2000bf25270 */
[----:B--2---:R-:W-:Y:S01]  /*3780*/  MOV R6, 0x1 ;  /* 0x0000000100067802 */ /* 0x004fe20000000f00 */
[----:B------:R-:W-:Y:S01]  /*3790*/  UISETP.NE.AND UP0, UPT, UR29, URZ, UPT ;  /* 0x0000003f1d00728c */ /* 0x000fe2000bf05270 */
[----:B------:R-:W-:Y:S01]  /*37a0*/  LEA.HI R0, R0, R21, RZ, 0x7 ;  /* 0x0000001500007211 */ /* 0x000fe200078f38ff */
[----:B------:R-:W-:Y:S01]  /*37b0*/  UMOV UR47, 0x400 ;  /* 0x00000400002f7882 */ /* 0x000fe20000000000 */
[----:B------:R-:W-:Y:S01]  /*37c0*/  USHF.L.U32 UR50, UR29, 0x3, URZ ;  /* 0x000000031d327899 */ /* 0x000fe2000800063f */
[----:B------:R-:W-:Y:S01]  /*37d0*/  MOV R152, RZ ;  /* 0x000000ff00987202 */ /* 0x000fe20000000f00 */
[----:B------:R-:W-:Y:S01]  /*37e0*/  USEL UR4, URZ, 0x1, UP0 ;  /* 0x000000013f047887 */ /* 0x000fe20008000000 */
[----:B------:R-:W-:Y:S01]  /*37f0*/  LOP3.LUT R0, R0, 0xffffff80, RZ, 0xc0, !PT ;  /* 0xffffff8000007812 */ /* 0x000fe200078ec0ff */
[----:B------:R-:W-:-:S02]  /*3800*/  ULOP3.LUT UR53, UR50, 0x8, URZ, 0xc0, !UPT ;  /* 0x0000000832357892 */ /* 0x000fc4000f8ec03f */
[----:B------:R-:W-:Y:S01]  /*3810*/  ULOP3.LUT UR43, UR40, 0x1, URZ, 0xfc, !UPT ;  /* 0x00000001282b7892 */ /* 0x000fe2000f8efc3f */
[----:B------:R-:W-:Y:S01]  /*3820*/  IADD3 R0, -R0, R21, RZ ;  /* 0x0000001500007210 */ /* 0x000fe20007ffe1ff */
[----:B------:R-:W-:Y:S01]  /*3830*/  ULOP3.LUT UR52, UR59, 0x1, URZ, 0xfc, !UPT ;  /* 0x000000013b347892 */ /* 0x000fe2000f8efc3f */
[----:B------:R-:W-:Y:S01]  /*3840*/  MOV R153, UR4 ;  /* 0x0000000400997c02 */ /* 0x000fe20008000f00 */
[----:B------:R-:W-:Y:S01]  /*3850*/  ULOP3.LUT UR54, UR61, 0x1, URZ, 0xfc, !UPT ;  /* 0x000000013d367892 */ /* 0x000fe2000f8efc3f */
[----:B-1----:R-:W-:Y:S01]  /*3860*/  SHF.R.S32.HI R3, RZ, 0x1f, R0 ;  /* 0x0000001fff037819 */ /* 0x002fe20000011400 */
[C---:B------:R-:W-:Y:S01]  /*3870*/  VIADD R157, R0.reuse, 0x1f ;  /* 0x0000001f009d7836 */ /* 0x040fe20000000000 */
[----:B------:R-:W-:Y:S01]  /*3880*/  SHF.L.U32 R2, R0, 0x6, RZ ;  /* 0x0000000600027819 */ /* 0x000fe200000006ff */
[----:B------:R-:W-:Y:S01]  /*3890*/  ULOP3.LUT UR55, UR50, 0x8, URZ, 0xc, !UPT ;  /* 0x0000000832377892 */ /* 0x000fe2000f8e0c3f */
[----:B------:R-:W-:Y:S01]  /*38a0*/  LEA.HI R4, R3, R0, RZ, 0x5 ;  /* 0x0000000003047211 */ /* 0x000fe200078f28ff */
[----:B------:R-:W-:Y:S01]  /*38b0*/  ULOP3.LUT UR53, UR53, 0x18, URZ, 0x3c, !UPT ;  /* 0x0000001835357892 */ /* 0x000fe2000f8e3c3f */
[----:B------:R-:W-:Y:S01]  /*38c0*/  LOP3.LUT R5, R2, 0x40, RZ, 0xc0, !PT ;  /* 0x0000004002057812 */ /* 0x000fe200078ec0ff */
[----:B---3--:R-:W-:Y:S01]  /*38d0*/  ULEA UR47, UR56, UR47, 0x18 ;  /* 0x0000002f382f7291 */ /* 0x008fe2000f8ec03f */
[----:B------:R-:W-:-:S02]  /*38e0*/  SHF.R.U32.HI R2, RZ, 0x1, R4 ;  /* 0x00000001ff027819 */ /* 0x000fc40000011604 */
[-C--:B------:R-:W-:Y:S01]  /*38f0*/  LEA.HI R4, R3, R0.reuse, RZ, 0x3 ;  /* 0x0000000003047211 */ /* 0x080fe200078f18ff */
[----:B------:R-:W-:Y:S01]  /*3900*/  UIADD3 UR48, UR47, 0x80, URZ ;  /* 0x000000802f307890 */ /* 0x000fe2000fffe03f */
[----:B----4-:R-:W-:Y:S01]  /*3910*/  LOP3.LUT R7, R5, 0x30, R2, 0xf8, !PT ;  /* 0x0000003005077812 */ /* 0x010fe200078ef802 */
[----:B------:R-:W-:Y:S01]  /*3920*/  UIADD3 UR49, UR47, 0x34500, URZ ;  /* 0x000345002f317890 */ /* 0x000fe2000fffe03f */
[-C--:B------:R-:W-:Y:S01]  /*3930*/  LEA.HI R2, R0, R0.reuse, RZ, 0x1 ;  /* 0x0000000000027211 */ /* 0x080fe200078f08ff */
[----:B------:R-:W-:Y:S01]  /*3940*/  @!UP1 UIADD3 UR48, UR47, URZ, URZ ;  /* 0x0000003f2f309290 */ /* 0x000fe2000fffe03f */
[----:B------:R-:W-:Y:S01]  /*3950*/  LEA.HI R3, R3, R0, RZ, 0x4 ;  /* 0x0000000003037211 */ /* 0x000fe200078f20ff */
[----:B------:R-:W-:Y:S01]  /*3960*/  UIADD3 UR5, UR50, UR49, URZ ;  /* 0x0000003132057290 */ /* 0x000fe2000fffe03f */
[----:B------:R-:W-:Y:S01]  /*3970*/  SHF.R.S32.HI R2, RZ, 0x1, R2 ;  /* 0x00000001ff027819 */ /* 0x000fe20000011402 */
[----:B------:R-:W-:Y:S01]  /*3980*/  UIADD3 UR48, UR48, 0x34780, URZ ;  /* 0x0003478030307890 */ /* 0x000fe2000fffe03f */
[----:B------:R-:W-:-:S02]  /*3990*/  LOP3.LUT R7, R7, 0x8, R4, 0xf8, !PT ;  /* 0x0000000807077812 */ /* 0x000fc400078ef804 */
[----:B------:R-:W-:Y:S01]  /*39a0*/  SHF.R.S32.HI R4, RZ, 0x4, R3 ;  /* 0x00000004ff047819 */ /* 0x000fe20000011403 */
[----:B------:R-:W-:-:S03]  /*39b0*/  IMAD.SHL.U32 R2, R2, 0x80, RZ ;  /* 0x0000008002027824 */ /* 0x000fc600078e00ff */
[----:B------:R-:W-:Y:S02]  /*39c0*/  LEA.HI R3, R3, R4, RZ, 0x1 ;  /* 0x0000000403037211 */ /* 0x000fe400078f08ff */
[----:B------:R-:W-:Y:S02]  /*39d0*/  LOP3.LUT R2, R2, 0x180, RZ, 0xc0, !PT ;  /* 0x0000018002027812 */ /* 0x000fe400078ec0ff */
[----:B------:R-:W-:Y:S02]  /*39e0*/  LOP3.LUT R3, R3, 0x7ffffe, RZ, 0xc0, !PT ;  /* 0x007ffffe03037812 */ /* 0x000fe400078ec0ff */
[----:B------:R-:W-:Y:S02]  /*39f0*/  LOP3.LUT R5, R2, R5, RZ, 0xfc, !PT ;  /* 0x0000000502057212 */ /* 0x000fe400078efcff */
[----:B------:R-:W-:Y:S02]  /*3a00*/  IADD3 R3, R4, -R3, RZ ;  /* 0x8000000304037210 */ /* 0x000fe40007ffe0ff */
[----:B------:R-:W-:-:S04]  /*3a10*/  SHF.R.U32.HI R5, RZ, 0x3, R5 ;  /* 0x00000003ff057819 */ /* 0x000fc80000011605 */
[----:B------:R-:W-:-:S05]  /*3a20*/  LOP3.LUT R156, R5, R7, R2, 0x1e, !PT ;  /* 0x00000007059c7212 */ /* 0x000fca00078e1e02 */
[----:B------:R-:W-:-:S07]  /*3a30*/  IMAD R156, R3, 0x200, R156 ;  /* 0x00000200039c7824 */ /* 0x000fce00078e029c */
.L_x_236:
[----:B-12---:R-:W1:Y:S02]  /*3a40*/  LDC.64 R2, c[0x0][0x290] ;  /* 0x0000a400ff027b82 */ /* 0x006e640000000a00 */
[----:B-1----:R-:W-:-:S05]  /*3a50*/  IMAD.WIDE R2, R18, 0xc, R2 ;  /* 0x0000000c12027825 */ /* 0x002fca00078e0202 */
[----:B------:R-:W2:Y:S01]  /*3a60*/  LDG.E R4, desc[UR38][R2.64+0x8] ;  /* 0x0000082602047981 */ /* 0x000ea2000c1e1900 */
[----:B------:R-:W-:Y:S01]  /*3a70*/  SHF.L.U32 R8, R153, 0x1f, RZ ;  /* 0x0000001f99087819 */ /* 0x000fe200000006ff */
[----:B------:R-:W-:Y:S01]  /*3a80*/  UMOV UR5, UR41 ;  /* 0x0000002900057c82 */ /* 0x000fe20008000000 */
[----:B------:R-:W-:-:S04]  /*3a90*/  MOV R7, UR49 ;  /* 0x0000003100077c02 */ /* 0x000fc80008000f00 */
[----:B------:R-:W1:Y:S01]  /*3aa0*/  SYNCS.PHASECHK.TRANS64.TRYWAIT P0, [R7+UR50], R8 ;  /* 0x00000008070075a7 */ /* 0x000e620008000172 */
[----:B--2---:R-:W-:-:S04]  /*3ab0*/  IADD3 R5, R4, 0x3f, RZ ;  /* 0x0000003f04057810 */ /* 0x004fc80007ffe0ff */
[----:B------:R-:W-:-:S04]  /*3ac0*/  SHF.R.S32.HI R0, RZ, 0x1f, R5 ;  /* 0x0000001fff007819 */ /* 0x000fc80000011405 */
[----:B------:R-:W-:Y:S01]  /*3ad0*/  LEA.HI R5, R0, R5, RZ, 0x6 ;  /* 0x0000000500057211 */ /* 0x000fe200078f30ff */
[----:B-1----:R-:W-:Y:S06]  /*3ae0*/  @!P0 BRA `(.L_x_33) ;  /* 0x0000030400588947 */ /* 0x002fec0003800000 */
.L_x_534:
[----:B------:R2:W-:Y:S01]  /*3af0*/  STL [R1+0x400], RZ ;  /* 0x000400ff01007387 */ /* 0x0005e20000100800 */
[----:B------:R-:W-:Y:S01]  /*3b00*/  ISETP.GE.AND P0, PT, R4, 0x1, PT ;  /* 0x000000010400780c */ /* 0x000fe20003f06270 */
[----:B------:R-:W-:Y:S01]  /*3b10*/  UMOV UR4, URZ ;  /* 0x0000003f00047c82 */ /* 0x000fe20008000000 */
[--C-:B------:R-:W-:Y:S01]  /*3b20*/  IMAD.MOV.U32 R155, RZ, RZ, R18.reuse ;  /* 0x000000ffff9b7224 */ /* 0x100fe200078e0012 */
[----:B------:R2:W-:Y:S01]  /*3b30*/  STL [R1+0x404], RZ ;  /* 0x000404ff01007387 */ /* 0x0005e20000100800 */
[----:B------:R-:W-:Y:S02]  /*3b40*/  SHF.R.S32.HI R19, RZ, 0x1f, R18 ;  /* 0x0000001fff137819 */ /* 0x000fe40000011412 */
[----:B------:R-:W-:Y:S02]  /*3b50*/  CS2R R150, SRZ ;  /* 0x0000000000967805 */ /* 0x000fe4000001ff00 */
[----:B------:R-:W-:Y:S01]  /*3b60*/  MOV R0, UR42 ;  /* 0x0000002a00007c02 */ /* 0x000fe20008000f00 */
[----:B------:R2:W-:Y:S01]  /*3b70*/  STL [R1+0x408], RZ ;  /* 0x000408ff01007387 */ /* 0x0005e20000100800 */
[----:B------:R-:W-:-:S02]  /*3b80*/  CS2R R24, SRZ ;  /* 0x0000000000187805 */ /* 0x000fc4000001ff00 */
[----:B------:R-:W-:Y:S02]  /*3b90*/  CS2R R26, SRZ ;  /* 0x00000000001a7805 */ /* 0x000fe4000001ff00 */
[----:B------:R-:W-:Y:S01]  /*3ba0*/  CS2R R28, SRZ ;  /* 0x00000000001c7805 */ /* 0x000fe2000001ff00 */
[----:B------:R2:W-:Y:S01]  /*3bb0*/  STL [R1+0x40c], RZ ;  /* 0x00040cff01007387 */ /* 0x0005e20000100800 */
[----:B------:R-:W-:Y:S02]  /*3bc0*/  CS2R R30, SRZ ;  /* 0x00000000001e7805 */ /* 0x000fe4000001ff00 */
[----:B------:R-:W-:Y:S02]  /*3bd0*/  CS2R R32, SRZ ;  /* 0x0000000000207805 */ /* 0x000fe4000001ff00 */
[----:B------:R-:W-:Y:S01]  /*3be0*/  CS2R R34, SRZ ;  /* 0x0000000000227805 */ /* 0x000fe2000001ff00 */
        /* <DEDUP_REMOVED lines=55> */
[----:B------:R-:W-:Y:S01]  /*3f60*/  SHF.R.S32.HI R5, RZ, 0x6, R5 ;  /* 0x00000006ff057819 */ /* 0x000fe20000011405 */
        /* <DEDUP_REMOVED lines=21> */
[----:B------:R-:W-:-:S03]  /*40c0*/  CS2R R148, SRZ ;  /* 0x0000000000947805 */ /* 0x000fc6000001ff00 */
[----:B------:R2:W-:Y:S04]  /*40d0*/  STL [R1+0x460], RZ ;  /* 0x000460ff01007387 */ /* 0x0005e80000100800 */
        /* <DEDUP_REMOVED lines=231> */
[----:B------:R2:W-:Y:S04]  /*4f50*/  STL [R1], RZ ;  /* 0x000000ff01007387 */ /* 0x0005e80000100800 */
        /* <DEDUP_REMOVED lines=126> */
[----:B------:R2:W-:Y:S01]  /*5740*/  STL [R1+0x1fc], RZ ;  /* 0x0001fcff01007387 */ /* 0x0005e20000100800 */
[----:B------:R-:W-:Y:S05]  /*5750*/  @!P0 BRA `(.L_x_34) ;  /* 0x000000b800488947 */ /* 0x000fea0003800000 */
[----:B------:R-:W-:-:S06]  /*5760*/  UISETP.NE.AND UP0, UPT, UR43, 0x3, UPT ;  /* 0x000000032b00788c */ /* 0x000fcc000bf05270 */
[----:B------:R-:W-:-:S13]  /*5770*/  PLOP3.LUT P1, PT, PT, PT, UP0, 0x80, 0x0 ;  /* 0x000000000000781c */ /* 0x000fda0003f2f008 */
[----:B------:R-:W-:Y:S05]  /*5780*/  @!P1 BRA `(.L_x_35) ;  /* 0x0000000000049947 */ /* 0x000fea0003800000 */
[----:B------:R-:W-:Y:S01]  /*5790*/  BPT.TRAP 0x1 ;  /* 0x000000040000795c */ /* 0x000fe20000300000 */
.L_x_35:
[----:B------:R-:W-:Y:S01]  /*57a0*/  ULEA UR4, UR41, UR47, 0x3 ;  /* 0x0000002f29047291 */ /* 0x000fe2000f8e183f */
[----:B------:R-:W-:-:S04]  /*57b0*/  MOV R0, UR42 ;  /* 0x0000002a00007c02 */ /* 0x000fc80008000f00 */
[----:B------:R-:W-:-:S04]  /*57c0*/  SHF.L.U32 R0, R0, 0x1f, RZ ;  /* 0x0000001f00007819 */ /* 0x000fc800000006ff */
[----:B------:R3:W4:Y:S01]  /*57d0*/  SYNCS.PHASECHK.TRANS64.TRYWAIT P0, [UR4+0x34480], R0 ;  /* 0x03448000ff0075a7 */ /* 0x0007220008000144 */
[----:B------:R-:W-:Y:S05]  /*57e0*/  @!P1 BRA `(.L_x_36) ;  /* 0x0000000000049947 */ /* 0x000fea0003800000 */
[----:B------:R-:W-:Y:S01]  /*57f0*/  BPT.TRAP 0x1 ;  /* 0x000000040000795c */ /* 0x000fe20000300000 */
.L_x_36:
[----:B----4-:R-:W-:Y:S05]  /*5800*/  @P0 BRA `(.L_x_37) ;  /* 0x0000000000080947 */ /* 0x010fea0003800000 */
[----:B------:R-:W4:Y:S02]  /*5810*/  SYNCS.PHASECHK.TRANS64.TRYWAIT P0, [UR4+0x34480], R0 ;  /* 0x03448000ff0075a7 */ /* 0x000f240008000144 */
[----:B----4-:R-:W-:Y:S05]  /*5820*/  @!P0 BRA `(.L_x_38) ;  /* 0x000002e800248947 */ /* 0x010fea0003800000 */
.L_x_37:
[----:B------:R-:W-:Y:S01]  /*5830*/  UIADD3 UR5, UR47, 0x18000, URZ ;  /* 0x000180002f057890 */ /* 0x000fe2000fffe03f */
[----:B------:R-:W-:Y:S01]  /*5840*/  WARPGROUP.ARRIVE ;  /* 0x00000000000079c5 */ /* 0x000fe20000000000 */
[----:B------:R-:W-:Y:S01]  /*5850*/  USHF.R.U32.HI UR4, URZ, 0x4, UR47 ;  /* 0x000000043f047899 */ /* 0x000fe2000801162f */
[----:B------:R-:W-:Y:S01]  /*5860*/  STL [R1+0x1168], R156 ;  /* 0x0011689c01007387 */ /* 0x000fe20000100800 */
[----:B------:R-:W-:Y:S02]  /*5870*/  USHF.R.U32.HI UR5, URZ, 0x4, UR5 ;  /* 0x000000043f057899 */ /* 0x000fe40008011605 */
[----:B------:R-:W-:Y:S01]  /*5880*/  ULOP3.LUT UR4, UR4, 0x3fff, URZ, 0xc0, !UPT ;  /* 0x00003fff04047892 */ /* 0x000fe2000f8ec03f */
[----:B------:R-:W-:Y:S01]  /*5890*/  STL [R1+0x1164], R157 ;  /* 0x0011649d01007387 */ /* 0x000fe20000100800 */
[----:B------:R-:W-:Y:S02]  /*58a0*/  ULOP3.LUT UR5, UR5, 0x3fff, URZ, 0xc0, !UPT ;  /* 0x00003fff05057892 */ /* 0x000fe4000f8ec03f */
[----:B------:R-:W-:Y:S01]  /*58b0*/  ULOP3.LUT UR6, UR4, 0x10000, URZ, 0xfc, !UPT ;  /* 0x0001000004067892 */ /* 0x000fe2000f8efc3f */
[----:B------:R-:W-:Y:S01]  /*58c0*/  STL [R1+0x1160], R155 ;  /* 0x0011609b01007387 */ /* 0x000fe20000100800 */
[----:B------:R-:W-:-:S02]  /*58d0*/  ULOP3.LUT UR4, UR5, 0x10000, URZ, 0xfc, !UPT ;  /* 0x0001000005047892 */ /* 0x000fc4000f8efc3f */
[----:B------:R-:W-:Y:S01]  /*58e0*/  ULEA UR5, UR41, UR6, 0xb ;  /* 0x0000000629057291 */ /* 0x000fe2000f8e583f */
[----:B------:R-:W-:Y:S01]  /*58f0*/  STL [R1+0x115c], R152 ;  /* 0x00115c9801007387 */ /* 0x000fe20000100800 */
[----:B------:R-:W-:Y:S01]  /*5900*/  ULEA UR4, UR41, UR4, 0xb ;  /* 0x0000000429047291 */ /* 0x000fe2000f8e583f */
[----:B------:R-:W-:Y:S01]  /*5910*/  UMOV UR9, 0x40000040 ;  /* 0x4000004000097882 */ /* 0x000fe20000000000 */
[----:B------:R-:W-:Y:S01]  /*5920*/  UMOV UR11, 0x40000040 ;  /* 0x40000040000b7882 */ /* 0x000fe20000000000 */
[----:B------:R-:W-:Y:S02]  /*5930*/  STL [R1+0x1158], R153 ;  /* 0x0011589901007387 */ /* 0x000fe40000100800 */
[----:B------:R-:W-:Y:S02]  /*5940*/  UMOV UR8, UR5 ;  /* 0x0000000500087c82 */ /* 0x000fe40008000000 */
[----:B------:R-:W-:Y:S01]  /*5950*/  UMOV UR10, UR4 ;  /* 0x00000004000a7c82 */ /* 0x000fe20008000000 */
[----:B------:R-:W-:Y:S01]  /*5960*/  STL [R1+0xb08], R22 ;  /* 0x000b081601007387 */ /* 0x000fe20000100800 */
[----:B------:R-:W-:Y:S01]  /*5970*/  HGMMA.64x256x16.F32 R24, gdesc[UR8], RZ, !UPT, gsb0 ;  /* 0x03e00000081879f0 */ /* 0x000fe2000c0008ff */
[----:B------:R-:W-:-:S02]  /*5980*/  UIADD3 UR8, UR5, 0x200, URZ ;  /* 0x0000020005087890 */ /* 0x000fc4000fffe03f */
[----:B------:R-:W-:Y:S01]  /*5990*/  STL [R1+0xb04], R19 ;  /* 0x000b041301007387 */ /* 0x000fe20000100800 */
[----:B------:R-:W-:-:S03]  /*59a0*/  UMOV UR9, 0x40000040 ;  /* 0x4000004000097882 */ /* 0x000fc60000000000 */
[----:B------:R-:W-:Y:S04]  /*59b0*/  STL [R1+0xb00], R18 ;  /* 0x000b001201007387 */ /* 0x000fe80000100800 */
[----:B------:R-:W-:Y:S04]  /*59c0*/  STL [R1+0xafc], R17 ;  /* 0x000afc1101007387 */ /* 0x000fe80000100800 */
[----:B------:R-:W-:Y:S04]  /*59d0*/  STL [R1+0xaf8], R16 ;  /* 0x000af81001007387 */ /* 0x000fe80000100800 */
[----:B------:R-:W-:Y:S04]  /*59e0*/  STL [R1+0xaf4], R7 ;  /* 0x000af40701007387 */ /* 0x000fe80000100800 */
[----:B------:R-:W-:Y:S04]  /*59f0*/  STL [R1+0xaf0], R6 ;  /* 0x000af00601007387 */ /* 0x000fe80000100800 */
[----:B------:R-:W-:Y:S04]  /*5a00*/  STL [R1+0xaec], R5 ;  /* 0x000aec0501007387 */ /* 0x000fe80000100800 */
[----:B------:R-:W-:Y:S01]  /*5a10*/  STL [R1+0xae8], R4 ;  /* 0x000ae80401007387 */ /* 0x000fe20000100800 */
[----:B------:R-:W-:-:S03]  /*5a20*/  WARPGROUP.DEPBAR.LE gsb0, 0x0 ;  /* 0x00008000000079c5 */ /* 0x000fc60000010000 */
[----:B------:R-:W-:Y:S04]  /*5a30*/  STL.64 [R1+0x400], R24 ;  /* 0x0004001801007387 */ /* 0x000fe80000100a00 */
        /* <DEDUP_REMOVED lines=62> */
[----:B------:R4:W-:Y:S02]  /*5e20*/  STL.64 [R1+0x5f8], R150 ;  /* 0x0005f89601007387 */ /* 0x0009e40000100a00 */
[----:B----4-:R-:W-:-:S06]  /*5e30*/  WARPGROUP.ARRIVE ;  /* 0x00000000000079c5 */ /* 0x010fcc0000000000 */
[----:B------:R-:W-:Y:S01]  /*5e40*/  HGMMA.64x256x16.F32 R24, gdesc[UR8], RZ, !UPT, gsb0 ;  /* 0x03e00000081879f0 */ /* 0x000fe2000c0008ff */
[----:B------:R-:W-:Y:S01]  /*5e50*/  UIADD3 UR8, UR5, 0x400, URZ ;  /* 0x0000040005087890 */ /* 0x000fe2000fffe03f */
[----:B------:R-:W-:Y:S01]  /*5e60*/  UMOV UR9, 0x40000040 ;  /* 0x4000004000097882 */ /* 0x000fe20000000000 */
[----:B------:R-:W-:Y:S02]  /*5e70*/  WARPGROUP.DEPBAR.LE gsb0, 0x0 ;  /* 0x00008000000079c5 */ /* 0x000fe40000010000 */
        /* <DEDUP_REMOVED lines=69> */
[----:B------:R-:W-:Y:S01]  /*62d0*/  STL.64 [R1], R24 ;  /* 0x0000001801007387 */ /* 0x000fe20000100a00 */
[----:B------:R-:W-:Y:S01]  /*62e0*/  IMAD.MOV.U32 R227, RZ, RZ, R53 ;  /* 0x000000ffffe37224 */ /* 0x000fe200078e0035 */
[----:B------:R-:W-:Y:S01]  /*62f0*/  MOV R226, R54 ;  /* 0x0000003600e27202 */ /* 0x000fe20000000f00 */
[----:B------:R-:W-:Y:S01]  /*6300*/  IMAD.MOV.U32 R224, RZ, RZ, R56 ;  /* 0x000000ffffe07224 */ /* 0x000fe200078e0038 */
[----:B------:R-:W-:Y:S01]  /*6310*/  STL.64 [R1+0x8], R26 ;  /* 0x0000081a01007387 */ /* 0x000fe20000100a00 */
[----:B------:R-:W-:Y:S01]  /*6320*/  MOV R225, R55 ;  /* 0x0000003700e17202 */ /* 0x000fe20000000f00 */
[----:B------:R-:W-:Y:S01]  /*6330*/  IMAD.MOV.U32 R221, RZ, RZ, R59 ;  /* 0x000000ffffdd7224 */ /* 0x000fe200078e003b */
[----:B------:R-:W-:Y:S01]  /*6340*/  MOV R223, R57 ;  /* 0x0000003900df7202 */ /* 0x000fe20000000f00 */
        /* <DEDUP_REMOVED lines=82> */
[----:B-1----:R-:W-:Y:S01]  /*6870*/  IMAD.MOV.U32 R3, RZ, RZ, R149 ;  /* 0x000000ffff037224 */ /* 0x002fe200078e0095 */
[----:B------:R-:W-:Y:S01]  /*6880*/  MOV R160, R120 ;  /* 0x0000007800a07202 */ /* 0x000fe20000000f00 */
[----:B------:R1:W-:Y:S01]  /*6890*/  STL [R1+0x70], R52 ;  /* 0x0000703401007387 */ /* 0x0003e20000100800 */
[----:B------:R-:W-:-:S02]  /*68a0*/  MOV R159, R121 ;  /* 0x00000079009f7202 */ /* 0x000fc40000000f00 */
[----:B------:R-:W-:Y:S02]  /*68b0*/  MOV R157, R123 ;  /* 0x0000007b009d7202 */ /* 0x000fe40000000f00 */
[----:B------:R-:W-:Y:S02]  /*68c0*/  MOV R156, R124 ;  /* 0x0000007c009c7202 */ /* 0x000fe40000000f00 */
[----:B------:R-:W-:Y:S02]  /*68d0*/  MOV R154, R126 ;  /* 0x0000007e009a7202 */ /* 0x000fe40000000f00 */
[----:B------:R-:W-:Y:S02]  /*68e0*/  MOV R153, R127 ;  /* 0x0000007f00997202 */ /* 0x000fe40000000f00 */
[----:B------:R-:W-:Y:S02]  /*68f0*/  MOV R23, R129 ;  /* 0x0000008100177202 */ /* 0x000fe40000000f00 */
        /* <DEDUP_REMOVED lines=14> */
[----:B---3--:R-:W-:Y:S02]  /*69e0*/  MOV R0, R151 ;  /* 0x0000009700007202 */ /* 0x008fe40000000f00 */
[----:B-1----:R-:W-:-:S06]  /*69f0*/  WARPGROUP.ARRIVE ;  /* 0x00000000000079c5 */ /* 0x002fcc0000000000 */
[----:B------:R-:W-:Y:S03]  /*6a00*/  HGMMA.64x256x16.F32 R24, gdesc[UR8], RZ, !UPT, gsb0 ;  /* 0x03e00000081879f0 */ /* 0x000fe6000c0008ff */
        /* <DEDUP_REMOVED lines=64> */
[----:B------:R1:W-:Y:S04]  /*6e10*/  STL.64 [R1+0x1170], R24 ;  /* 0x0011701801007387 */ /* 0x0003e80000100a00 */
[----:B-1----:R-:W3:Y:S04]  /*6e20*/  LDL.LU R24, [R1+0x400] ;  /* 0x0004000001187983 */ /* 0x002ee80000300800 */
[----:B------:R-:W3:Y:S04]  /*6e30*/  LDL.LU R25, [R1+0x404] ;  /* 0x0004040001197983 */ /* 0x000ee80000300800 */
        /* <DEDUP_REMOVED lines=125> */
[----:B------:R-:W3:Y:S01]  /*7610*/  LDL.LU R151, [R1+0x5fc] ;  /* 0x0005fc0001977983 */ /* 0x000ee20000300800 */
[----:B------:R-:W-:-:S02]  /*7620*/  UIADD3 UR8, UR5, 0x2, URZ ;  /* 0x0000000205087890 */ /* 0x000fc4000fffe03f */
[----:B------:R-:W-:Y:S01]  /*7630*/  UIADD3 UR10, UR4, 0x2, URZ ;  /* 0x00000002040a7890 */ /* 0x000fe2000fffe03f */
[----:B------:R-:W-:Y:S01]  /*7640*/  UMOV UR9, 0x40000040 ;  /* 0x4000004000097882 */ /* 0x000fe20000000000 */
[----:B------:R-:W-:Y:S01]  /*7650*/  UMOV UR11, 0x40000040 ;  /* 0x40000040000b7882 */ /* 0x000fe20000000000 */
[----:B---3--:R-:W-:-:S06]  /*7660*/  WARPGROUP.ARRIVE ;  /* 0x00000000000079c5 */ /* 0x008fcc0000000000 */
[----:B------:R-:W-:Y:S03]  /*7670*/  HGMMA.64x256x16.F32 R24, gdesc[UR8], R24, gsb0 ;  /* 0x03e00000081879f0 */ /* 0x000fe60008000818 */
[----:B------:R-:W-:Y:S02]  /*7680*/  WARPGROUP.DEPBAR.LE gsb0, 0x0 ;  /* 0x00008000000079c5 */ /* 0x000fe40000010000 */
[----:B------:R1:W-:Y:S04]  /*7690*/  STL.64 [R1+0x400], R24 ;  /* 0x0004001801007387 */ /* 0x0003e80000100a00 */
        /* <DEDUP_REMOVED lines=63> */
[----:B-1----:R-:W2:Y:S04]  /*7a90*/  LDL.LU R24, [R1] ;  /* 0x0000000001187983 */ /* 0x002ea80000300800 */
[----:B------:R-:W2:Y:S04]  /*7aa0*/  LDL.LU R25, [R1+0x4] ;  /* 0x0000040001197983 */ /* 0x000ea80000300800 */
[----:B---3--:R-:W3:Y:S04]  /*7ab0*/  LDL.LU R26, [R1+0x8] ;  /* 0x00000800011a7983 */ /* 0x008ee80000300800 */
[----:B------:R-:W3:Y:S04]  /*7ac0*/  LDL.LU R27, [R1+0xc] ;  /* 0x00000c00011b7983 */ /* 0x000ee80000300800 */
[----:B----4-:R-:W4:Y:S04]  /*7ad0*/  LDL.LU R28, [R1+0x10] ;  /* 0x00001000011c7983 */ /* 0x010f280000300800 */
[----:B------:R-:W4:Y:S04]  /*7ae0*/  LDL.LU R29, [R1+0x14] ;  /* 0x00001400011d7983 */ /* 0x000f280000300800 */
[----:B--2---:R-:W2:Y:S04]  /*7af0*/  LDL.LU R30, [R1+0x18] ;  /* 0x00001800011e7983 */ /* 0x004ea80000300800 */
[----:B------:R-:W2:Y:S04]  /*7b00*/  LDL.LU R31, [R1+0x1c] ;  /* 0x00001c00011f7983 */ /* 0x000ea80000300800 */
[----:B------:R-:W3:Y:S04]  /*7b10*/  LDL.LU R32, [R1+0x20] ;  /* 0x0000200001207983 */ /* 0x000ee80000300800 */
[----:B------:R-:W3:Y:S04]  /*7b20*/  LDL.LU R33, [R1+0x24] ;  /* 0x0000240001217983 */ /* 0x000ee80000300800 */
[----:B------:R-:W4:Y:S04]  /*7b30*/  LDL.LU R34, [R1+0x28] ;  /* 0x0000280001227983 */ /* 0x000f280000300800 */
[----:B------:R-:W4:Y:S04]  /*7b40*/  LDL.LU R35, [R1+0x2c] ;  /* 0x00002c0001237983 */ /* 0x000f280000300800 */
[----:B------:R-:W2:Y:S04]  /*7b50*/  LDL.LU R36, [R1+0x30] ;  /* 0x0000300001247983 */ /* 0x000ea80000300800 */
        /* <DEDUP_REMOVED lines=15> */
[----:B------:R-:W4:Y:S01]  /*7c50*/  LDL.LU R52, [R1+0x70] ;  /* 0x0000700001347983 */ /* 0x000f220000300800 */
        /* <DEDUP_REMOVED lines=126> */
[----:B------:R-:W-:-:S02]  /*8440*/  MOV R57, R223 ;  /* 0x000000df00397202 */ /* 0x000fc40000000f00 */
[----:B------:R-:W-:Y:S01]  /*8450*/  MOV R54, R226 ;  /* 0x000000e200367202 */ /* 0x000fe20000000f00 */
[----:B------:R-:W-:Y:S01]  /*8460*/  STL.64 [R1+0x1478], R90 ;  /* 0x0014785a01007387 */ /* 0x000fe20000100a00 */
[----:B------:R-:W-:-:S03]  /*8470*/  MOV R55, R225 ;  /* 0x000000e100377202 */ /* 0x000fc60000000f00 */
        /* <DEDUP_REMOVED lines=18> */
[----:B----4-:R-:W-:Y:S04]  /*85a0*/  STL.64 [R1+0x13e0], R52 ;  /* 0x0013e03401007387 */ /* 0x010fe80000100a00 */
[----:B---3--:R-:W-:Y:S04]  /*85b0*/  STL.64 [R1+0x13d8], R50 ;  /* 0x0013d83201007387 */ /* 0x008fe80000100a00 */
[----:B--2---:R-:W-:Y:S04]  /*85c0*/  STL.64 [R1+0x13d0], R48 ;  /* 0x0013d03001007387 */ /* 0x004fe80000100a00 */
        /* <DEDUP_REMOVED lines=12> */
[----:B-1----:R-:W2:Y:S04]  /*8690*/  LDL.LU.64 R24, [R1+0x200] ;  /* 0x0002000001187983 */ /* 0x002ea80000300a00 */
[----:B------:R-:W2:Y:S04]  /*86a0*/  LDL.LU.64 R26, [R1+0x208] ;  /* 0x00020800011a7983 */ /* 0x000ea80000300a00 */
        /* <DEDUP_REMOVED lines=61> */
[----:B------:R-:W2:Y:S01]  /*8a80*/  LDL.LU.64 R150, [R1+0x3f8] ;  /* 0x0003f80001967983 */ /* 0x000ea20000300a00 */
[----:B------:R-:W-:Y:S01]  /*8a90*/  UIADD3 UR8, UR5, 0x202, URZ ;  /* 0x0000020205087890 */ /* 0x000fe2000fffe03f */
[----:B------:R-:W-:Y:S01]  /*8aa0*/  UMOV UR9, 0x40000040 ;  /* 0x4000004000097882 */ /* 0x000fe20000000000 */
[----:B--2---:R-:W-:-:S07]  /*8ab0*/  WARPGROUP.ARRIVE ;  /* 0x00000000000079c5 */ /* 0x004fce0000000000 */
[----:B------:R-:W-:Y:S03]  /*8ac0*/  HGMMA.64x256x16.F32 R24, gdesc[UR8], R24, gsb0 ;  /* 0x03e00000081879f0 */ /* 0x000fe60008000818 */
[----:B------:R-:W-:Y:S02]  /*8ad0*/  WARPGROUP.DEPBAR.LE gsb0, 0x0 ;  /* 0x00008000000079c5 */ /* 0x000fe40000010000 */
        /* <DEDUP_REMOVED lines=56> */
[----:B------:R1:W-:Y:S01]  /*8e60*/  STL [R1+0x270], R52 ;  /* 0x0002703401007387 */ /* 0x0003e20000100800 */
[----:B------:R-:W-:Y:S01]  /*8e70*/  MOV R177, R108 ;  /* 0x0000006c00b17202 */ /* 0x000fe20000000f00 */
[----:B------:R-:W-:Y:S01]  /*8e80*/  IMAD.MOV.U32 R178, RZ, RZ, R107 ;  /* 0x000000ffffb27224 */ /* 0x000fe200078e006b */
[----:B------:R-:W-:Y:S01]  /*8e90*/  MOV R176, R109 ;  /* 0x0000006d00b07202 */ /* 0x000fe20000000f00 */
[----:B------:R-:W2:Y:S01]  /*8ea0*/  LDL.LU.64 R150, [R1+0x1568] ;  /* 0x0015680001967983 */ /* 0x000ea20000300a00 */
        /* <DEDUP_REMOVED lines=122> */
[----:B------:R-:W-:Y:S04]  /*9650*/  STL.64 [R1], R24 ;  /* 0x0000001801007387 */ /* 0x000fe80000100a00 */
        /* <DEDUP_REMOVED lines=196> */
[----:B-1----:R-:W2:Y:S04]  /*a2a0*/  LDL.LU.64 R24, [R1] ;  /* 0x0000000001187983 */ /* 0x002ea80000300a00 */
[----:B------:R-:W3:Y:S04]  /*a2b0*/  LDL.LU.64 R26, [R1+0x8] ;  /* 0x00000800011a7983 */ /* 0x000ee80000300a00 */
[----:B------:R-:W4:Y:S04]  /*a2c0*/  LDL.LU.64 R28, [R1+0x10] ;  /* 0x00001000011c7983 */ /* 0x000f280000300a00 */
[----:B------:R-:W2:Y:S04]  /*a2d0*/  LDL.LU.64 R30, [R1+0x18] ;  /* 0x00001800011e7983 */ /* 0x000ea80000300a00 */
        /* <DEDUP_REMOVED lines=60> */
[----:B--2---:R-:W-:Y:S04]  /*a6a0*/  STL.64 [R1+0xf50], R150 ;  /* 0x000f509601007387 */ /* 0x004fe80000100a00 */
[----:B----4-:R-:W-:Y:S04]  /*a6b0*/  STL.64 [R1+0xf48], R148 ;  /* 0x000f489401007387 */ /* 0x010fe80000100a00 */
[----:B---3--:R-:W-:Y:S04]  /*a6c0*/  STL.64 [R1+0xf40], R146 ;  /* 0x000f409201007387 */ /* 0x008fe80000100a00 */
        /* <DEDUP_REMOVED lines=61> */
[----:B-1----:R-:W2:Y:S04]  /*aaa0*/  LDL.LU R24, [R1+0x200] ;  /* 0x0002000001187983 */ /* 0x002ea80000300800 */
        /* <DEDUP_REMOVED lines=28> */
[----:B------:R-:W-:Y:S01]  /*ac70*/  IMAD.MOV.U32 R53, RZ, RZ, R156 ;  /* 0x000000ffff357224 */ /* 0x000fe200078e009c */
[----:B------:R-:W-:Y:S01]  /*ac80*/  MOV R54, R157 ;  /* 0x0000009d00367202 */ /* 0x000fe20000000f00 */
[----:B------:R-:W-:Y:S01]  /*ac90*/  IMAD.MOV.U32 R149, RZ, RZ, R3 ;  /* 0x000000ffff957224 */ /* 0x000fe200078e0003 */
[----:B------:R-:W2:Y:S01]  /*aca0*/  LDL.LU R156, [R1+0x1168] ;  /* 0x00116800019c7983 */ /* 0x000ea20000300800 */
[----:B------:R-:W-:-:S02]  /*acb0*/  MOV R150, R2 ;  /* 0x0000000200967202 */ /* 0x000fc40000000f00 */
[----:B------:R-:W-:Y:S01]  /*acc0*/  MOV R151, R0 ;  /* 0x0000000000977202 */ /* 0x000fe20000000f00 */
[----:B------:R-:W2:Y:S01]  /*acd0*/  LDL.LU R157, [R1+0x1164] ;  /* 0x00116400019d7983 */ /* 0x000ea20000300800 */
[----:B------:R-:W-:Y:S01]  /*ace0*/  MOV R55, R155 ;  /* 0x0000009b00377202 */ /* 0x000fe20000000f00 */
[----:B------:R-:W-:Y:S01]  /*acf0*/  IMAD.MOV.U32 R56, RZ, RZ, R152 ;  /* 0x000000ffff387224 */ /* 0x000fe200078e0098 */
[----:B------:R-:W-:Y:S01]  /*ad00*/  MOV R148, R4 ;  /* 0x0000000400947202 */ /* 0x000fe20000000f00 */
[----:B------:R-:W2:Y:S01]  /*ad10*/  LDL.LU R155, [R1+0x1160] ;  /* 0x00116000019b7983 */ /* 0x000ea20000300800 */
        /* <DEDUP_REMOVED lines=27> */
[----:B------:R-:W-:-:S03]  /*aed0*/  MOV R129, R23 ;  /* 0x0000001700817202 */ /* 0x000fc60000000f00 */
[----:B------:R-:W-:Y:S01]  /*aee0*/  STL.64 [R1+0x1128], R140 ;  /* 0x0011288c01007387 */ /* 0x000fe20000100a00 */
[----:B------:R-:W-:Y:S01]  /*aef0*/  MOV R126, R159 ;  /* 0x0000009f007e7202 */ /* 0x000fe20000000f00 */
[----:B------:R-:W-:Y:S01]  /*af00*/  IMAD.MOV.U32 R125, RZ, RZ, R160 ;  /* 0x000000ffff7d7224 */ /* 0x000fe200078e00a0 */
[----:B------:R-:W-:Y:S01]  /*af10*/  MOV R127, R158 ;  /* 0x0000009e007f7202 */ /* 0x000fe20000000f00 */
[----:B------:R-:W-:Y:S01]  /*af20*/  STL.64 [R1+0x1120], R138 ;  /* 0x0011208a01007387 */ /* 0x000fe20000100a00 */
[----:B------:R-:W-:Y:S01]  /*af30*/  MOV R124, R161 ;  /* 0x000000a1007c7202 */ /* 0x000fe20000000f00 */
[----:B------:R-:W-:Y:S02]  /*af40*/  IMAD.MOV.U32 R122, RZ, RZ, R163 ;  /* 0x000000ffff7a7224 */ /* 0x000fe400078e00a3 */
        /* <DEDUP_REMOVED lines=186> */
[----:B------:R-:W-:-:S02]  /*baf0*/  UIADD3 UR8, UR5, 0x4, URZ ;  /* 0x0000000405087890 */ /* 0x000fc4000fffe03f */
[----:B------:R-:W-:Y:S01]  /*bb00*/  UIADD3 UR10, UR4, 0x4, URZ ;  /* 0x00000004040a7890 */ /* 0x000fe2000fffe03f */
[----:B------:R-:W-:Y:S01]  /*bb10*/  UMOV UR9, 0x40000040 ;  /* 0x4000004000097882 */ /* 0x000fe20000000000 */
[----:B------:R-:W-:Y:S01]  /*bb20*/  UMOV UR11, 0x40000040 ;  /* 0x40000040000b7882 */ /* 0x000fe20000000000 */
[----:B--2---:R-:W-:-:S06]  /*bb30*/  WARPGROUP.ARRIVE ;  /* 0x00000000000079c5 */ /* 0x004fcc0000000000 */
        /* <DEDUP_REMOVED lines=52> */
[----:B------:R-:W-:Y:S01]  /*be80*/  STL.64 [R1+0x590], R124 ;  /* 0x0005907c01007387 */ /* 0x000fe20000100a00 */
[----:B------:R-:W-:-:S03]  /*be90*/  MOV R220, R150 ;  /* 0x0000009600dc7202 */ /* 0x000fc60000000f00 */
[----:B------:R-:W-:Y:S01]  /*bea0*/  STL.64 [R1+0x598], R126 ;  /* 0x0005987e01007387 */ /* 0x000fe20000100a00 */
[----:B------:R-:W-:-:S03]  /*beb0*/  MOV R219, R151 ;  /* 0x0000009700db7202 */ /* 0x000fc60000000f00 */
[----:B------:R-:W-:Y:S01]  /*bec0*/  STL.64 [R1+0x5a0], R128 ;  /* 0x0005a08001007387 */ /* 0x000fe20000100a00 */
[----:B------:R-:W-:Y:S01]  /*bed0*/  MOV R222, R148 ;  /* 0x0000009400de7202 */ /* 0x000fe20000000f00 */
[----:B------:R-:W-:Y:S02]  /*bee0*/  IMAD.MOV.U32 R221, RZ, RZ, R149 ;  /* 0x000000ffffdd7224 */ /* 0x000fe400078e0095 */
[----:B------:R-:W-:Y:S01]  /*bef0*/  STL.64 [R1+0x5a8], R130 ;  /* 0x0005a88201007387 */ /* 0x000fe20000100a00 */
[----:B------:R-:W-:Y:S01]  /*bf00*/  IMAD.MOV.U32 R224, RZ, RZ, R146 ;  /* 0x000000ffffe07224 */ /* 0x000fe200078e0092 */
[----:B------:R-:W-:Y:S02]  /*bf10*/  MOV R223, R147 ;  /* 0x0000009300df7202 */ /* 0x000fe40000000f00 */
[----:B------:R1:W-:Y:S01]  /*bf20*/  STL.64 [R1+0x5b0], R132 ;  /* 0x0005b08401007387 */ /* 0x0003e20000100a00 */
[----:B------:R-:W-:-:S03]  /*bf30*/  MOV R226, R144 ;  /* 0x0000009000e27202 */ /* 0x000fc60000000f00 */
[----:B------:R-:W2:Y:S01]  /*bf40*/  LDL.LU.64 R150, [R1+0x1150] ;  /* 0x0011500001967983 */ /* 0x000ea20000300a00 */
[----:B------:R-:W-:Y:S01]  /*bf50*/  MOV R225, R145 ;  /* 0x0000009100e17202 */ /* 0x000fe20000000f00 */
[----:B------:R-:W-:Y:S02]  /*bf60*/  IMAD.MOV.U32 R227, RZ, RZ, R143 ;  /* 0x000000ffffe37224 */ /* 0x000fe400078e008f */
[----:B------:R-:W2:Y:S01]  /*bf70*/  LDL.LU.64 R148, [R1+0x1148] ;  /* 0x0011480001947983 */ /* 0x000ea20000300a00 */
[----:B------:R-:W-:Y:S01]  /*bf80*/  MOV R4, R142 ;  /* 0x0000008e00047202 */ /* 0x000fe20000000f00 */
[----:B------:R-:W-:Y:S02]  /*bf90*/  IMAD.MOV.U32 R6, RZ, RZ, R140 ;  /* 0x000000ffff067224 */ /* 0x000fe400078e008c */
[----:B------:R-:W2:Y:S01]  /*bfa0*/  LDL.LU.64 R146, [R1+0x1140] ;  /* 0x0011400001927983 */ /* 0x000ea20000300a00 */
[----:B------:R-:W-:-:S03]  /*bfb0*/  MOV R5, R141 ;  /* 0x0000008d00057202 */ /* 0x000fc60000000f00 */
[----:B------:R-:W2:Y:S01]  /*bfc0*/  LDL.LU.64 R144, [R1+0x1138] ;  /* 0x0011380001907983 */ /* 0x000ea20000300a00 */
[----:B------:R-:W-:Y:S01]  /*bfd0*/  MOV R16, R138 ;  /* 0x0000008a00107202 */ /* 0x000fe20000000f00 */
[----:B------:R-:W-:Y:S01]  /*bfe0*/  IMAD.MOV.U32 R17, RZ, RZ, R137 ;  /* 0x000000ffff117224 */ /* 0x000fe200078e0089 */
[----:B------:R-:W-:Y:S01]  /*bff0*/  MOV R7, R139 ;  /* 0x0000008b00077202 */ /* 0x000fe20000000f00 */
[----:B------:R-:W2:Y:S01]  /*c000*/  LDL.LU.64 R142, [R1+0x1130] ;  /* 0x00113000018e7983 */ /* 0x000ea20000300a00 */
[----:B------:R-:W-:Y:S01]  /*c010*/  MOV R18, R136 ;  /* 0x0000008800127202 */ /* 0x000fe20000000f00 */
[----:B------:R-:W-:Y:S02]  /*c020*/  IMAD.MOV.U32 R22, RZ, RZ, R134 ;  /* 0x000000ffff167224 */ /* 0x000fe400078e0086 */
[----:B------:R-:W2:Y:S01]  /*c030*/  LDL.LU.64 R140, [R1+0x1128] ;  /* 0x00112800018c7983 */ /* 0x000ea20000300a00 */
[----:B------:R-:W-:-:S03]  /*c040*/  MOV R19, R135 ;  /* 0x0000008700137202 */ /* 0x000fc60000000f00 */
        /* <DEDUP_REMOVED lines=59> */
[----:B------:R-:W-:-:S02]  /*c400*/  UMOV UR9, 0x40000040 ;  /* 0x4000004000097882 */ /* 0x000fc40000000000 */
[----:B------:R-:W-:Y:S04]  /*c410*/  STL [R1+0xb50], R219 ;  /* 0x000b50db01007387 */ /* 0x000fe80000100800 */
        /* <DEDUP_REMOVED lines=16> */
[----:B------:R-:W-:Y:S01]  /*c520*/  STL [R1+0xb0c], R22 ;  /* 0x000b0c1601007387 */ /* 0x000fe20000100800 */
        /* <DEDUP_REMOVED lines=151> */
[----:B------:R-:W-:-:S03]  /*cea0*/  IMAD.MOV.U32 R0, RZ, RZ, R151 ;  /* 0x000000ffff007224 */ /* 0x000fc600078e0097 */
[----:B------:R-:W-:Y:S01]  /*ceb0*/  STL.64 [R1+0x70], R52 ;  /* 0x0000703401007387 */ /* 0x000fe20000100a00 */
[----:B------:R-:W-:Y:S01]  /*cec0*/  IMAD.MOV.U32 R8, RZ, RZ, R148 ;  /* 0x000000ffff087224 */ /* 0x000fe200078e0094 */
[----:B------:R-:W-:Y:S02]  /*ced0*/  MOV R3, R149 ;  /* 0x0000009500037202 */ /* 0x000fe40000000f00 */
[----:B------:R-:W-:Y:S01]  /*cee0*/  STL.64 [R1+0x78], R54 ;  /* 0x0000783601007387 */ /* 0x000fe20000100a00 */
[----:B------:R-:W-:-:S03]  /*cef0*/  MOV R10, R146 ;  /* 0x00000092000a7202 */ /* 0x000fc60000000f00 */
[----:B------:R1:W-:Y:S01]  /*cf00*/  STL.64 [R1+0x80], R56 ;  /* 0x0000803801007387 */ /* 0x0003e20000100a00 */
        /* <DEDUP_REMOVED lines=155> */
[----:B------:R-:W-:Y:S04]  /*d8c0*/  STL.64 [R1+0x6e0], R156 ;  /* 0x0006e09c01007387 */ /* 0x000fe80000100a00 */
[----:B------:R-:W-:Y:S04]  /*d8d0*/  STL [R1+0x6d8], R155 ;  /* 0x0006d89b01007387 */ /* 0x000fe80000100800 */
[----:B------:R-:W-:Y:S01]  /*d8e0*/  STL.64 [R1+0x6d0], R152 ;  /* 0x0006d09801007387 */ /* 0x000fe20000100a00 */
        /* <DEDUP_REMOVED lines=62> */
[----:B------:R-:W3:Y:S01]  /*dcd0*/  LDL.LU R133, [R1+0x84] ;  /* 0x0000840001857983 */ /* 0x000ee20000300800 */
[----:B------:R-:W-:Y:S01]  /*dce0*/  MOV R134, R219 ;  /* 0x000000db00867202 */ /* 0x000fe20000000f00 */
[----:B------:R-:W-:Y:S01]  /*dcf0*/  IMAD.MOV.U32 R136, RZ, RZ, R221 ;  /* 0x000000ffff887224 */ /* 0x000fe200078e00dd */
[----:B------:R-:W-:Y:S01]  /*dd00*/  MOV R135, R220 ;  /* 0x000000dc00877202 */ /* 0x000fe20000000f00 */
[----:B------:R-:W4:Y:S01]  /*dd10*/  LDL.LU R219, [R1+0xb50] ;  /* 0x000b500001db7983 */ /* 0x000f220000300800 */
[----:B------:R-:W-:-:S03]  /*dd20*/  MOV R137, R222 ;  /* 0x000000de00897202 */ /* 0x000fc60000000f00 */
[----:B------:R-:W4:Y:S01]  /*dd30*/  LDL.LU R220, [R1+0xb4c] ;  /* 0x000b4c0001dc7983 */ /* 0x000f220000300800 */
[----:B------:R-:W-:Y:S01]  /*dd40*/  MOV R138, R223 ;  /* 0x000000df008a7202 */ /* 0x000fe20000000f00 */
[----:B------:R-:W-:Y:S02]  /*dd50*/  IMAD.MOV.U32 R139, RZ, RZ, R224 ;  /* 0x000000ffff8b7224 */ /* 0x000fe400078e00e0 */
[----:B------:R-:W4:Y:S01]  /*dd60*/  LDL.LU R221, [R1+0xb48] ;  /* 0x000b480001dd7983 */ /* 0x000f220000300800 */
[----:B------:R-:W-:-:S03]  /*dd70*/  MOV R140, R225 ;  /* 0x000000e1008c7202 */ /* 0x000fc60000000f00 */
[----:B------:R-:W4:Y:S01]  /*dd80*/  LDL.LU R222, [R1+0xb44] ;  /* 0x000b440001de7983 */ /* 0x000f220000300800 */
[----:B------:R-:W-:-:S03]  /*dd90*/  MOV R141, R226 ;  /* 0x000000e2008d7202 */ /* 0x000fc60000000f00 */
[----:B------:R-:W4:Y:S01]  /*dda0*/  LDL.LU R223, [R1+0xb40] ;  /* 0x000b400001df7983 */ /* 0x000f220000300800 */
[----:B------:R-:W-:-:S03]  /*ddb0*/  IMAD.MOV.U32 R142, RZ, RZ, R227 ;  /* 0x000000ffff8e7224 */ /* 0x000fc600078e00e3 */
        /* <DEDUP_REMOVED lines=11> */
[----:B------:R-:W-:Y:S01]  /*de70*/  IMAD.MOV.U32 R148, RZ, RZ, R17 ;  /* 0x000000ffff947224 */ /* 0x000fe200078e0011 */
[----:B------:R-:W-:Y:S02]  /*de80*/  MOV R150, R19 ;  /* 0x0000001300967202 */ /* 0x000fe40000000f00 */
[----:B------:R-:W4:Y:S01]  /*de90*/  LDL.LU R6, [R1+0xb24] ;  /* 0x000b240001067983 */ /* 0x000f220000300800 */
[----:B------:R-:W-:Y:S01]  /*dea0*/  IMAD.MOV.U32 R151, RZ, RZ, R22 ;  /* 0x000000ffff977224 */ /* 0x000fe200078e0016 */
[----:B------:R-:W-:Y:S02]  /*deb0*/  MOV R149, R18 ;  /* 0x0000001200957202 */ /* 0x000fe40000000f00 */
[----:B------:R-:W4:Y:S04]  /*dec0*/  LDL.LU R7, [R1+0xb20] ;  /* 0x000b200001077983 */ /* 0x000f280000300800 */
[----:B------:R-:W4:Y:S04]  /*ded0*/  LDL.LU R16, [R1+0xb1c] ;  /* 0x000b1c0001107983 */ /* 0x000f280000300800 */
[----:B------:R-:W4:Y:S04]  /*dee0*/  LDL.LU R17, [R1+0xb18] ;  /* 0x000b180001117983 */ /* 0x000f280000300800 */
[----:B------:R-:W4:Y:S04]  /*def0*/  LDL.LU R18, [R1+0xb14] ;  /* 0x000b140001127983 */ /* 0x000f280000300800 */
[----:B------:R-:W4:Y:S04]  /*df00*/  LDL.LU R19, [R1+0xb10] ;  /* 0x000b100001137983 */ /* 0x000f280000300800 */
[----:B------:R-:W4:Y:S04]  /*df10*/  LDL.LU R22, [R1+0xb0c] ;  /* 0x000b0c0001167983 */ /* 0x000f280000300800 */
        /* <DEDUP_REMOVED lines=9> */
[----:B---3--:R-:W-:Y:S04]  /*dfb0*/  STL.64 [R1+0x898], R132 ;  /* 0x0008988401007387 */ /* 0x008fe80000100a00 */
[----:B--2---:R-:W-:Y:S04]  /*dfc0*/  STL.64 [R1+0x890], R130 ;  /* 0x0008908201007387 */ /* 0x004fe80000100a00 */
[----:B----4-:R-:W-:Y:S04]  /*dfd0*/  STL.64 [R1+0x888], R128 ;  /* 0x0008888001007387 */ /* 0x010fe80000100a00 */
        /* <DEDUP_REMOVED lines=353> */
[----:B------:R-:W2:Y:S01]  /*f5f0*/  LDL.LU R133, [R1+0x5b4] ;  /* 0x0005b40001857983 */ /* 0x000ea20000300800 */
        /* <DEDUP_REMOVED lines=13> */
[----:B------:R-:W-:Y:S01]  /*f6d0*/  UIADD3 UR8, UR5, 0x6, URZ ;  /* 0x0000000605087890 */ /* 0x000fe2000fffe03f */
[----:B------:R-:W-:Y:S01]  /*f6e0*/  MOV R144, R226 ;  /* 0x000000e200907202 */ /* 0x000fe20000000f00 */
[----:B------:R-:W-:Y:S01]  /*f6f0*/  UIADD3 UR10, UR4, 0x6, URZ ;  /* 0x00000006040a7890 */ /* 0x000fe2000fffe03f */
[----:B------:R-:W-:Y:S01]  /*f700*/  MOV R146, R224 ;  /* 0x000000e000927202 */ /* 0x000fe20000000f00 */
[----:B------:R-:W-:Y:S01]  /*f710*/  UMOV UR9, 0x40000040 ;  /* 0x4000004000097882 */ /* 0x000fe20000000000 */
[----:B------:R-:W-:Y:S01]  /*f720*/  MOV R147, R223 ;  /* 0x000000df00937202 */ /* 0x000fe20000000f00 */
[----:B------:R-:W-:Y:S01]  /*f730*/  UMOV UR11, 0x40000040 ;  /* 0x40000040000b7882 */ /* 0x000fe20000000000 */
[----:B------:R-:W-:Y:S01]  /*f740*/  MOV R149, R221 ;  /* 0x000000dd00957202 */ /* 0x000fe20000000f00 */
[----:B------:R3:W5:Y:S01]  /*f750*/  LDL.LU R22, [R1+0xb08] ;  /* 0x000b080001167983 */ /* 0x0007620000300800 */
[----:B------:R-:W-:-:S03]  /*f760*/  MOV R150, R220 ;  /* 0x000000dc00967202 */ /* 0x000fc60000000f00 */
[----:B------:R3:W5:Y:S04]  /*f770*/  LDL.LU R19, [R1+0xb04] ;  /* 0x000b040001137983 */ /* 0x0007680000300800 */
[----:B------:R3:W5:Y:S04]  /*f780*/  LDL.LU R18, [R1+0xb00] ;  /* 0x000b000001127983 */ /* 0x0007680000300800 */
[----:B------:R3:W5:Y:S04]  /*f790*/  LDL.LU R17, [R1+0xafc] ;  /* 0x000afc0001117983 */ /* 0x0007680000300800 */
[----:B------:R3:W5:Y:S04]  /*f7a0*/  LDL.LU R16, [R1+0xaf8] ;  /* 0x000af80001107983 */ /* 0x0007680000300800 */
[----:B------:R3:W5:Y:S04]  /*f7b0*/  LDL.LU R7, [R1+0xaf4] ;  /* 0x000af40001077983 */ /* 0x0007680000300800 */
[----:B------:R3:W5:Y:S04]  /*f7c0*/  LDL.LU R6, [R1+0xaf0] ;  /* 0x000af00001067983 */ /* 0x0007680000300800 */
[----:B------:R3:W5:Y:S04]  /*f7d0*/  LDL.LU R5, [R1+0xaec] ;  /* 0x000aec0001057983 */ /* 0x0007680000300800 */
[----:B------:R3:W5:Y:S01]  /*f7e0*/  LDL.LU R4, [R1+0xae8] ;  /* 0x000ae80001047983 */ /* 0x0007620000300800 */
        /* <DEDUP_REMOVED lines=238> */
[----:B------:R-:W-:-:S02]  /*106d0*/  MOV R218, R14 ;  /* 0x0000000e00da7202 */ /* 0x000fc40000000f00 */
[----:B------:R-:W-:Y:S02]  /*106e0*/  MOV R219, R13 ;  /* 0x0000000d00db7202 */ /* 0x000fe40000000f00 */
[----:B------:R-:W-:Y:S02]  /*106f0*/  MOV R221, R11 ;  /* 0x0000000b00dd7202 */ /* 0x000fe40000000f00 */
[----:B------:R-:W-:Y:S02]  /*10700*/  MOV R222, R10 ;  /* 0x0000000a00de7202 */ /* 0x000fe40000000f00 */
[----:B------:R-:W-:Y:S02]  /*10710*/  MOV R224, R8 ;  /* 0x0000000800e07202 */ /* 0x000fe40000000f00 */
[----:B------:R-:W-:Y:S02]  /*10720*/  MOV R225, R3 ;  /* 0x0000000300e17202 */ /* 0x000fe40000000f00 */
[----:B------:R-:W-:Y:S01]  /*10730*/  MOV R227, R0 ;  /* 0x0000000000e37202 */ /* 0x000fe20000000f00 */
[----:B------:R-:W-:Y:S01]  /*10740*/  UIADD3 UR8, UR5, 0x406, URZ ;  /* 0x0000040605087890 */ /* 0x000fe2000fffe03f */
[----:B------:R-:W4:Y:S01]  /*10750*/  LDL.LU.64 R98, [R1+0x810] ;  /* 0x0008100001627983 */ /* 0x000f220000300a00 */
[----:B------:R-:W-:-:S03]  /*10760*/  UMOV UR9, 0x40000040 ;  /* 0x4000004000097882 */ /* 0x000fc60000000000 */
[----:B------:R-:W4:Y:S04]  /*10770*/  LDL.LU.64 R96, [R1+0x808] ;  /* 0x0008080001607983 */ /* 0x000f280000300a00 */
        /* <DEDUP_REMOVED lines=35> */
[----:B------:R-:W4:Y:S01]  /*109b0*/  LDL.LU.64 R24, [R1+0x6e8] ;  /* 0x0006e80001187983 */ /* 0x000f220000300a00 */
[----:B--2---:R-:W-:-:S06]  /*109c0*/  WARPGROUP.ARRIVE ;  /* 0x00000000000079c5 */ /* 0x004fcc0000000000 */
        /* <DEDUP_REMOVED lines=66> */
[----:B-1----:R3:W5:Y:S04]  /*10df0*/  LDL.LU.64 R156, [R1+0x6e0] ;  /* 0x0006e000019c7983 */ /* 0x0027680000300a00 */
[----:B------:R3:W5:Y:S04]  /*10e00*/  LDL.LU R155, [R1+0x6d8] ;  /* 0x0006d800019b7983 */ /* 0x0007680000300800 */
[----:B------:R3:W5:Y:S04]  /*10e10*/  LDL.LU.64 R152, [R1+0x6d0] ;  /* 0x0006d00001987983 */ /* 0x0007680000300a00 */
        /* <DEDUP_REMOVED lines=26> */
[----:B------:R-:W-:Y:S01]  /*10fc0*/  UIADD3 UR8, UR5, 0x606, URZ ;  /* 0x0000060605087890 */ /* 0x000fe2000fffe03f */
[----:B------:R-:W-:Y:S01]  /*10fd0*/  UMOV UR9, 0x40000040 ;  /* 0x4000004000097882 */ /* 0x000fe20000000000 */
[----:B------:R-:W-:-:S04]  /*10fe0*/  UIADD3 UR5, UR41, 0x1, URZ ;  /* 0x0000000129057890 */ /* 0x000fc8000fffe03f */
[----:B------:R-:W-:-:S04]  /*10ff0*/  UISETP.NE.AND UP0, UPT, UR5, 0x3, UPT ;  /* 0x000000030500788c */ /* 0x000fc8000bf05270 */
[----:B------:R-:W-:-:S04]  /*11000*/  USEL UR4, URZ, 0x1, UP0 ;  /* 0x000000013f047887 */ /* 0x000fc80008000000 */
[----:B------:R-:W-:Y:S02]  /*11010*/  ULOP3.LUT UR4, UR42, UR4, URZ, 0x3c, !UPT ;  /* 0x000000042a047292 */ /* 0x000fe4000f8e3c3f */
[----:B------:R-:W-:-:S04]  /*11020*/  USEL UR5, UR5, URZ, UP0 ;  /* 0x0000003f05057287 */ /* 0x000fc80008000000 */
[----:B------:R-:W-:Y:S01]  /*11030*/  MOV R0, UR4 ;  /* 0x0000000400007c02 */ /* 0x000fe20008000f00 */
[----:B------:R-:W-:Y:S01]  /*11040*/  UMOV UR4, 0x1 ;  /* 0x0000000100047882 */ /* 0x000fe20000000000 */
[----:B----4-:R-:W-:-:S06]  /*11050*/  WARPGROUP.ARRIVE ;  /* 0x00000000000079c5 */ /* 0x010fcc0000000000 */
[----:B---3--:R-:W-:Y:S03]  /*11060*/  HGMMA.64x256x16.F32 R24, gdesc[UR8], R24, gsb0 ;  /* 0x03e00000081879f0 */ /* 0x008fe60008000818 */
[----:B------:R-:W-:Y:S02]  /*11070*/  WARPGROUP.DEPBAR.LE gsb0, 0x0 ;  /* 0x00008000000079c5 */ /* 0x000fe40000010000 */
.L_x_34:
[----:B-----5:R-:W-:-:S05]  /*11080*/  VIMNMX R2, R5, 0x1, PT ;  /* 0x0000000105027848 */ /* 0x020fca0003fe0100 */
[----:B------:R-:W-:-:S05]  /*11090*/  IMAD.IADD R5, R5, 0x1, -R2 ;  /* 0x0000000105057824 */ /* 0x000fca00078e0a02 */
[----:B------:R-:W-:-:S13]  /*110a0*/  ISETP.GE.AND P0, PT, R5, 0x1, PT ;  /* 0x000000010500780c */ /* 0x000fda0003f06270 */
[----:B------:R-:W-:Y:S05]  /*110b0*/  @!P0 BRA `(.L_x_39) ;  /* 0x000000dc00a48947 */ /* 0x000fea0003800000 */
[----:B------:R-:W-:Y:S01]  /*110c0*/  MOV R2, R5 ;  /* 0x0000000500027202 */ /* 0x000fe20000000f00 */
[----:B------:R-:W-:-:S06]  /*110d0*/  UMOV UR6, UR41 ;  /* 0x0000002900067c82 */ /* 0x000fcc0008000000 */
.L_x_46:
[----:B------:R-:W-:-:S06]  /*110e0*/  UISETP.NE.AND UP0, UPT, UR43, 0x3, UPT ;  /* 0x000000032b00788c */ /* 0x000fcc000bf05270 */
[----:B------:R-:W-:-:S13]  /*110f0*/  PLOP3.LUT P1, PT, PT, PT, UP0, 0x80, 0x0 ;  /* 0x000000000000781c */ /* 0x000fda0003f2f008 */
[----:B------:R-:W-:Y:S05]  /*11100*/  @!P1 BRA `(.L_x_40) ;  /* 0x0000000000049947 */ /* 0x000fea0003800000 */
[----:B------:R-:W-:Y:S01]  /*11110*/  BPT.TRAP 0x1 ;  /* 0x000000040000795c */ /* 0x000fe20000300000 */
.L_x_40:
[----:B------:R-:W-:Y:S01]  /*11120*/  ULEA UR7, UR5, UR47, 0x3 ;  /* 0x0000002f05077291 */ /* 0x000fe2000f8e183f */
[----:B-1----:R-:W-:-:S08]  /*11130*/  SHF.L.U32 R3, R0, 0x1f, RZ ;  /* 0x0000001f00037819 */ /* 0x002fd000000006ff */
[----:B------:R1:W3:Y:S01]  /*11140*/  SYNCS.PHASECHK.TRANS64.TRYWAIT P0, [UR7+0x34480], R3 ;  /* 0x03448003ff0075a7 */ /* 0x0002e20008000147 */
[----:B------:R-:W-:Y:S05]  /*11150*/  @!P1 BRA `(.L_x_41) ;  /* 0x0000000000049947 */ /* 0x000fea0003800000 */
[----:B------:R-:W-:Y:S01]  /*11160*/  BPT.TRAP 0x1 ;  /* 0x000000040000795c */ /* 0x000fe20000300000 */
.L_x_41:
[----:B---3--:R-:W-:Y:S05]  /*11170*/  @P0 BRA `(.L_x_42) ;  /* 0x0000000000080947 */ /* 0x008fea0003800000 */
[----:B------:R-:W3:Y:S02]  /*11180*/  SYNCS.PHASECHK.TRANS64.TRYWAIT P0, [UR7+0x34480], R3 ;  /* 0x03448003ff0075a7 */ /* 0x000ee40008000147 */
[----:B---3--:R-:W-:Y:S05]  /*11190*/  @!P0 BRA `(.L_x_43) ;  /* 0x0000022c00e08947 */ /* 0x008fea0003800000 */
.L_x_42:
        /* <DEDUP_REMOVED lines=64> */
[----:B----4-:R-:W4:Y:S04]  /*115a0*/  LDL.LU.64 R24, [R1] ;  /* 0x0000000001187983 */ /* 0x010f280000300a00 */
        /* <DEDUP_REMOVED lines=127> */
[----:B--2---:R-:W2:Y:S04]  /*11da0*/  LDL.LU.64 R24, [R1+0x200] ;  /* 0x0002000001187983 */ /* 0x004ea80000300a00 */
        /* <DEDUP_REMOVED lines=201> */
[----:B------:R-:W-:Y:S01]  /*12a40*/  UISETP.NE.U32.AND UP0, UPT, UR4, URZ, UPT ;  /* 0x0000003f0400728c */ /* 0x000fe2000bf05070 */
[----:B------:R-:W-:Y:S01]  /*12a50*/  STL [R1+0x1164], R152 ;  /* 0x0011649801007387 */ /* 0x000fe20000100800 */
[----:B------:R-:W-:Y:S02]  /*12a60*/  ULEA UR8, UR5, UR7, 0xb ;  /* 0x0000000705087291 */ /* 0x000fe4000f8e583f */
[----:B------:R-:W-:Y:S01]  /*12a70*/  ULEA UR7, UR5, UR9, 0xb ;  /* 0x0000000905077291 */ /* 0x000fe2000f8e583f */
[----:B------:R-:W-:Y:S01]  /*12a80*/  STL [R1+0x1160], R153 ;  /* 0x0011609901007387 */ /* 0x000fe20000100800 */
[----:B------:R-:W-:Y:S01]  /*12a90*/  UMOV UR11, 0x40000040 ;  /* 0x40000040000b7882 */ /* 0x000fe20000000000 */
[----:B------:R-:W-:Y:S02]  /*12aa0*/  UMOV UR9, 0x40000040 ;  /* 0x4000004000097882 */ /* 0x000fe40000000000 */
[----:B------:R-:W-:Y:S02]  /*12ab0*/  STL [R1+0xb10], R22 ;  /* 0x000b101601007387 */ /* 0x000fe40000100800 */
[----:B------:R-:W-:-:S02]  /*12ac0*/  UMOV UR10, UR7 ;  /* 0x00000007000a7c82 */ /* 0x000fc40008000000 */
        /* <DEDUP_REMOVED lines=11> */
[----:B------:R-:W-:Y:S03]  /*12b80*/  HGMMA.64x256x16.F32 R24, gdesc[UR8], R24, UP0, gsb0 ;  /* 0x03e00000081879f0 */ /* 0x000fe6000b800818 */
        /* <DEDUP_REMOVED lines=130> */
[----:B------:R-:W-:Y:S01]  /*133b0*/  UMOV UR14, UR10 ;  /* 0x0000000a000e7c82 */ /* 0x000fe20008000000 */
[----:B------:R-:W-:Y:S01]  /*133c0*/  UMOV UR15, UR11 ;  /* 0x0000000b000f7c82 */ /* 0x000fe20008000000 */
[----:B------:R-:W-:Y:S01]  /*133d0*/  UMOV UR13, 0x40000040 ;  /* 0x40000040000d7882 */ /* 0x000fe20000000000 */
        /* <DEDUP_REMOVED lines=145> */
[----:B-1----:R-:W-:Y:S01]  /*13cf0*/  MOV R3, R149 ;  /* 0x0000009500037202 */ /* 0x002fe20000000f00 */
        /* <DEDUP_REMOVED lines=121> */
[----:B------:R-:W-:-:S02]  /*14490*/  MOV R224, R56 ;  /* 0x0000003800e07202 */ /* 0x000fc40000000f00 */
[----:B------:R-:W-:Y:S01]  /*144a0*/  MOV R225, R55 ;  /* 0x0000003700e17202 */ /* 0x000fe20000000f00 */
[----:B------:R-:W2:Y:S01]  /*144b0*/  LDL.LU.64 R114, [R1+0x16e0] ;  /* 0x0016e00001727983 */ /* 0x000ea20000300a00 */
[----:B------:R-:W-:-:S03]  /*144c0*/  MOV R227, R53 ;  /* 0x0000003500e37202 */ /* 0x000fc60000000f00 */
        /* <DEDUP_REMOVED lines=244> */
[----:B------:R-:W-:-:S02]  /*15410*/  UIADD3 UR12, UR8, 0x2, URZ ;  /* 0x00000002080c7890 */ /* 0x000fc4000fffe03f */
[----:B------:R-:W-:Y:S01]  /*15420*/  UIADD3 UR14, UR7, 0x2, URZ ;  /* 0x00000002070e7890 */ /* 0x000fe2000fffe03f */
[----:B------:R-:W-:Y:S01]  /*15430*/  UMOV UR13, 0x40000040 ;  /* 0x40000040000d7882 */ /* 0x000fe20000000000 */
[----:B------:R-:W-:Y:S01]  /*15440*/  UMOV UR15, 0x40000040 ;  /* 0x40000040000f7882 */ /* 0x000fe20000000000 */
[----:B--2---:R-:W-:-:S06]  /*15450*/  WARPGROUP.ARRIVE ;  /* 0x00000000000079c5 */ /* 0x004fcc0000000000 */
[----:B------:R-:W-:Y:S03]  /*15460*/  HGMMA.64x256x16.F32 R24, gdesc[UR12], R24, UP0, gsb0 ;  /* 0x03e000000c1879f0 */ /* 0x000fe6000b800818 */
        /* <DEDUP_REMOVED lines=65> */
[----:B-1----:R-:W4:Y:S04]  /*15880*/  LDL.LU R24, [R1] ;  /* 0x0000000001187983 */ /* 0x002f280000300800 */
[----:B------:R-:W4:Y:S04]  /*15890*/  LDL.LU R25, [R1+0x4] ;  /* 0x0000040001197983 */ /* 0x000f280000300800 */
[----:B--2---:R-:W2:Y:S04]  /*158a0*/  LDL.LU R26, [R1+0x8] ;  /* 0x00000800011a7983 */ /* 0x004ea80000300800 */
[----:B------:R-:W2:Y:S04]  /*158b0*/  LDL.LU R27, [R1+0xc] ;  /* 0x00000c00011b7983 */ /* 0x000ea80000300800 */
[----:B---3--:R-:W3:Y:S04]  /*158c0*/  LDL.LU R28, [R1+0x10] ;  /* 0x00001000011c7983 */ /* 0x008ee80000300800 */
[----:B------:R-:W3:Y:S04]  /*158d0*/  LDL.LU R29, [R1+0x14] ;  /* 0x00001400011d7983 */ /* 0x000ee80000300800 */
[----:B----4-:R-:W4:Y:S04]  /*158e0*/  LDL.LU R30, [R1+0x18] ;  /* 0x00001800011e7983 */ /* 0x010f280000300800 */
        /* <DEDUP_REMOVED lines=21> */
[----:B------:R-:W3:Y:S01]  /*15a40*/  LDL.LU R52, [R1+0x70] ;  /* 0x0000700001347983 */ /* 0x000ee20000300800 */
[----:B------:R-:W-:Y:S01]  /*15a50*/  IMAD.MOV.U32 R150, RZ, RZ, R2 ;  /* 0x000000ffff967224 */ /* 0x000fe200078e0002 */
[----:B------:R-:W-:Y:S01]  /*15a60*/  MOV R151, R0 ;  /* 0x0000000000977202 */ /* 0x000fe20000000f00 */
[----:B------:R-:W-:Y:S01]  /*15a70*/  IMAD.MOV.U32 R147, RZ, RZ, R5 ;  /* 0x000000ffff937224 */ /* 0x000fe200078e0005 */
[----:B------:R-:W-:-:S02]  /*15a80*/  MOV R148, R4 ;  /* 0x0000000400947202 */ /* 0x000fc40000000f00 */
[----:B------:R-:W-:Y:S01]  /*15a90*/  MOV R149, R3 ;  /* 0x0000000300957202 */ /* 0x000fe20000000f00 */
[----:B------:R-:W-:Y:S01]  /*15aa0*/  IMAD.MOV.U32 R144, RZ, RZ, R8 ;  /* 0x000000ffff907224 */ /* 0x000fe200078e0008 */
[----:B------:R-:W-:Y:S02]  /*15ab0*/  MOV R146, R6 ;  /* 0x0000000600927202 */ /* 0x000fe40000000f00 */
        /* <DEDUP_REMOVED lines=236> */
[----:B------:R-:W-:-:S03]  /*16980*/  IMAD.MOV.U32 R2, RZ, RZ, R150 ;  /* 0x000000ffff027224 */ /* 0x000fc600078e0096 */
[----:B------:R-:W-:Y:S01]  /*16990*/  STL.64 [R1+0x258], R46 ;  /* 0x0002582e01007387 */ /* 0x000fe20000100a00 */
[----:B------:R-:W-:-:S03]  /*169a0*/  MOV R0, R151 ;  /* 0x0000009700007202 */ /* 0x000fc60000000f00 */
[----:B------:R-:W-:Y:S01]  /*169b0*/  STL.64 [R1+0x260], R48 ;  /* 0x0002603001007387 */ /* 0x000fe20000100a00 */
[----:B------:R-:W-:-:S03]  /*169c0*/  MOV R4, R148 ;  /* 0x0000009400047202 */ /* 0x000fc60000000f00 */
[----:B------:R-:W-:Y:S01]  /*169d0*/  STL.64 [R1+0x268], R50 ;  /* 0x0002683201007387 */ /* 0x000fe20000100a00 */
[----:B------:R-:W-:Y:S01]  /*169e0*/  MOV R3, R149 ;  /* 0x0000009500037202 */ /* 0x000fe20000000f00 */
[----:B------:R-:W-:Y:S02]  /*169f0*/  IMAD.MOV.U32 R5, RZ, RZ, R147 ;  /* 0x000000ffff057224 */ /* 0x000fe400078e0093 */
[----:B------:R1:W-:Y:S01]  /*16a00*/  STL [R1+0x270], R52 ;  /* 0x0002703401007387 */ /* 0x0003e20000100800 */
        /* <DEDUP_REMOVED lines=140> */
[----:B------:R-:W-:-:S03]  /*172d0*/  MOV R156, R53 ;  /* 0x00000035009c7202 */ /* 0x000fc60000000f00 */
        /* <DEDUP_REMOVED lines=379> */
[----:B------:R-:W2:Y:S01]  /*18a90*/  LDL.LU R156, [R1+0x1170] ;  /* 0x00117000019c7983 */ /* 0x000ea20000300800 */
        /* <DEDUP_REMOVED lines=16> */
[----:B------:R-:W-:-:S02]  /*18ba0*/  MOV R143, R9 ;  /* 0x00000009008f7202 */ /* 0x000fc40000000f00 */
        /* <DEDUP_REMOVED lines=121> */
[----:B------:R-:W-:Y:S02]  /*19340*/  MOV R58, R227 ;  /* 0x000000e3003a7202 */ /* 0x000fe40000000f00 */
[----:B------:R-:W-:Y:S01]  /*19350*/  MOV R59, R226 ;  /* 0x000000e2003b7202 */ /* 0x000fe20000000f00 */
        /* <DEDUP_REMOVED lines=154> */
[----:B------:R1:W-:Y:S01]  /*19d00*/  STL.64 [R1+0x5b0], R132 ;  /* 0x0005b08401007387 */ /* 0x0003e20000100a00 */
[----:B------:R-:W-:-:S03]  /*19d10*/  MOV R225, R147 ;  /* 0x0000009300e17202 */ /* 0x000fc60000000f00 */
[----:B------:R-:W2:Y:S01]  /*19d20*/  LDL.LU.64 R150, [R1+0x1158] ;  /* 0x0011580001967983 */ /* 0x000ea20000300a00 */
[----:B------:R-:W-:Y:S01]  /*19d30*/  MOV R0, R144 ;  /* 0x0000009000007202 */ /* 0x000fe20000000f00 */
[----:B------:R-:W-:Y:S01]  /*19d40*/  IMAD.MOV.U32 R4, RZ, RZ, R142 ;  /* 0x000000ffff047224 */ /* 0x000fe200078e008e */
[----:B------:R-:W-:Y:S01]  /*19d50*/  MOV R227, R145 ;  /* 0x0000009100e37202 */ /* 0x000fe20000000f00 */
[----:B------:R-:W2:Y:S01]  /*19d60*/  LDL.LU.64 R148, [R1+0x1150] ;  /* 0x0011500001947983 */ /* 0x000ea20000300a00 */
        /* <DEDUP_REMOVED lines=380> */
[----:B------:R-:W-:Y:S02]  /*1b530*/  MOV R221, R58 ;  /* 0x0000003a00dd7202 */ /* 0x000fe40000000f00 */
[----:B------:R-:W-:Y:S01]  /*1b540*/  MOV R222, R59 ;  /* 0x0000003b00de7202 */ /* 0x000fe20000000f00 */
        /* <DEDUP_REMOVED lines=88> */
[----:B------:R-:W-:Y:S01]  /*1bad0*/  IMAD.MOV.U32 R134, RZ, RZ, R221 ;  /* 0x000000ffff867224 */ /* 0x000fe200078e00dd */
[----:B------:R-:W-:-:S02]  /*1bae0*/  MOV R135, R222 ;  /* 0x000000de00877202 */ /* 0x000fc40000000f00 */
[----:B------:R-:W4:Y:S01]  /*1baf0*/  LDL.LU R221, [R1+0xb58] ;  /* 0x000b580001dd7983 */ /* 0x000f220000300800 */
[----:B------:R-:W-:Y:S01]  /*1bb00*/  MOV R136, R223 ;  /* 0x000000df00887202 */ /* 0x000fe20000000f00 */
[----:B------:R-:W-:Y:S01]  /*1bb10*/  IMAD.MOV.U32 R138, RZ, RZ, R225 ;  /* 0x000000ffff8a7224 */ /* 0x000fe200078e00e1 */
[----:B------:R-:W-:Y:S01]  /*1bb20*/  MOV R137, R224 ;  /* 0x000000e000897202 */ /* 0x000fe20000000f00 */
[----:B------:R-:W4:Y:S01]  /*1bb30*/  LDL.LU R222, [R1+0xb54] ;  /* 0x000b540001de7983 */ /* 0x000f220000300800 */
[----:B------:R-:W-:-:S03]  /*1bb40*/  MOV R139, R226 ;  /* 0x000000e2008b7202 */ /* 0x000fc60000000f00 */
        /* <DEDUP_REMOVED lines=412> */
[----:B------:R-:W-:-:S02]  /*1d510*/  MOV R146, R226 ;  /* 0x000000e200927202 */ /* 0x000fc40000000f00 */
[----:B------:R-:W-:Y:S01]  /*1d520*/  MOV R147, R225 ;  /* 0x000000e100937202 */ /* 0x000fe20000000f00 */
[----:B------:R1:W5:Y:S01]  /*1d530*/  LDL.LU R19, [R1+0xb0c] ;  /* 0x000b0c0001137983 */ /* 0x0003620000300800 */
[----:B------:R-:W-:Y:S02]  /*1d540*/  MOV R149, R223 ;  /* 0x000000df00957202 */ /* 0x000fe40000000f00 */
        /* <DEDUP_REMOVED lines=251> */
[----:B------:R-:W-:Y:S01]  /*1e500*/  MOV R226, R8 ;  /* 0x0000000800e27202 */ /* 0x000fe20000000f00 */
[----:B------:R-:W-:Y:S01]  /*1e510*/  UIADD3 UR12, UR8, 0x406, URZ ;  /* 0x00000406080c7890 */ /* 0x000fe2000fffe03f */
[----:B------:R-:W-:Y:S01]  /*1e520*/  MOV R218, R20 ;  /* 0x0000001400da7202 */ /* 0x000fe20000000f00 */
[----:B------:R-:W-:Y:S01]  /*1e530*/  UMOV UR13, 0x40000040 ;  /* 0x40000040000d7882 */ /* 0x000fe20000000000 */
[----:B------:R-:W-:Y:S01]  /*1e540*/  MOV R220, R14 ;  /* 0x0000000e00dc7202 */ /* 0x000fe20000000f00 */
[----:B------:R-:W3:Y:S04]  /*1e550*/  LDL.LU.64 R98, [R1+0x810] ;  /* 0x0008100001627983 */ /* 0x000ee80000300a00 */
        /* <DEDUP_REMOVED lines=36> */
[----:B------:R-:W3:Y:S01]  /*1e7a0*/  LDL.LU.64 R24, [R1+0x6e8] ;  /* 0x0006e80001187983 */ /* 0x000ee20000300a00 */
[----:B--2---:R-:W-:-:S06]  /*1e7b0*/  WARPGROUP.ARRIVE ;  /* 0x00000000000079c5 */ /* 0x004fcc0000000000 */
        /* <DEDUP_REMOVED lines=66> */
[----:B--2---:R1:W5:Y:S04]  /*1ebe0*/  LDL.LU.64 R156, [R1+0x6e0] ;  /* 0x0006e000019c7983 */ /* 0x0043680000300a00 */
[----:B------:R1:W5:Y:S04]  /*1ebf0*/  LDL.LU R155, [R1+0x6d8] ;  /* 0x0006d800019b7983 */ /* 0x0003680000300800 */
[----:B------:R1:W5:Y:S04]  /*1ec00*/  LDL.LU.64 R152, [R1+0x6d0] ;  /* 0x0006d00001987983 */ /* 0x0003680000300a00 */
        /* <DEDUP_REMOVED lines=26> */
[----:B------:R-:W-:Y:S01]  /*1edb0*/  UIADD3 UR12, UR8, 0x606, URZ ;  /* 0x00000606080c7890 */ /* 0x000fe2000fffe03f */
[----:B------:R-:W-:Y:S01]  /*1edc0*/  UMOV UR13, 0x40000040 ;  /* 0x40000040000d7882 */ /* 0x000fe20000000000 */
[----:B---3--:R-:W-:-:S07]  /*1edd0*/  WARPGROUP.ARRIVE ;  /* 0x00000000000079c5 */ /* 0x008fce0000000000 */
[----:B------:R-:W-:Y:S03]  /*1ede0*/  HGMMA.64x256x16.F32 R24, gdesc[UR12], R24, UP0, gsb0 ;  /* 0x03e000000c1879f0 */ /* 0x000fe6000b800818 */
[----:B------:R-:W-:Y:S02]  /*1edf0*/  WARPGROUP.DEPBAR.LE gsb0, 0x0 ;  /* 0x00008000000079c5 */ /* 0x000fe40000010000 */
[----:B-1----:R-:W-:Y:S05]  /*1ee00*/  @!P1 BRA `(.L_x_44) ;  /* 0x0000000000049947 */ /* 0x002fea0003800000 */
[----:B------:R-:W-:Y:S01]  /*1ee10*/  BPT.TRAP 0x1 ;  /* 0x000000040000795c */ /* 0x000fe20000300000 */
.L_x_44:
[----:B------:R-:W-:Y:S02]  /*1ee20*/  UISETP.GT.U32.AND UP0, UPT, UR40, 0x1, UPT ;  /* 0x000000012800788c */ /* 0x000fe4000bf04070 */
[----:B------:R-:W-:-:S04]  /*1ee30*/  ULEA UR7, UR6, UR47, 0x3 ;  /* 0x0000002f06077291 */ /* 0x000fc8000f8e183f */
[----:B------:R-:W-:Y:S01]  /*1ee40*/  UIADD3 UR7, UR7, 0x34498, URZ ;  /* 0x0003449807077890 */ /* 0x000fe2000fffe03f */
[----:B------:R-:W-:-:S03]  /*1ee50*/  PLOP3.LUT P0, PT, PT, PT, UP0, 0x80, 0x0 ;  /* 0x000000000000781c */ /* 0x000fc60003f0f008 */
[----:B------:R-:W-:-:S09]  /*1ee60*/  UPRMT UR7, URZ, 0x654, UR7 ;  /* 0x000006543f077896 */ /* 0x000fd20008000007 */
[----:B------:R-:W-:Y:S01]  /*1ee70*/  SYNCS.ARRIVE.TRANS64.RED.A1T0 RZ, [UR7], RZ ;  /* 0x000000ffffff79a7 */ /* 0x000fe20008100407 */
[----:B------:R-:W-:Y:S05]  /*1ee80*/  @P0 BRA `(.L_x_45) ;  /* 0x0000000000040947 */ /* 0x000fea0003800000 */
[----:B------:R-:W-:Y:S01]  /*1ee90*/  BPT.TRAP 0x1 ;  /* 0x000000040000795c */ /* 0x000fe20000300000 */
.L_x_45:
[----:B------:R-:W-:Y:S01]  /*1eea0*/  UIADD3 UR5, UR5, 0x1, URZ ;  /* 0x0000000105057890 */ /* 0x000fe2000fffe03f */
[C---:B-----5:R-:W-:Y:S01]  /*1eeb0*/  ISETP.GT.AND P0, PT, R2.reuse, 0x1, PT ;  /* 0x000000010200780c */ /* 0x060fe20003f04270 */
[----:B------:R-:W-:Y:S01]  /*1eec0*/  UIADD3 UR6, UR6, 0x1, URZ ;  /* 0x0000000106067890 */ /* 0x000fe2000fffe03f */
[----:B------:R-:W-:Y:S01]  /*1eed0*/  IADD3 R2, R2, -0x1, RZ ;  /* 0xffffffff02027810 */ /* 0x000fe20007ffe0ff */
[----:B------:R-:W-:Y:S02]  /*1eee0*/  UISETP.NE.AND UP0, UPT, UR5, 0x3, UPT ;  /* 0x000000030500788c */ /* 0x000fe4000bf05270 */
[----:B------:R-:W-:Y:S02]  /*1eef0*/  UISETP.NE.AND UP1, UPT, UR6, 0x3, UPT ;  /* 0x000000030600788c */ /* 0x000fe4000bf25270 */
[----:B------:R-:W-:Y:S02]  /*1ef00*/  USEL UR7, URZ, 0x1, UP0 ;  /* 0x000000013f077887 */ /* 0x000fe40008000000 */
[----:B------:R-:W-:-:S02]  /*1ef10*/  USEL UR5, UR5, URZ, UP0 ;  /* 0x0000003f05057287 */ /* 0x000fc40008000000 */
[----:B------:R-:W-:Y:S02]  /*1ef20*/  USEL UR6, UR6, URZ, UP1 ;  /* 0x0000003f06067287 */ /* 0x000fe40008800000 */
[----:B------:R-:W-:Y:S01]  /*1ef30*/  LOP3.LUT R0, R0, UR7, RZ, 0x3c, !PT ;  /* 0x0000000700007c12 */ /* 0x000fe2000f8e3cff */
[----:B------:R-:W-:Y:S09]  /*1ef40*/  @P0 BRA `(.L_x_46) ;  /* 0xffffff2000640947 */ /* 0x000ff2000383ffff */
.L_x_39:
[----:B------:R-:W-:Y:S02]  /*1ef50*/  ISETP.GE.AND P0, PT, R4, 0x1, PT ;  /* 0x000000010400780c */ /* 0x000fe40003f06270 */
[----:B------:R-:W-:-:S04]  /*1ef60*/  MOV R0, UR55 ;  /* 0x0000003700007c02 */ /* 0x000fc80008000f00 */
[----:B------:R3:W-:Y:S07]  /*1ef70*/  SYNCS.ARRIVE.TRANS64.A1T0 RZ, [R0+UR49], RZ ;  /* 0x000000ff00ff79a7 */ /* 0x0007ee0008100031 */
[----:B------:R-:W-:Y:S05]  /*1ef80*/  @!P0 BRA `(.L_x_47) ;  /* 0x0000000000408947 */ /* 0x000fea0003800000 */
[----:B------:R-:W-:-:S06]  /*1ef90*/  UISETP.NE.AND UP0, UPT, UR43, 0x3, UPT ;  /* 0x000000032b00788c */ /* 0x000fcc000bf05270 */
[----:B------:R-:W-:-:S13]  /*1efa0*/  PLOP3.LUT P0, PT, PT, PT, UP0, 0x80, 0x0 ;  /* 0x000000000000781c */ /* 0x000fda0003f0f008 */
[----:B------:R-:W-:Y:S05]  /*1efb0*/  @!P0 BRA `(.L_x_48) ;  /* 0x0000000000048947 */ /* 0x000fea0003800000 */
[----:B------:R-:W-:Y:S01]  /*1efc0*/  BPT.TRAP 0x1 ;  /* 0x000000040000795c */ /* 0x000fe20000300000 */
.L_x_48:
[----:B------:R-:W-:Y:S01]  /*1efd0*/  IADD3 R5, R5, UR41, RZ ;  /* 0x0000002905057c10 */ /* 0x000fe2000fffe0ff */
[----:B------:R-:W-:-:S04]  /*1efe0*/  UISETP.GT.U32.AND UP0, UPT, UR40, 0x1, UPT ;  /* 0x000000012800788c */ /* 0x000fc8000bf04070 */
[----:B-1----:R-:W-:Y:S02]  /*1eff0*/  IMAD.WIDE.U32 R2, R5, -0x55555555, RZ ;  /* 0xaaaaaaab05027825 */ /* 0x002fe400078e00ff */
[----:B------:R-:W-:-:S03]  /*1f000*/  PLOP3.LUT P0, PT, PT, PT, UP0, 0x80, 0x0 ;  /* 0x000000000000781c */ /* 0x000fc60003f0f008 */
[----:B---3--:R-:W-:-:S05]  /*1f010*/  SHF.R.U32.HI R0, RZ, 0x1, R3 ;  /* 0x00000001ff007819 */ /* 0x008fca0000011603 */
[----:B------:R-:W-:-:S05]  /*1f020*/  IMAD R0, R0, -0x3, R5 ;  /* 0xfffffffd00007824 */ /* 0x000fca00078e0205 */
[----:B------:R-:W-:-:S05]  /*1f030*/  LEA R0, R0, UR47, 0x3 ;  /* 0x0000002f00007c11 */ /* 0x000fca000f8e18ff */
[----:B------:R-:W-:-:S05]  /*1f040*/  VIADD R0, R0, 0x34498 ;  /* 0x0003449800007836 */ /* 0x000fca0000000000 */
[----:B------:R-:W-:-:S04]  /*1f050*/  PRMT R0, RZ, 0x654, R0 ;  /* 0x00000654ff007816 */ /* 0x000fc80000000000 */
[----:B------:R4:W-:Y:S01]  /*1f060*/  SYNCS.ARRIVE.TRANS64.RED.A1T0 RZ, [R0+URZ], RZ ;  /* 0x000000ff00ff79a7 */ /* 0x0009e2000810043f */
[----:B------:R-:W-:Y:S05]  /*1f070*/  @P0 BRA `(.L_x_47) ;  /* 0x0000000000040947 */ /* 0x000fea0003800000 */
[----:B------:R-:W-:Y:S01]  /*1f080*/  BPT.TRAP 0x1 ;  /* 0x000000040000795c */ /* 0x000fe20000300000 */
.L_x_47:
[----:B---34-:R-:W-:Y:S02]  /*1f090*/  SHF.L.U32 R0, R153, 0x1f, RZ ;  /* 0x0000001f99007819 */ /* 0x018fe400000006ff */
[----:B------:R-:W-:Y:S02]  /*1f0a0*/  R2UR UR4, R4 ;  /* 0x00000000040472ca */ /* 0x000fe400000e0000 */
[----:B------:R-:W3:Y:S11]  /*1f0b0*/  SYNCS.PHASECHK.TRANS64.TRYWAIT P0, [R7+UR50+0x10], R0 ;  /* 0x00001000070075a7 */ /* 0x000ef60008000172 */
[----:B------:R-:W-:-:S04]  /*1f0c0*/  UIADD3 UR4, UR4, 0x3f, URZ ;  /* 0x0000003f04047890 */ /* 0x000fc8000fffe03f */
[----:B------:R-:W-:-:S04]  /*1f0d0*/  USHF.R.S32.HI UR5, URZ, 0x1f, UR4 ;  /* 0x0000001f3f057899 */ /* 0x000fc80008011404 */
[----:B------:R-:W-:-:S04]  /*1f0e0*/  ULEA.HI UR5, UR5, UR4, URZ, 0x6 ;  /* 0x0000000405057291 */ /* 0x000fc8000f8f303f */
[----:B------:R-:W-:Y:S01]  /*1f0f0*/  USHF.R.S32.HI UR5, URZ, 0x6, UR5 ;  /* 0x000000063f057899 */ /* 0x000fe20008011405 */
[----:B---3--:R-:W-:Y:S11]  /*1f100*/  @!P0 BRA `(.L_x_49) ;  /* 0x00000150001c8947 */ /* 0x008ff60003800000 */
.L_x_535:
[----:B------:R-:W-:Y:S01]  /*1f110*/  UIADD3 UR41, UR5, UR41, URZ ;  /* 0x0000002905297290 */ /* 0x000fe2000fffe03f */
[----:B------:R-:W-:Y:S01]  /*1f120*/  LOP3.LUT P0, RZ, R6, 0xff, RZ, 0xc0, !PT ;  /* 0x000000ff06ff7812 */ /* 0x000fe2000780c0ff */
[----:B------:R-:W-:Y:S02]  /*1f130*/  UISETP.GE.U32.AND UP1, UPT, UR5, 0x3, UPT ;  /* 0x000000030500788c */ /* 0x000fe4000bf26070 */
[----:B------:R-:W-:-:S04]  /*1f140*/  UISETP.GT.U32.AND UP0, UPT, UR41, 0x2, UPT ;  /* 0x000000022900788c */ /* 0x000fc8000bf04070 */
[----:B------:R-:W-:Y:S02]  /*1f150*/  UISETP.LT.U32.AND UP0, UPT, UR5, 0x3, UP0 ;  /* 0x000000030500788c */ /* 0x000fe40008701070 */
[----:B------:R-:W-:Y:S02]  /*1f160*/  UIMAD.WIDE.U32 UR4, UR41, -0x55555555, URZ ;  /* 0xaaaaaaab290478a5 */ /* 0x000fe4000f8e003f */
[----:B------:R-:W-:Y:S02]  /*1f170*/  USEL UR6, URZ, 0x1, !UP0 ;  /* 0x000000013f067887 */ /* 0x000fe4000c000000 */
[----:B------:R-:W-:Y:S02]  /*1f180*/  USHF.R.U32.HI UR4, URZ, 0x1, UR5 ;  /* 0x000000013f047899 */ /* 0x000fe40008011605 */
[----:B------:R-:W-:Y:S02]  /*1f190*/  ULOP3.LUT UR42, UR42, UR6, URZ, 0x3c, !UPT ;  /* 0x000000062a2a7292 */ /* 0x000fe4000f8e3c3f */
[----:B------:R-:W-:-:S02]  /*1f1a0*/  UIMAD UR41, UR4, -0x3, UR41 ;  /* 0xfffffffd042978a4 */ /* 0x000fc4000f8e0229 */
[----:B------:R-:W-:Y:S01]  /*1f1b0*/  @UP1 ULOP3.LUT UR42, UR42, 0x1, UR4, 0x78, !UPT ;  /* 0x000000012a2a1892 */ /* 0x000fe2000f8e7804 */
[----:B------:R-:W-:Y:S11]  /*1f1c0*/  @!P0 BRA `(.L_x_50) ;  /* 0x00000000000c8947 */ /* 0x000ff60003800000 */
[----:B------:R-:W-:-:S04]  /*1f1d0*/  DEPBAR {5,4,3,2,1,0} ;  /* 0x0000003f0000791a */ /* 0x000fc80000000000 */
[----:B------:R4:W-:Y:S02]  /*1f1e0*/  UTMACCTL.IV [UR36] ;  /* 0x00000000240079b9 */ /* 0x0009e40008000000 */
[----:B----4-:R-:W-:Y:S01]  /*1f1f0*/  NOP ;  /* 0x0000000000007918 */ /* 0x010fe20000000000 */
.L_x_50:
[----:B------:R-:W-:Y:S01]  /*1f200*/  UIADD3 UR4, UR47, 0x30000, URZ ;  /* 0x000300002f047890 */ /* 0x000fe2000fffe03f */
[----:B------:R-:W-:Y:S02]  /*1f210*/  R2UR UR45, R16 ;  /* 0x00000000102d72ca */ /* 0x000fe400000e0000 */
[----:B------:R-:W-:Y:S01]  /*1f220*/  R2UR UR46, R17 ;  /* 0x00000000112e72ca */ /* 0x000fe200000e0000 */
[----:B------:R-:W-:-:S06]  /*1f230*/  ULOP3.LUT UP0, URZ, UR4, 0x3ff, URZ, 0xc0, !UPT ;  /* 0x000003ff043f7892 */ /* 0x000fcc000f80c03f */
[----:B------:R-:W-:-:S04]  /*1f240*/  PLOP3.LUT P0, PT, PT, PT, UP0, 0x80, 0x0 ;  /* 0x000000000000781c */ /* 0x000fc80003f0f008 */
[----:B------:R-:W-:Y:S02]  /*1f250*/  USHF.L.U32 UR45, UR45, 0x8, URZ ;  /* 0x000000082d2d7899 */ /* 0x000fe4000800063f */
[----:B------:R-:W-:-:S07]  /*1f260*/  USHF.L.U32 UR46, UR46, 0x8, URZ ;  /* 0x000000082e2e7899 */ /* 0x000fce000800063f */
[----:B------:R-:W-:Y:S05]  /*1f270*/  @!P0 BRA `(.L_x_51) ;  /* 0x00000000007c8947 */ /* 0x000fea0003800000 */
[----:B------:R-:W-:Y:S01]  /*1f280*/  MOV R16, 0x0 ;  /* 0x0000000000107802 */ /* 0x000fe20000000f00 */
[----:B------:R-:W-:Y:S01]  /*1f290*/  ULDC.64 UR4, c[0x4][0x68] ;  /* 0x01001a0000047ab9 */ /* 0x000fe20000000a00 */
[----:B------:R-:W-:Y:S01]  /*1f2a0*/  ULDC.64 UR6, c[0x4][0x70] ;  /* 0x01001c0000067ab9 */ /* 0x000fe20000000a00 */
[----:B------:R-:W-:Y:S01]  /*1f2b0*/  ULDC.64 UR8, c[0x4][0x8] ;  /* 0x0100020000087ab9 */ /* 0x000fe20000000a00 */
[----:B-1-3--:R1:W3:Y:S01]  /*1f2c0*/  LDC.64 R2, c[0x4][R16] ;  /* 0x0100000010027b82 */ /* 0x00a2e20000000a00 */
[----:B------:R-:W-:Y:S01]  /*1f2d0*/  MOV R4, UR4 ;  /* 0x0000000400047c02 */ /* 0x000fe20008000f00 */
[----:B------:R-:W-:Y:S01]  /*1f2e0*/  IMAD.U32 R7, RZ, RZ, UR7 ;  /* 0x00000007ff077e24 */ /* 0x000fe2000f8e00ff */
[----:B------:R-:W-:Y:S01]  /*1f2f0*/  MOV R5, UR5 ;  /* 0x0000000500057c02 */ /* 0x000fe20008000f00 */
[----:B------:R-:W-:Y:S01]  /*1f300*/  IMAD.MOV.U32 R12, RZ, RZ, 0x1 ;  /* 0x00000001ff0c7424 */ /* 0x000fe200078e00ff */
[----:B------:R-:W-:Y:S02]  /*1f310*/  MOV R6, UR6 ;  /* 0x0000000600067c02 */ /* 0x000fe40008000f00 */
[----:B------:R-:W-:-:S02]  /*1f320*/  MOV R10, UR8 ;  /* 0x00000008000a7c02 */ /* 0x000fc40008000f00 */
[----:B------:R-:W-:Y:S02]  /*1f330*/  MOV R11, UR9 ;  /* 0x00000009000b7c02 */ /* 0x000fe40008000f00 */
[----:B------:R-:W-:Y:S02]  /*1f340*/  MOV R8, 0x70 ;  /* 0x0000007000087802 */ /* 0x000fe40000000f00 */
[----:B-1----:R-:W-:-:S07]  /*1f350*/  MOV R13, RZ ;  /* 0x000000ff000d7202 */ /* 0x002fce0000000f00 */
[----:B------:R-:W-:-:S07]  /*1f360*/  LEPC R20, `(.L_x_52) ;  /* 0x000000001014794e */ /* 0x000fce0000000000 */
[----:B--23--:R-:W-:Y:S05]  /*1f370*/  CALL.ABS.NOINC R2 ;  /* 0x0000000002007343 */ /* 0x00cfea0003c00000 */
.L_x_52:
[----:B------:R1:W2:Y:S01]  /*1f380*/  LDC.64 R2, c[0x4][R16] ;  /* 0x0100000010027b82 */ /* 0x0002a20000000a00 */
[----:B------:R-:W-:Y:S01]  /*1f390*/  ULDC.64 UR4, c[0x4][0x68] ;  /* 0x01001a0000047ab9 */ /* 0x000fe20000000a00 */
[----:B------:R-:W-:Y:S01]  /*1f3a0*/  ULDC.64 UR6, c[0x4][0x70] ;  /* 0x01001c0000067ab9 */ /* 0x000fe20000000a00 */
[----:B------:R-:W-:Y:S01]  /*1f3b0*/  ULDC.64 UR8, c[0x4][0x8] ;  /* 0x0100020000087ab9 */ /* 0x000fe20000000a00 */
        /* <DEDUP_REMOVED lines=10> */
[----:B--2---:R-:W-:Y:S05]  /*1f460*/  CALL.ABS.NOINC R2 ;  /* 0x0000000002007343 */ /* 0x004fea0003c00000 */
.L_x_51:
[----:B------:R-:W-:Y:S02]  /*1f470*/  ULDC.64 UR4, c[0x0][0x590] ;  /* 0x0001640000047ab9 */ /* 0x000fe40000000a00 */
[----:B------:R-:W-:-:S04]  /*1f480*/  ISETP.NE.U32.AND P0, PT, RZ, UR4, PT ;  /* 0x00000004ff007c0c */ /* 0x000fc8000bf05070 */
[----:B------:R-:W-:-:S13]  /*1f490*/  ISETP.NE.AND.EX P0, PT, RZ, UR5, PT, P0 ;  /* 0x00000005ff007c0c */ /* 0x000fda000bf05300 */
[----:B------:R-:W-:Y:S05]  /*1f4a0*/  @!P0 BRA `(.L_x_53) ;  /* 0x0000000000148947 */ /* 0x000fea0003800000 */
[----:B---3--:R-:W-:-:S04]  /*1f4b0*/  LEA R2, P0, R18, UR4, 0x3 ;  /* 0x0000000412027c11 */ /* 0x008fc8000f8018ff */
[----:B-1----:R-:W-:-:S06]  /*1f4c0*/  LEA.HI.X R3, R18, UR5, R19, 0x3, P0 ;  /* 0x0000000512037c11 */ /* 0x002fcc00080f1c13 */
[----:B------:R-:W3:Y:S04]  /*1f4d0*/  LDG.E.64 R2, desc[UR38][R2.64] ;  /* 0x0000002602027981 */ /* 0x000ee8000c1e1b00 */
[----:B---3--:R4:W5:Y:S01]  /*1f4e0*/  LD.E R0, desc[UR38][R2.64] ;  /* 0x0000002602007980 */ /* 0x008962000c101900 */
[----:B------:R-:W-:Y:S05]  /*1f4f0*/  BRA `(.L_x_54) ;  /* 0x0000000000307947 */ /* 0x000fea0003800000 */
.L_x_53:
[----:B------:R-:W-:Y:S02]  /*1f500*/  ULDC.64 UR4, c[0x0][0x588] ;  /* 0x0001620000047ab9 */ /* 0x000fe40000000a00 */
[----:B------:R-:W-:-:S04]  /*1f510*/  ISETP.NE.U32.AND P0, PT, RZ, UR4, PT ;  /* 0x00000004ff007c0c */ /* 0x000fc8000bf05070 */
[----:B------:R-:W-:-:S13]  /*1f520*/  ISETP.NE.AND.EX P0, PT, RZ, UR5, PT, P0 ;  /* 0x00000005ff007c0c */ /* 0x000fda000bf05300 */
[----:B------:R-:W-:Y:S05]  /*1f530*/  @!P0 BRA `(.L_x_55) ;  /* 0x0000000000188947 */ /* 0x000fea0003800000 */
[----:B------:R-:W1:Y:S01]  /*1f540*/  LDC.64 R4, c[0x0][0x588] ;  /* 0x00016200ff047b82 */ /* 0x000e620000000a00 */
[----:B------:R-:W-:Y:S02]  /*1f550*/  ULDC UR4, c[0x0][0x598] ;  /* 0x0001660000047ab9 */ /* 0x000fe40000000800 */
[----:B---3--:R-:W-:-:S04]  /*1f560*/  IMAD R2, R18, UR4, RZ ;  /* 0x0000000412027c24 */ /* 0x008fc8000f8e02ff */
[----:B-1----:R-:W-:-:S05]  /*1f570*/  IMAD.WIDE R2, R2, 0x4, R4 ;  /* 0x0000000402027825 */ /* 0x002fca00078e0204 */
[----:B------:R3:W5:Y:S01]  /*1f580*/  LDG.E R0, desc[UR38][R2.64] ;  /* 0x0000002602007981 */ /* 0x000762000c1e1900 */
[----:B------:R-:W-:Y:S05]  /*1f590*/  BRA `(.L_x_54) ;  /* 0x0000000000087947 */ /* 0x000fea0003800000 */
.L_x_55:
[----:B------:R-:W-:Y:S02]  /*1f5a0*/  ULDC UR4, c[0x0][0x580] ;  /* 0x0001600000047ab9 */ /* 0x000fe40000000800 */
[----:B---3--:R-:W-:-:S07]  /*1f5b0*/  MOV R0, UR4 ;  /* 0x0000000400007c02 */ /* 0x008fce0008000f00 */
.L_x_54:
[----:B------:R-:W-:Y:S02]  /*1f5c0*/  ULDC.64 UR4, c[0x0][0x5b8] ;  /* 0x00016e0000047ab9 */ /* 0x000fe40000000a00 */
[----:B------:R-:W-:-:S04]  /*1f5d0*/  ISETP.NE.U32.AND P0, PT, RZ, UR4, PT ;  /* 0x00000004ff007c0c */ /* 0x000fc8000bf05070 */
[----:B------:R-:W-:-:S13]  /*1f5e0*/  ISETP.NE.AND.EX P0, PT, RZ, UR5, PT, P0 ;  /* 0x00000005ff007c0c */ /* 0x000fda000bf05300 */
[----:B------:R-:W-:Y:S05]  /*1f5f0*/  @!P0 BRA `(.L_x_56) ;  /* 0x0000000000148947 */ /* 0x000fea0003800000 */
[----:B---34-:R-:W-:-:S04]  /*1f600*/  LEA R2, P0, R18, UR4, 0x3 ;  /* 0x0000000412027c11 */ /* 0x018fc8000f8018ff */
[----:B-1----:R-:W-:-:S06]  /*1f610*/  LEA.HI.X R3, R18, UR5, R19, 0x3, P0 ;  /* 0x0000000512037c11 */ /* 0x002fcc00080f1c13 */
[----:B------:R-:W3:Y:S04]  /*1f620*/  LDG.E.64 R2, desc[UR38][R2.64] ;  /* 0x0000002602027981 */ /* 0x000ee8000c1e1b00 */
[----:B---3--:R1:W5:Y:S01]  /*1f630*/  LD.E R2, desc[UR38][R2.64] ;  /* 0x0000002602027980 */ /* 0x008362000c101900 */
[----:B------:R-:W-:Y:S05]  /*1f640*/  BRA `(.L_x_57) ;  /* 0x0000000000307947 */ /* 0x000fea0003800000 */
.L_x_56:
[----:B------:R-:W-:Y:S02]  /*1f650*/  ULDC.64 UR4, c[0x0][0x5b0] ;  /* 0x00016c0000047ab9 */ /* 0x000fe40000000a00 */
[----:B------:R-:W-:-:S04]  /*1f660*/  ISETP.NE.U32.AND P0, PT, RZ, UR4, PT ;  /* 0x00000004ff007c0c */ /* 0x000fc8000bf05070 */
[----:B------:R-:W-:-:S13]  /*1f670*/  ISETP.NE.AND.EX P0, PT, RZ, UR5, PT, P0 ;  /* 0x00000005ff007c0c */ /* 0x000fda000bf05300 */
[----:B------:R-:W-:Y:S05]  /*1f680*/  @!P0 BRA `(.L_x_58) ;  /* 0x0000000000188947 */ /* 0x000fea0003800000 */
[----:B------:R-:W1:Y:S01]  /*1f690*/  LDC.64 R4, c[0x0][0x5b0] ;  /* 0x00016c00ff047b82 */ /* 0x000e620000000a00 */
[----:B------:R-:W-:Y:S02]  /*1f6a0*/  ULDC UR4, c[0x0][0x5c0] ;  /* 0x0001700000047ab9 */ /* 0x000fe40000000800 */
[----:B---34-:R-:W-:-:S04]  /*1f6b0*/  IMAD R2, R18, UR4, RZ ;  /* 0x0000000412027c24 */ /* 0x018fc8000f8e02ff */
[----:B-1----:R-:W-:-:S06]  /*1f6c0*/  IMAD.WIDE R2, R2, 0x4, R4 ;  /* 0x0000000402027825 */ /* 0x002fcc00078e0204 */
[----:B------:R3:W5:Y:S01]  /*1f6d0*/  LDG.E R2, desc[UR38][R2.64] ;  /* 0x0000002602027981 */ /* 0x000762000c1e1900 */
[----:B------:R-:W-:Y:S05]  /*1f6e0*/  BRA `(.L_x_57) ;  /* 0x0000000000087947 */ /* 0x000fea0003800000 */
.L_x_58:
[----:B------:R-:W-:Y:S02]  /*1f6f0*/  ULDC UR4, c[0x0][0x5a8] ;  /* 0x00016a0000047ab9 */ /* 0x000fe40000000800 */
[----:B---34-:R-:W-:-:S07]  /*1f700*/  IMAD.U32 R2, RZ, RZ, UR4 ;  /* 0x00000004ff027e24 */ /* 0x018fce000f8e00ff */
.L_x_57:
[----:B------:R-:W-:Y:S01]  /*1f710*/  ISETP.GT.U32.AND P0, PT, R157, 0x3e, PT ;  /* 0x0000003e9d00780c */ /* 0x000fe20003f04070 */
[----:B------:R-:W-:Y:S01]  /*1f720*/  BSSY B0, `(.L_x_59) ;  /* 0x0000007000007945 */ /* 0x000fe20003800000 */
[----:B------:R-:W-:-:S11]  /*1f730*/  PRMT R16, RZ, 0x7610, R16 ;  /* 0x00007610ff107816 */ /* 0x000fd60000000010 */
[----:B------:R-:W-:Y:S05]  /*1f740*/  @P0 BRA `(.L_x_60) ;  /* 0x0000000000100947 */ /* 0x000fea0003800000 */
[----:B------:R-:W-:-:S03]  /*1f750*/  UMOV UR4, 0xffffffff ;  /* 0xffffffff00047882 */ /* 0x000fc60000000000 */
[----:B------:R-:W-:Y:S05]  /*1f760*/  BRA.DIV UR4, `(.L_x_61) ;  /* 0x0000014a04a07947 */ /* 0x000fea000b800000 */
[----:B------:R-:W-:-:S13]  /*1f770*/  ELECT P6, URZ, PT ;  /* 0x00000000003f782f */ /* 0x000fda00038c0000 */
.L_x_537:
[----:B------:R-:W-:-:S07]  /*1f780*/  SEL R16, RZ, 0x1, !P6 ;  /* 0x00000001ff107807 */ /* 0x000fce0007000000 */
.L_x_60:
[----:B------:R-:W-:Y:S05]  /*1f790*/  BSYNC B0 ;  /* 0x0000000000007941 */ /* 0x000fea0003800000 */
.L_x_59:
[----:B-1-3--:R-:W-:-:S04]  /*1f7a0*/  MOV R3, UR54 ;  /* 0x0000003600037c02 */ /* 0x00afc80008000f00 */
[----:B------:R-:W-:-:S13]  /*1f7b0*/  ISETP.NE.AND P0, PT, R3, 0x3, PT ;  /* 0x000000030300780c */ /* 0x000fda0003f05270 */
[----:B------:R-:W-:Y:S05]  /*1f7c0*/  @!P0 BRA `(.L_x_62) ;  /* 0x0000000000048947 */ /* 0x000fea0003800000 */
[----:B------:R-:W-:Y:S01]  /*1f7d0*/  BPT.TRAP 0x1 ;  /* 0x000000040000795c */ /* 0x000fe20000300000 */
.L_x_62:
[----:B------:R-:W-:Y:S02]  /*1f7e0*/  SHF.L.U32 R158, RZ, 0x1f, RZ ;  /* 0x0000001fff9e7819 */ /* 0x000fe400000006ff */
[----:B-----5:R-:W-:Y:S02]  /*1f7f0*/  FSETP.NEU.AND P1, PT, R0, RZ, PT ;  /* 0x000000ff0000720b */ /* 0x020fe40003f2d000 */
[----:B------:R-:W1:Y:S02]  /*1f800*/  SYNCS.PHASECHK.TRANS64.TRYWAIT P2, [UR47+0x344b0], R158 ;  /* 0x0344b09eff0075a7 */ /* 0x000e64000804016f */
[----:B-1----:R-:W-:Y:S09]  /*1f810*/  @!P2 BRA `(.L_x_63) ;  /* 0x00000148008ca947 */ /* 0x002ff20003800000 */
.L_x_538:
[----:B------:R-:W3:Y:S04]  /*1f820*/  LDL.LU R5, [R1+0x400] ;  /* 0x0004000001057983 */ /* 0x000ee80000300800 */
[----:B-1----:R-:W4:Y:S04]  /*1f830*/  LDL.LU R3, [R1+0x404] ;  /* 0x0004040001037983 */ /* 0x002f280000300800 */
[----:B------:R-:W5:Y:S04]  /*1f840*/  LDL.LU R13, [R1+0x408] ;  /* 0x00040800010d7983 */ /* 0x000f680000300800 */
[----:B------:R-:W2:Y:S01]  /*1f850*/  LDL.LU R12, [R1+0x40c] ;  /* 0x00040c00010c7983 */ /* 0x000ea20000300800 */
[----:B------:R-:W-:Y:S01]  /*1f860*/  MOV R8, RZ ;  /* 0x000000ff00087202 */ /* 0x000fe20000000f00 */
[----:B------:R-:W-:Y:S05]  /*1f870*/  @P1 WARPSYNC.ALL ;  /* 0x0000000000001948 */ /* 0x000fea0003800000 */
[----:B------:R-:W-:Y:S01]  /*1f880*/  @P1 LEA R4, R156, UR47, 0x1 ;  /* 0x0000002f9c041c11 */ /* 0x000fe2000f8e08ff */
[----:B------:R-:W-:Y:S04]  /*1f890*/  BSSY B0, `(.L_x_64) ;  /* 0x0000010000007945 */ /* 0x000fe80003800000 */
[----:B------:R-:W1:Y:S02]  /*1f8a0*/  @P1 LDSM.16.MT88.4 R8, [R4+0x30000] ;  /* 0x030000000408183b */ /* 0x000e640000004200 */
[----:B-1----:R-:W-:-:S02]  /*1f8b0*/  HADD2.F32 R6, -RZ, R8.H0_H0 ;  /* 0x20000008ff067230 */ /* 0x002fc40000004100 */
[-C--:B---3--:R-:W-:Y:S01]  /*1f8c0*/  FMUL R7, R5, R2.reuse ;  /* 0x0000000205077220 */ /* 0x088fe20000400000 */
[----:B------:R-:W-:Y:S02]  /*1f8d0*/  HADD2.F32 R5, -RZ, R8.H1_H1 ;  /* 0x30000008ff057230 */ /* 0x000fe40000004100 */
[----:B----4-:R-:W-:Y:S01]  /*1f8e0*/  FMUL R3, R3, R2 ;  /* 0x0000000203037220 */ /* 0x010fe20000400000 */
[----:B------:R-:W-:-:S03]  /*1f8f0*/  FFMA R23, R6, R0, R7 ;  /* 0x0000000006177223 */ /* 0x000fc60000000007 */
[----:B------:R-:W-:Y:S01]  /*1f900*/  FFMA R21, R5, R0, R3 ;  /* 0x0000000005157223 */ /* 0x000fe20000000003 */
[-C--:B-----5:R-:W-:Y:S01]  /*1f910*/  FMUL R14, R13, R2.reuse ;  /* 0x000000020d0e7220 */ /* 0x0a0fe20000400000 */
[----:B------:R-:W1:Y:S01]  /*1f920*/  @P1 LDSM.16.MT88.4 R4, [R4+0x30800] ;  /* 0x030800000404183b */ /* 0x000e620000004200 */
[----:B--2---:R-:W-:Y:S01]  /*1f930*/  FMUL R13, R12, R2 ;  /* 0x000000020c0d7220 */ /* 0x004fe20000400000 */
[----:B------:R-:W-:Y:S06]  /*1f940*/  @P1 BRA `(.L_x_65) ;  /* 0x0000000000101947 */ /* 0x000fec0003800000 */
[----:B------:R-:W-:Y:S02]  /*1f950*/  MOV R9, RZ ;  /* 0x000000ff00097202 */ /* 0x000fe40000000f00 */
[----:B------:R-:W-:Y:S02]  /*1f960*/  CS2R R10, SRZ ;  /* 0x00000000000a7805 */ /* 0x000fe4000001ff00 */
[----:B-1----:R-:W-:Y:S02]  /*1f970*/  CS2R R4, SRZ ;  /* 0x0000000000047805 */ /* 0x002fe4000001ff00 */
[----:B------:R-:W-:-:S07]  /*1f980*/  CS2R R6, SRZ ;  /* 0x0000000000067805 */ /* 0x000fce000001ff00 */
.L_x_65:
[----:B------:R-:W-:Y:S05]  /*1f990*/  BSYNC B0 ;  /* 0x0000000000007941 */ /* 0x000fea0003800000 */
.L_x_64:
[----:B------:R-:W2:Y:S04]  /*1f9a0*/  LDL.LU R18, [R1+0x410] ;  /* 0x0004100001127983 */ /* 0x000ea80000300800 */
[----:B------:R-:W3:Y:S04]  /*1f9b0*/  LDL.LU R17, [R1+0x414] ;  /* 0x0004140001117983 */ /* 0x000ee80000300800 */
[----:B------:R-:W4:Y:S04]  /*1f9c0*/  LDL.LU R166, [R1+0x418] ;  /* 0x0004180001a67983 */ /* 0x000f280000300800 */
[----:B------:R-:W5:Y:S04]  /*1f9d0*/  LDL.LU R15, [R1+0x41c] ;  /* 0x00041c00010f7983 */ /* 0x000f680000300800 */
[----:B------:R-:W5:Y:S04]  /*1f9e0*/  LDL.LU R165, [R1+0x420] ;  /* 0x0004200001a57983 */ /* 0x000f680000300800 */
[----:B------:R-:W5:Y:S04]  /*1f9f0*/  LDL.LU R164, [R1+0x424] ;  /* 0x0004240001a47983 */ /* 0x000f680000300800 */
[----:B------:R-:W5:Y:S04]  /*1fa00*/  LDL.LU R163, [R1+0x428] ;  /* 0x0004280001a37983 */ /* 0x000f680000300800 */
[----:B------:R-:W5:Y:S04]  /*1fa10*/  LDL.LU R162, [R1+0x42c] ;  /* 0x00042c0001a27983 */ /* 0x000f680000300800 */
[----:B------:R-:W5:Y:S04]  /*1fa20*/  LDL.LU R161, [R1+0x430] ;  /* 0x0004300001a17983 */ /* 0x000f680000300800 */
[----:B------:R-:W5:Y:S04]  /*1fa30*/  LDL.LU R160, [R1+0x434] ;  /* 0x0004340001a07983 */ /* 0x000f680000300800 */
[----:B------:R-:W5:Y:S04]  /*1fa40*/  LDL.LU R159, [R1+0x438] ;  /* 0x00043800019f7983 */ /* 0x000f680000300800 */
[----:B------:R-:W5:Y:S01]  /*1fa50*/  LDL.LU R154, [R1+0x43c] ;  /* 0x00043c00019a7983 */ /* 0x000f620000300800 */
[--C-:B------:R-:W-:Y:S01]  /*1fa60*/  HADD2.F32 R12, -RZ, R9.reuse.H0_H0 ;  /* 0x20000009ff0c7230 */ /* 0x100fe20000004100 */
[----:B------:R-:W-:Y:S05]  /*1fa70*/  WARPSYNC.ALL ;  /* 0x0000000000007948 */ /* 0x000fea0003800000 */
[----:B------:R-:W-:-:S02]  /*1fa80*/  HADD2.F32 R3, -RZ, R9.H1_H1 ;  /* 0x30000009ff037230 */ /* 0x000fc40000004100 */
[-C--:B------:R-:W-:Y:S01]  /*1fa90*/  FFMA R20, R12, R0.reuse, R14 ;  /* 0x000000000c147223 */ /* 0x080fe2000000000e */
[--C-:B------:R-:W-:Y:S01]  /*1faa0*/  HADD2.F32 R12, -RZ, R10.reuse.H1_H1 ;  /* 0x3000000aff0c7230 */ /* 0x100fe20000004100 */
[----:B------:R-:W-:Y:S01]  /*1fab0*/  PRMT R16, R16, 0x9910, RZ ;  /* 0x0000991010107816 */ /* 0x000fe200000000ff */
[----:B------:R-:W-:Y:S01]  /*1fac0*/  BSSY B0, `(.L_x_66) ;  /* 0x000003e000007945 */ /* 0x000fe20003800000 */
[----:B------:R-:W-:Y:S01]  /*1fad0*/  FFMA R19, R3, R0, R13 ;  /* 0x0000000003137223 */ /* 0x000fe2000000000d */
[----:B------:R-:W-:Y:S02]  /*1fae0*/  HADD2.F32 R13, -RZ, R10.H0_H0 ;  /* 0x2000000aff0d7230 */ /* 0x000fe40000004100 */
[-C--:B--2---:R-:W-:Y:S01]  /*1faf0*/  FMUL R14, R18, R2.reuse ;  /* 0x00000002120e7220 */ /* 0x084fe20000400000 */
[----:B---3--:R-:W-:-:S03]  /*1fb00*/  FMUL R3, R17, R2 ;  /* 0x0000000211037220 */ /* 0x008fc60000400000 */
[-C--:B------:R-:W-:Y:S01]  /*1fb10*/  FFMA R18, R13, R0.reuse, R14 ;  /* 0x000000000d127223 */ /* 0x080fe2000000000e */
[--C-:B------:R-:W-:Y:S02]  /*1fb20*/  HADD2.F32 R13, -RZ, R11.reuse.H0_H0 ;  /* 0x2000000bff0d7230 */ /* 0x100fe40000004100 */
[----:B------:R-:W-:Y:S01]  /*1fb30*/  FFMA R17, R12, R0, R3 ;  /* 0x000000000c117223 */ /* 0x000fe20000000003 */
[----:B------:R-:W-:Y:S02]  /*1fb40*/  HADD2.F32 R12, -RZ, R11.H1_H1 ;  /* 0x3000000bff0c7230 */ /* 0x000fe40000004100 */
[-C--:B----4-:R-:W-:Y:S01]  /*1fb50*/  FMUL R14, R166, R2.reuse ;  /* 0x00000002a60e7220 */ /* 0x090fe20000400000 */
[----:B-----5:R-:W-:-:S03]  /*1fb60*/  FMUL R3, R15, R2 ;  /* 0x000000020f037220 */ /* 0x020fc60000400000 */
[----:B------:R-:W-:Y:S01]  /*1fb70*/  FFMA R15, R13, R0, R14 ;  /* 0x000000000d0f7223 */ /* 0x000fe2000000000e */
[----:B------:R-:W-:Y:S01]  /*1fb80*/  F2FP.F16.F32.PACK_AB R13, R19, R20 ;  /* 0x00000014130d723e */ /* 0x000fe200000000ff */
[----:B------:R-:W-:Y:S01]  /*1fb90*/  FFMA R3, R12, R0, R3 ;  /* 0x000000000c037223 */ /* 0x000fe20000000003 */
[----:B------:R-:W-:Y:S02]  /*1fba0*/  F2FP.F16.F32.PACK_AB R12, R21, R23 ;  /* 0x00000017150c723e */ /* 0x000fe400000000ff */
[----:B------:R-:W-:Y:S02]  /*1fbb0*/  F2FP.F16.F32.PACK_AB R14, R17, R18 ;  /* 0x00000012110e723e */ /* 0x000fe400000000ff */
[----:B------:R-:W-:Y:S02]  /*1fbc0*/  F2FP.F16.F32.PACK_AB R15, R3, R15 ;  /* 0x0000000f030f723e */ /* 0x000fe400000000ff */
[----:B------:R-:W-:-:S05]  /*1fbd0*/  LEA R3, R156, UR47, 0x1 ;  /* 0x0000002f9c037c11 */ /* 0x000fca000f8e08ff */
[----:B------:R1:W-:Y:S02]  /*1fbe0*/  STSM.16.MT88.4 [R3+0x30000], R12 ;  /* 0x0300000c03007844 */ /* 0x0003e40000004200 */
[--C-:B-1----:R-:W-:Y:S02]  /*1fbf0*/  HADD2.F32 R13, -RZ, R4.reuse.H1_H1 ;  /* 0x30000004ff0d7230 */ /* 0x102fe40000004100 */
[-C--:B------:R-:W-:Y:S01]  /*1fc00*/  FMUL R12, R164, R2.reuse ;  /* 0x00000002a40c7220 */ /* 0x080fe20000400000 */
[----:B------:R-:W-:Y:S02]  /*1fc10*/  HADD2.F32 R14, -RZ, R4.H0_H0 ;  /* 0x20000004ff0e7230 */ /* 0x000fe40000004100 */
[----:B------:R-:W-:Y:S01]  /*1fc20*/  FMUL R15, R165, R2 ;  /* 0x00000002a50f7220 */ /* 0x000fe20000400000 */
[-C--:B------:R-:W-:Y:S01]  /*1fc30*/  FFMA R21, R13, R0.reuse, R12 ;  /* 0x000000000d157223 */ /* 0x080fe2000000000c */
[--C-:B------:R-:W-:Y:S02]  /*1fc40*/  HADD2.F32 R13, -RZ, R5.reuse.H1_H1 ;  /* 0x30000005ff0d7230 */ /* 0x100fe40000004100 */
[----:B------:R-:W-:Y:S01]  /*1fc50*/  FFMA R23, R14, R0, R15 ;  /* 0x000000000e177223 */ /* 0x000fe2000000000f */
[----:B------:R-:W-:Y:S01]  /*1fc60*/  FMUL R12, R162, R2 ;  /* 0x00000002a20c7220 */ /* 0x000fe20000400000 */
[----:B------:R-:W-:-:S02]  /*1fc70*/  HADD2.F32 R14, -RZ, R5.H0_H0 ;  /* 0x20000005ff0e7230 */ /* 0x000fc40000004100 */
[----:B------:R-:W-:Y:S01]  /*1fc80*/  FMUL R15, R163, R2 ;  /* 0x00000002a30f7220 */ /* 0x000fe20000400000 */
[-C--:B------:R-:W-:Y:S01]  /*1fc90*/  FFMA R19, R13, R0.reuse, R12 ;  /* 0x000000000d137223 */ /* 0x080fe2000000000c */
[--C-:B------:R-:W-:Y:S02]  /*1fca0*/  HADD2.F32 R13, -RZ, R6.reuse.H1_H1 ;  /* 0x30000006ff0d7230 */ /* 0x100fe40000004100 */
[----:B------:R-:W-:Y:S01]  /*1fcb0*/  FFMA R20, R14, R0, R15 ;  /* 0x000000000e147223 */ /* 0x000fe2000000000f */
[-C--:B------:R-:W-:Y:S01]  /*1fcc0*/  FMUL R12, R160, R2.reuse ;  /* 0x00000002a00c7220 */ /* 0x080fe20000400000 */
[----:B------:R-:W-:Y:S02]  /*1fcd0*/  HADD2.F32 R14, -RZ, R6.H0_H0 ;  /* 0x20000006ff0e7230 */ /* 0x000fe40000004100 */
[----:B------:R-:W-:Y:S01]  /*1fce0*/  FMUL R15, R161, R2 ;  /* 0x00000002a10f7220 */ /* 0x000fe20000400000 */
[----:B------:R-:W-:Y:S01]  /*1fcf0*/  FFMA R17, R13, R0, R12 ;  /* 0x000000000d117223 */ /* 0x000fe2000000000c */
[----:B------:R-:W-:-:S02]  /*1fd00*/  HADD2.F32 R13, -RZ, R7.H0_H0 ;  /* 0x20000007ff0d7230 */ /* 0x000fc40000004100 */
[----:B------:R-:W-:Y:S01]  /*1fd10*/  FFMA R18, R14, R0, R15 ;  /* 0x000000000e127223 */ /* 0x000fe2000000000f */
[----:B------:R-:W-:Y:S02]  /*1fd20*/  HADD2.F32 R12, -RZ, R7.H1_H1 ;  /* 0x30000007ff0c7230 */ /* 0x000fe40000004100 */
[-C--:B------:R-:W-:Y:S01]  /*1fd30*/  FMUL R14, R159, R2.reuse ;  /* 0x000000029f0e7220 */ /* 0x080fe20000400000 */
[----:B------:R-:W-:Y:S01]  /*1fd40*/  FMUL R15, R154, R2 ;  /* 0x000000029a0f7220 */ /* 0x000fe20000400000 */
[----:B------:R-:W-:Y:S02]  /*1fd50*/  IMAD.MOV.U32 R154, RZ, RZ, R16 ;  /* 0x000000ffff9a7224 */ /* 0x000fe400078e0010 */
[-C--:B------:R-:W-:Y:S01]  /*1fd60*/  FFMA R16, R13, R0.reuse, R14 ;  /* 0x000000000d107223 */ /* 0x080fe2000000000e */
[----:B------:R-:W-:Y:S01]  /*1fd70*/  FFMA R15, R12, R0, R15 ;  /* 0x000000000c0f7223 */ /* 0x000fe2000000000f */
[----:B------:R-:W-:Y:S02]  /*1fd80*/  F2FP.F16.F32.PACK_AB R12, R21, R23 ;  /* 0x00000017150c723e */ /* 0x000fe400000000ff */
[----:B------:R-:W-:-:S02]  /*1fd90*/  F2FP.F16.F32.PACK_AB R13, R19, R20 ;  /* 0x00000014130d723e */ /* 0x000fc400000000ff */
[----:B------:R-:W-:Y:S02]  /*1fda0*/  F2FP.F16.F32.PACK_AB R14, R17, R18 ;  /* 0x00000012110e723e */ /* 0x000fe400000000ff */
[----:B------:R-:W-:Y:S02]  /*1fdb0*/  F2FP.F16.F32.PACK_AB R15, R15, R16 ;  /* 0x000000100f0f723e */ /* 0x000fe400000000ff */
[----:B------:R-:W-:-:S03]  /*1fdc0*/  ISETP.NE.AND P2, PT, R154, RZ, PT ;  /* 0x000000ff9a00720c */ /* 0x000fc60003f45270 */
[----:B------:R1:W-:Y:S01]  /*1fdd0*/  STSM.16.MT88.4 [R3+0x30800], R12 ;  /* 0x0308000c03007844 */ /* 0x0003e20000004200 */
[----:B------:R-:W-:Y:S01]  /*1fde0*/  @!PT LDS RZ, [RZ] ;  /* 0x00000000fffff984 */ /* 0x000fe20000000800 */
[----:B------:R-:W-:Y:S01]  /*1fdf0*/  @!PT LDS RZ, [RZ] ;  /* 0x00000000fffff984 */ /* 0x000fe20000000800 */
[----:B------:R-:W-:Y:S01]  /*1fe00*/  @!PT LDS RZ, [RZ] ;  /* 0x00000000fffff984 */ /* 0x000fe20000000800 */
[----:B------:R-:W-:Y:S01]  /*1fe10*/  @!PT LDS RZ, [RZ] ;  /* 0x00000000fffff984 */ /* 0x000fe20000000800 */
[----:B------:R2:W-:Y:S06]  /*1fe20*/  MEMBAR.ALL.CTA ;  /* 0x0000000000007992 */ /* 0x0005ec0000008000 */
[----:B--2---:R-:W2:Y:S02]  /*1fe30*/  FENCE.VIEW.ASYNC.S ;  /* 0x00000000000073c6 */ /* 0x004ea40000000000 */
[----:B--2---:R-:W-:Y:S06]  /*1fe40*/  BAR.SYNC.DEFER_BLOCKING 0x1, 0x80 ;  /* 0x0042000000007b1d */ /* 0x004fec0000010000 */
[----:B------:R-:W-:Y:S05]  /*1fe50*/  @!P2 BRA `(.L_x_67) ;  /* 0x000000000010a947 */ /* 0x000fea0003800000 */
[----:B------:R-:W-:-:S09]  /*1fe60*/  UIADD3 UR44, UR47, 0x30000, URZ ;  /* 0x000300002f2c7890 */ /* 0x000fd2000fffe03f */
[----:B------:R2:W-:Y:S01]  /*1fe70*/  UTMASTG.2D [UR44], [UR36] ;  /* 0x0000002c240073b5 */ /* 0x0005e20008008000 */
[----:B------:R0:W-:Y:S01]  /*1fe80*/  UTMACMDFLUSH ;  /* 0x00000000000079b7 */ /* 0x0001e20000000000 */
[----:B--2---:R-:W-:-:S04]  /*1fe90*/  DEPBAR.LE SB0, 0x1 ;  /* 0x000080400000791a */ /* 0x004fc80000000000 */
.L_x_67:
[----:B------:R-:W-:Y:S05]  /*1fea0*/  BSYNC B0 ;  /* 0x0000000000007941 */ /* 0x000fea0003800000 */
.L_x_66:
[----:B------:R-:W-:Y:S06]  /*1feb0*/  BAR.SYNC.DEFER_BLOCKING 0x1, 0x80 ;  /* 0x0042000000007b1d */ /* 0x000fec0000010000 */
[----:B------:R-:W-:Y:S05]  /*1fec0*/  @!P0 BRA `(.L_x_68) ;  /* 0x0000000000048947 */ /* 0x000fea0003800000 */
[----:B------:R-:W-:Y:S01]  /*1fed0*/  BPT.TRAP 0x1 ;  /* 0x000000040000795c */ /* 0x000fe20000300000 */
.L_x_68:
[----:B------:R-:W2:Y:S02]  /*1fee0*/  SYNCS.PHASECHK.TRANS64.TRYWAIT P3, [UR47+0x344b8], R158 ;  /* 0x0344b89eff0075a7 */ /* 0x000ea4000806016f */
[----:B--2---:R-:W-:Y:S05]  /*1fef0*/  @!P3 BRA `(.L_x_69) ;  /* 0x0000014000ecb947 */ /* 0x004fea0003800000 */
.L_x_539:
[----:B-1----:R-:W2:Y:S04]  /*1ff00*/  LDL.LU R13, [R1+0x200] ;  /* 0x00020000010d7983 */ /* 0x002ea80000300800 */
        /* <DEDUP_REMOVED lines=15> */
[----:B------:R-:W-:Y:S05]  /*20000*/  @P1 WARPSYNC.ALL ;  /* 0x0000000000001948 */ /* 0x000fea0003800000 */
[----:B------:R-:W1:Y:S04]  /*20010*/  @P1 LDSM.16.MT88.4 R8, [R3+0x31000] ;  /* 0x031000000308183b */ /* 0x000e680000004200 */
[----:B------:R-:W5:Y:S01]  /*20020*/  @P1 LDSM.16.MT88.4 R4, [R3+0x31800] ;  /* 0x031800000304183b */ /* 0x000f620000004200 */
[----:B------:R-:W-:Y:S05]  /*20030*/  WARPSYNC.ALL ;  /* 0x0000000000007948 */ /* 0x000fea0003800000 */
[----:B------:R-:W-:Y:S01]  /*20040*/  BSSY B0, `(.L_x_70) ;  /* 0x0000049000007945 */ /* 0x000fe20003800000 */
[----:B--2---:R-:W-:Y:S01]  /*20050*/  FMUL R15, R13, R2 ;  /* 0x000000020d0f7220 */ /* 0x004fe20000400000 */
[----:B-1----:R-:W-:-:S02]  /*20060*/  HADD2.F32 R13, -RZ, R8.H0_H0 ;  /* 0x20000008ff0d7230 */ /* 0x002fc40000004100 */
[----:B---3--:R-:W-:Y:S01]  /*20070*/  FMUL R14, R12, R2 ;  /* 0x000000020c0e7220 */ /* 0x008fe20000400000 */
[----:B------:R-:W-:Y:S02]  /*20080*/  HADD2.F32 R12, -RZ, R8.H1_H1 ;  /* 0x30000008ff0c7230 */ /* 0x000fe40000004100 */
[----:B------:R-:W-:Y:S01]  /*20090*/  FFMA R23, R13, R0, R15 ;  /* 0x000000000d177223 */ /* 0x000fe2000000000f */
[--C-:B------:R-:W-:Y:S02]  /*200a0*/  HADD2.F32 R13, -RZ, R9.reuse.H0_H0 ;  /* 0x20000009ff0d7230 */ /* 0x100fe40000004100 */
[----:B----4-:R-:W-:Y:S01]  /*200b0*/  FMUL R15, R20, R2 ;  /* 0x00000002140f7220 */ /* 0x010fe20000400000 */
[----:B------:R-:W-:Y:S01]  /*200c0*/  FFMA R21, R12, R0, R14 ;  /* 0x000000000c157223 */ /* 0x000fe2000000000e */
[----:B------:R-:W-:Y:S02]  /*200d0*/  HADD2.F32 R12, -RZ, R9.H1_H1 ;  /* 0x30000009ff0c7230 */ /* 0x000fe40000004100 */
[----:B-----5:R-:W-:Y:S01]  /*200e0*/  FMUL R14, R19, R2 ;  /* 0x00000002130e7220 */ /* 0x020fe20000400000 */
[----:B------:R-:W-:Y:S01]  /*200f0*/  FFMA R20, R13, R0, R15 ;  /* 0x000000000d147223 */ /* 0x000fe2000000000f */
[----:B------:R-:W-:-:S02]  /*20100*/  HADD2.F32 R13, -RZ, R10.H0_H0 ;  /* 0x2000000aff0d7230 */ /* 0x000fc40000004100 */
[----:B------:R-:W-:Y:S01]  /*20110*/  FFMA R19, R12, R0, R14 ;  /* 0x000000000c137223 */ /* 0x000fe2000000000e */
[-C--:B------:R-:W-:Y:S01]  /*20120*/  FMUL R15, R18, R2.reuse ;  /* 0x00000002120f7220 */ /* 0x080fe20000400000 */
[----:B------:R-:W-:Y:S02]  /*20130*/  HADD2.F32 R12, -RZ, R10.H1_H1 ;  /* 0x3000000aff0c7230 */ /* 0x000fe40000004100 */
[----:B------:R-:W-:Y:S01]  /*20140*/  FMUL R14, R17, R2 ;  /* 0x00000002110e7220 */ /* 0x000fe20000400000 */
[-C--:B------:R-:W-:Y:S01]  /*20150*/  FFMA R18, R13, R0.reuse, R15 ;  /* 0x000000000d127223 */ /* 0x080fe2000000000f */
[--C-:B------:R-:W-:Y:S02]  /*20160*/  HADD2.F32 R13, -RZ, R11.reuse.H0_H0 ;  /* 0x2000000bff0d7230 */ /* 0x100fe40000004100 */
[----:B------:R-:W-:Y:S01]  /*20170*/  FFMA R17, R12, R0, R14 ;  /* 0x000000000c117223 */ /* 0x000fe2000000000e */
[----:B------:R-:W-:Y:S01]  /*20180*/  FMUL R15, R166, R2 ;  /* 0x00000002a60f7220 */ /* 0x000fe20000400000 */
[----:B------:R-:W-:-:S02]  /*20190*/  HADD2.F32 R12, -RZ, R11.H1_H1 ;  /* 0x3000000bff0c7230 */ /* 0x000fc40000004100 */
[----:B------:R-:W-:Y:S01]  /*201a0*/  FMUL R14, R16, R2 ;  /* 0x00000002100e7220 */ /* 0x000fe20000400000 */
[----:B------:R-:W-:Y:S01]  /*201b0*/  FFMA R16, R13, R0, R15 ;  /* 0x000000000d107223 */ /* 0x000fe2000000000f */
[----:B------:R-:W-:Y:S02]  /*201c0*/  F2FP.F16.F32.PACK_AB R13, R19, R20 ;  /* 0x00000014130d723e */ /* 0x000fe400000000ff */
[----:B------:R-:W-:Y:S01]  /*201d0*/  FFMA R15, R12, R0, R14 ;  /* 0x000000000c0f7223 */ /* 0x000fe2000000000e */
[----:B------:R-:W-:Y:S02]  /*201e0*/  F2FP.F16.F32.PACK_AB R12, R21, R23 ;  /* 0x00000017150c723e */ /* 0x000fe400000000ff */
[----:B------:R-:W-:Y:S02]  /*201f0*/  F2FP.F16.F32.PACK_AB R14, R17, R18 ;  /* 0x00000012110e723e */ /* 0x000fe400000000ff */
[----:B------:R-:W-:-:S05]  /*20200*/  F2FP.F16.F32.PACK_AB R15, R15, R16 ;  /* 0x000000100f0f723e */ /* 0x000fca00000000ff */
[----:B------:R1:W-:Y:S02]  /*20210*/  STSM.16.MT88.4 [R3+0x31000], R12 ;  /* 0x0310000c03007844 */ /* 0x0003e40000004200 */
[--C-:B-1----:R-:W-:Y:S02]  /*20220*/  HADD2.F32 R13, -RZ, R4.reuse.H0_H0 ;  /* 0x20000004ff0d7230 */ /* 0x102fe40000004100 */
        /* <DEDUP_REMOVED lines=9> */
[-C--:B------:R-:W-:Y:S01]  /*202c0*/  FFMA R20, R13, R0.reuse, R15 ;  /* 0x000000000d147223 */ /* 0x080fe2000000000f */
[--C-:B------:R-:W-:Y:S02]  /*202d0*/  HADD2.F32 R13, -RZ, R6.reuse.H0_H0 ;  /* 0x20000006ff0d7230 */ /* 0x100fe40000004100 */
[----:B------:R-:W-:Y:S01]  /*202e0*/  FFMA R19, R12, R0, R14 ;  /* 0x000000000c137223 */ /* 0x000fe2000000000e */
[-C--:B------:R-:W-:Y:S01]  /*202f0*/  FMUL R15, R161, R2.reuse ;  /* 0x00000002a10f7220 */ /* 0x080fe20000400000 */
[----:B------:R-:W-:Y:S02]  /*20300*/  HADD2.F32 R12, -RZ, R6.H1_H1 ;  /* 0x30000006ff0c7230 */ /* 0x000fe40000004100 */
[----:B------:R-:W-:Y:S01]  /*20310*/  FMUL R14, R160, R2 ;  /* 0x00000002a00e7220 */ /* 0x000fe20000400000 */
[----:B------:R-:W-:Y:S01]  /*20320*/  FFMA R18, R13, R0, R15 ;  /* 0x000000000d127223 */ /* 0x000fe2000000000f */
[----:B------:R-:W-:-:S02]  /*20330*/  HADD2.F32 R13, -RZ, R7.H0_H0 ;  /* 0x20000007ff0d7230 */ /* 0x000fc40000004100 */
[----:B------:R-:W-:Y:S01]  /*20340*/  FFMA R17, R12, R0, R14 ;  /* 0x000000000c117223 */ /* 0x000fe2000000000e */
[-C--:B------:R-:W-:Y:S01]  /*20350*/  FMUL R15, R159, R2.reuse ;  /* 0x000000029f0f7220 */ /* 0x080fe20000400000 */
[----:B------:R-:W-:Y:S02]  /*20360*/  HADD2.F32 R12, -RZ, R7.H1_H1 ;  /* 0x30000007ff0c7230 */ /* 0x000fe40000004100 */
[----:B------:R-:W-:Y:S01]  /*20370*/  FMUL R14, R154, R2 ;  /* 0x000000029a0e7220 */ /* 0x000fe20000400000 */
[----:B------:R-:W-:Y:S01]  /*20380*/  FFMA R16, R13, R0, R15 ;  /* 0x000000000d107223 */ /* 0x000fe2000000000f */
[----:B------:R-:W-:Y:S02]  /*20390*/  F2FP.F16.F32.PACK_AB R13, R19, R20 ;  /* 0x00000014130d723e */ /* 0x000fe400000000ff */
[----:B------:R-:W-:Y:S01]  /*203a0*/  FFMA R15, R12, R0, R14 ;  /* 0x000000000c0f7223 */ /* 0x000fe2000000000e */
[----:B------:R-:W-:Y:S02]  /*203b0*/  F2FP.F16.F32.PACK_AB R12, R21, R23 ;  /* 0x00000017150c723e */ /* 0x000fe400000000ff */
[----:B------:R-:W-:-:S02]  /*203c0*/  F2FP.F16.F32.PACK_AB R14, R17, R18 ;  /* 0x00000012110e723e */ /* 0x000fc400000000ff */
[----:B------:R-:W-:-:S05]  /*203d0*/  F2FP.F16.F32.PACK_AB R15, R15, R16 ;  /* 0x000000100f0f723e */ /* 0x000fca00000000ff */
        /* <DEDUP_REMOVED lines=9> */
[----:B------:R-:W-:Y:S02]  /*20470*/  UIADD3 UR5, UR45, 0x40, URZ ;  /* 0x000000402d057890 */ /* 0x000fe4000fffe03f */
[----:B------:R-:W-:Y:S01]  /*20480*/  UIADD3 UR4, UR47, 0x31000, URZ ;  /* 0x000310002f047890 */ /* 0x000fe2000fffe03f */
[----:B------:R-:W-:-:S08]  /*20490*/  UMOV UR6, UR46 ;  /* 0x0000002e00067c82 */ /* 0x000fd00008000000 */
[----:B------:R2:W-:Y:S01]  /*204a0*/  UTMASTG.2D [UR4], [UR36] ;  /* 0x00000004240073b5 */ /* 0x0005e20008008000 */
[----:B------:R0:W-:Y:S01]  /*204b0*/  UTMACMDFLUSH ;  /* 0x00000000000079b7 */ /* 0x0001e20000000000 */
[----:B--2---:R-:W-:-:S04]  /*204c0*/  DEPBAR.LE SB0, 0x1 ;  /* 0x000080400000791a */ /* 0x004fc80000000000 */
.L_x_71:
[----:B------:R-:W-:Y:S05]  /*204d0*/  BSYNC B0 ;  /* 0x0000000000007941 */ /* 0x000fea0003800000 */
.L_x_70:
[----:B------:R-:W-:Y:S06]  /*204e0*/  BAR.SYNC.DEFER_BLOCKING 0x1, 0x80 ;  /* 0x0042000000007b1d */ /* 0x000fec0000010000 */
[----:B------:R-:W-:Y:S05]  /*204f0*/  @!P0 BRA `(.L_x_72) ;  /* 0x0000000000048947 */ /* 0x000fea0003800000 */
[----:B------:R-:W-:Y:S01]  /*20500*/  BPT.TRAP 0x1 ;  /* 0x000000040000795c */ /* 0x000fe20000300000 */
.L_x_72:
[----:B------:R-:W-:-:S04]  /*20510*/  UIADD3 UR4, UR47, 0x344d0, URZ ;  /* 0x000344d02f047890 */ /* 0x000fc8000fffe03f */
[----:B------:R-:W-:-:S09]  /*20520*/  UPRMT UR4, UR56, 0x654, UR4 ;  /* 0x0000065438047896 */ /* 0x000fd20008000004 */
[----:B------:R-:W-:Y:S01]  /*20530*/  SYNCS.ARRIVE.TRANS64.RED.A1T0 RZ, [UR4], RZ ;  /* 0x000000ffffff79a7 */ /* 0x000fe20008100404 */
[----:B------:R-:W-:Y:S05]  /*20540*/  @!P0 BRA `(.L_x_73) ;  /* 0x0000000000048947 */ /* 0x000fea0003800000 */
[----:B------:R-:W-:Y:S01]  /*20550*/  BPT.TRAP 0x1 ;  /* 0x000000040000795c */ /* 0x000fe20000300000 */
.L_x_73:
[----:B------:R-:W2:Y:S02]  /*20560*/  SYNCS.PHASECHK.TRANS64.TRYWAIT P3, [UR47+0x344c0], R158 ;  /* 0x0344c09eff0075a7 */ /* 0x000ea4000806016f */
[----:B--2---:R-:W-:Y:S05]  /*20570*/  @!P3 BRA `(.L_x_74) ;  /* 0x0000013c0064b947 */ /* 0x004fea0003800000 */
.L_x_540:
[----:B-1----:R-:W2:Y:S04]  /*20580*/  LDL.LU R13, [R1] ;  /* 0x00000000010d7983 */ /* 0x002ea80000300800 */
        /* <DEDUP_REMOVED lines=92> */
.L_x_76:
[----:B------:R-:W-:Y:S05]  /*20b50*/  BSYNC B0 ;  /* 0x0000000000007941 */ /* 0x000fea0003800000 */
.L_x_75:
[----:B------:R-:W-:Y:S06]  /*20b60*/  BAR.SYNC.DEFER_BLOCKING 0x1, 0x80 ;  /* 0x0042000000007b1d */ /* 0x000fec0000010000 */
[----:B------:R-:W-:Y:S05]  /*20b70*/  @!P0 BRA `(.L_x_77) ;  /* 0x0000000000048947 */ /* 0x000fea0003800000 */
[----:B------:R-:W-:Y:S01]  /*20b80*/  BPT.TRAP 0x1 ;  /* 0x000000040000795c */ /* 0x000fe20000300000 */
.L_x_77:
[----:B------:R-:W-:-:S04]  /*20b90*/  UIADD3 UR5, UR47, 0x344d8, URZ ;  /* 0x000344d82f057890 */ /* 0x000fc8000fffe03f */
[----:B------:R-:W-:-:S09]  /*20ba0*/  UPRMT UR5, UR56, 0x654, UR5 ;  /* 0x0000065438057896 */ /* 0x000fd20008000005 */
[----:B------:R-:W-:Y:S01]  /*20bb0*/  SYNCS.ARRIVE.TRANS64.RED.A1T0 RZ, [UR5], RZ ;  /* 0x000000ffffff79a7 */ /* 0x000fe20008100405 */
[----:B------:R-:W-:Y:S05]  /*20bc0*/  @!P0 BRA `(.L_x_78) ;  /* 0x0000000000048947 */ /* 0x000fea0003800000 */
[----:B------:R-:W-:Y:S01]  /*20bd0*/  BPT.TRAP 0x1 ;  /* 0x000000040000795c */ /* 0x000fe20000300000 */
.L_x_78:
[----:B------:R-:W2:Y:S02]  /*20be0*/  SYNCS.PHASECHK.TRANS64.TRYWAIT P3, [UR47+0x344c8], R158 ;  /* 0x0344c89eff0075a7 */ /* 0x000ea4000806016f */
[----:B--2---:R-:W-:Y:S05]  /*20bf0*/  @!P3 BRA `(.L_x_79) ;  /* 0x0000013400dcb947 */ /* 0x004fea0003800000 */
.L_x_541:
[----:B------:R-:W-:Y:S05]  /*20c00*/  @P1 WARPSYNC.ALL ;  /* 0x0000000000001948 */ /* 0x000fea0003800000 */
[----:B------:R-:W1:Y:S01]  /*20c10*/  @P1 LDSM.16.MT88.4 R8, [R3+0x33000] ;  /* 0x033000000308183b */ /* 0x000e620000004200 */
[-C--:B------:R-:W-:Y:S01]  /*20c20*/  FMUL R24, R24, R2.reuse ;  /* 0x0000000218187220 */ /* 0x080fe20000400000 */
[-C--:B------:R-:W-:Y:S01]  /*20c30*/  FMUL R25, R25, R2.reuse ;  /* 0x0000000219197220 */ /* 0x080fe20000400000 */
[-C--:B------:R-:W-:Y:S01]  /*20c40*/  FMUL R26, R26, R2.reuse ;  /* 0x000000021a1a7220 */ /* 0x080fe20000400000 */
[----:B------:R-:W2:Y:S01]  /*20c50*/  @P1 LDSM.16.MT88.4 R4, [R3+0x33800] ;  /* 0x033800000304183b */ /* 0x000ea20000004200 */
[-C--:B------:R-:W-:Y:S01]  /*20c60*/  FMUL R27, R27, R2.reuse ;  /* 0x000000021b1b7220 */ /* 0x080fe20000400000 */
[-C--:B------:R-:W-:Y:S01]  /*20c70*/  FMUL R28, R28, R2.reuse ;  /* 0x000000021c1c7220 */ /* 0x080fe20000400000 */
[-C--:B------:R-:W-:Y:S01]  /*20c80*/  FMUL R29, R29, R2.reuse ;  /* 0x000000021d1d7220 */ /* 0x080fe20000400000 */
[-C--:B------:R-:W-:Y:S01]  /*20c90*/  FMUL R30, R30, R2.reuse ;  /* 0x000000021e1e7220 */ /* 0x080fe20000400000 */
[-C--:B------:R-:W-:Y:S01]  /*20ca0*/  FMUL R31, R31, R2.reuse ;  /* 0x000000021f1f7220 */ /* 0x080fe20000400000 */
[----:B------:R-:W-:Y:S05]  /*20cb0*/  WARPSYNC.ALL ;  /* 0x0000000000007948 */ /* 0x000fea0003800000 */
[-C--:B------:R-:W-:Y:S01]  /*20cc0*/  FMUL R32, R32, R2.reuse ;  /* 0x0000000220207220 */ /* 0x080fe20000400000 */
[-C--:B------:R-:W-:Y:S01]  /*20cd0*/  FMUL R33, R33, R2.reuse ;  /* 0x0000000221217220 */ /* 0x080fe20000400000 */
[-C--:B------:R-:W-:Y:S01]  /*20ce0*/  FMUL R34, R34, R2.reuse ;  /* 0x0000000222227220 */ /* 0x080fe20000400000 */
[-C--:B------:R-:W-:Y:S01]  /*20cf0*/  FMUL R35, R35, R2.reuse ;  /* 0x0000000223237220 */ /* 0x080fe20000400000 */
[-C--:B------:R-:W-:Y:S01]  /*20d00*/  FMUL R36, R36, R2.reuse ;  /* 0x0000000224247220 */ /* 0x080fe20000400000 */
[-C--:B------:R-:W-:Y:S01]  /*20d10*/  FMUL R37, R37, R2.reuse ;  /* 0x0000000225257220 */ /* 0x080fe20000400000 */
[-C--:B------:R-:W-:Y:S01]  /*20d20*/  FMUL R38, R38, R2.reuse ;  /* 0x0000000226267220 */ /* 0x080fe20000400000 */
[----:B------:R-:W-:Y:S01]  /*20d30*/  FMUL R39, R39, R2 ;  /* 0x0000000227277220 */ /* 0x000fe20000400000 */
[----:B------:R-:W-:Y:S01]  /*20d40*/  BSSY B0, `(.L_x_80) ;  /* 0x0000039000007945 */ /* 0x000fe20003800000 */
[----:B-1----:R-:W-:-:S05]  /*20d50*/  HADD2.F32 R12, -RZ, R8.H0_H0 ;  /* 0x20000008ff0c7230 */ /* 0x002fca0000004100 */
[----:B------:R-:W-:Y:S01]  /*20d60*/  FFMA R24, R12, R0, R24 ;  /* 0x000000000c187223 */ /* 0x000fe20000000018 */
[----:B------:R-:W-:-:S05]  /*20d70*/  HADD2.F32 R12, -RZ, R8.H1_H1 ;  /* 0x30000008ff0c7230 */ /* 0x000fca0000004100 */
[----:B------:R-:W-:Y:S01]  /*20d80*/  FFMA R25, R12, R0, R25 ;  /* 0x000000000c197223 */ /* 0x000fe20000000019 */
[----:B------:R-:W-:-:S05]  /*20d90*/  HADD2.F32 R12, -RZ, R9.H0_H0 ;  /* 0x20000009ff0c7230 */ /* 0x000fca0000004100 */
[----:B------:R-:W-:Y:S01]  /*20da0*/  FFMA R26, R12, R0, R26 ;  /* 0x000000000c1a7223 */ /* 0x000fe2000000001a */
[----:B------:R-:W-:-:S05]  /*20db0*/  HADD2.F32 R12, -RZ, R9.H1_H1 ;  /* 0x30000009ff0c7230 */ /* 0x000fca0000004100 */
[----:B------:R-:W-:Y:S01]  /*20dc0*/  FFMA R13, R12, R0, R27 ;  /* 0x000000000c0d7223 */ /* 0x000fe2000000001b */
[----:B------:R-:W-:-:S04]  /*20dd0*/  HADD2.F32 R12, -RZ, R10.H0_H0 ;  /* 0x2000000aff0c7230 */ /* 0x000fc80000004100 */
[----:B------:R-:W-:Y:S01]  /*20de0*/  F2FP.F16.F32.PACK_AB R13, R13, R26 ;  /* 0x0000001a0d0d723e */ /* 0x000fe200000000ff */
        /* <DEDUP_REMOVED lines=8> */
[----:B------:R-:W-:-:S04]  /*20e70*/  F2FP.F16.F32.PACK_AB R12, R25, R24 ;  /* 0x00000018190c723e */ /* 0x000fc800000000ff */
[----:B------:R-:W-:-:S05]  /*20e80*/  F2FP.F16.F32.PACK_AB R15, R15, R30 ;  /* 0x0000001e0f0f723e */ /* 0x000fca00000000ff */
[----:B------:R2:W-:Y:S02]  /*20e90*/  STSM.16.MT88.4 [R3+0x33000], R12 ;  /* 0x0330000c03007844 */ /* 0x0005e40000004200 */
[--C-:B--2---:R-:W-:Y:S02]  /*20ea0*/  HADD2.F32 R13, -RZ, R4.reuse.H0_H0 ;  /* 0x20000004ff0d7230 */ /* 0x104fe40000004100 */
[----:B------:R-:W-:-:S03]  /*20eb0*/  HADD2.F32 R12, -RZ, R4.H1_H1 ;  /* 0x30000004ff0c7230 */ /* 0x000fc60000004100 */
[-C--:B------:R-:W-:Y:S01]  /*20ec0*/  FFMA R32, R13, R0.reuse, R32 ;  /* 0x000000000d207223 */ /* 0x080fe20000000020 */
[--C-:B------:R-:W-:Y:S02]  /*20ed0*/  HADD2.F32 R13, -RZ, R5.reuse.H0_H0 ;  /* 0x20000005ff0d7230 */ /* 0x100fe40000004100 */
[-C--:B------:R-:W-:Y:S01]  /*20ee0*/  FFMA R33, R12, R0.reuse, R33 ;  /* 0x000000000c217223 */ /* 0x080fe20000000021 */
[----:B------:R-:W-:Y:S02]  /*20ef0*/  HADD2.F32 R12, -RZ, R5.H1_H1 ;  /* 0x30000005ff0c7230 */ /* 0x000fe40000004100 */
[-C--:B------:R-:W-:Y:S01]  /*20f00*/  FFMA R34, R13, R0.reuse, R34 ;  /* 0x000000000d227223 */ /* 0x080fe20000000022 */
[--C-:B------:R-:W-:Y:S02]  /*20f10*/  HADD2.F32 R13, -RZ, R6.reuse.H0_H0 ;  /* 0x20000006ff0d7230 */ /* 0x100fe40000004100 */
[----:B------:R-:W-:Y:S01]  /*20f20*/  FFMA R35, R12, R0, R35 ;  /* 0x000000000c237223 */ /* 0x000fe20000000023 */
[----:B------:R-:W-:-:S02]  /*20f30*/  HADD2.F32 R12, -RZ, R6.H1_H1 ;  /* 0x30000006ff0c7230 */ /* 0x000fc40000004100 */
[-C--:B------:R-:W-:Y:S01]  /*20f40*/  FFMA R36, R13, R0.reuse, R36 ;  /* 0x000000000d247223 */ /* 0x080fe20000000024 */
[--C-:B------:R-:W-:Y:S02]  /*20f50*/  HADD2.F32 R13, -RZ, R7.reuse.H0_H0 ;  /* 0x20000007ff0d7230 */ /* 0x100fe40000004100 */
[-C--:B------:R-:W-:Y:S01]  /*20f60*/  FFMA R14, R12, R0.reuse, R37 ;  /* 0x000000000c0e7223 */ /* 0x080fe20000000025 */
[----:B------:R-:W-:Y:S02]  /*20f70*/  HADD2.F32 R12, -RZ, R7.H1_H1 ;  /* 0x30000007ff0c7230 */ /* 0x000fe40000004100 */
[----:B------:R-:W-:Y:S01]  /*20f80*/  FFMA R38, R13, R0, R38 ;  /* 0x000000000d267223 */ /* 0x000fe20000000026 */
[----:B------:R-:W-:Y:S02]  /*20f90*/  F2FP.F16.F32.PACK_AB R13, R35, R34 ;  /* 0x00000022230d723e */ /* 0x000fe400000000ff */
[----:B------:R-:W-:Y:S01]  /*20fa0*/  FFMA R15, R12, R0, R39 ;  /* 0x000000000c0f7223 */ /* 0x000fe20000000027 */
[----:B------:R-:W-:-:S02]  /*20fb0*/  F2FP.F16.F32.PACK_AB R12, R33, R32 ;  /* 0x00000020210c723e */ /* 0x000fc400000000ff */
[----:B------:R-:W-:Y:S02]  /*20fc0*/  F2FP.F16.F32.PACK_AB R14, R14, R36 ;  /* 0x000000240e0e723e */ /* 0x000fe400000000ff */
        /* <DEDUP_REMOVED lines=16> */
.L_x_81:
[----:B------:R-:W-:Y:S05]  /*210d0*/  BSYNC B0 ;  /* 0x0000000000007941 */ /* 0x000fea0003800000 */
.L_x_80:
[----:B------:R-:W-:Y:S06]  /*210e0*/  BAR.SYNC.DEFER_BLOCKING 0x1, 0x80 ;  /* 0x0042000000007b1d */ /* 0x000fec0000010000 */
[----:B------:R-:W-:Y:S05]  /*210f0*/  @!P0 BRA `(.L_x_82) ;  /* 0x0000000000048947 */ /* 0x000fea0003800000 */
[----:B------:R-:W-:Y:S01]  /*21100*/  BPT.TRAP 0x1 ;  /* 0x000000040000795c */ /* 0x000fe20000300000 */
.L_x_82:
[----:B------:R-:W-:-:S04]  /*21110*/  UIADD3 UR6, UR47, 0x344e0, URZ ;  /* 0x000344e02f067890 */ /* 0x000fc8000fffe03f */
[----:B------:R-:W-:-:S09]  /*21120*/  UPRMT UR6, UR56, 0x654, UR6 ;  /* 0x0000065438067896 */ /* 0x000fd20008000006 */
[----:B------:R-:W-:Y:S01]  /*21130*/  SYNCS.ARRIVE.TRANS64.RED.A1T0 RZ, [UR6], RZ ;  /* 0x000000ffffff79a7 */ /* 0x000fe20008100406 */
[----:B------:R-:W-:Y:S05]  /*21140*/  @!P0 BRA `(.L_x_83) ;  /* 0x0000000000048947 */ /* 0x000fea0003800000 */
[----:B------:R-:W-:Y:S01]  /*21150*/  BPT.TRAP 0x1 ;  /* 0x000000040000795c */ /* 0x000fe20000300000 */
.L_x_83:
[----:B------:R-:W-:-:S04]  /*21160*/  MOV R24, 0x1 ;  /* 0x0000000100187802 */ /* 0x000fc80000000f00 */
[----:B------:R-:W-:-:S04]  /*21170*/  SHF.L.U32 R24, R24, 0x1f, RZ ;  /* 0x0000001f18187819 */ /* 0x000fc800000006ff */
[----:B------:R-:W2:Y:S02]  /*21180*/  SYNCS.PHASECHK.TRANS64.TRYWAIT P3, [UR47+0x344b0], R24 ;  /* 0x0344b018ff0075a7 */ /* 0x000ea4000806016f */
[----:B--2---:R-:W-:Y:S05]  /*21190*/  @!P3 BRA `(.L_x_84) ;  /* 0x00000130008cb947 */ /* 0x004fea0003800000 */
.L_x_542:
        /* <DEDUP_REMOVED lines=22> */
[----:B-1----:R-:W-:-:S05]  /*21300*/  HADD2.F32 R12, -RZ, R8.H0_H0 ;  /* 0x20000008ff0c7230 */ /* 0x002fca0000004100 */
[----:B------:R-:W-:Y:S01]  /*21310*/  FFMA R21, R12, R0, R13 ;  /* 0x000000000c157223 */ /* 0x000fe2000000000d */
[----:B------:R-:W-:Y:S02]  /*21320*/  HADD2.F32 R12, -RZ, R8.H1_H1 ;  /* 0x30000008ff0c7230 */ /* 0x000fe40000004100 */
[----:B---3--:R-:W-:-:S04]  /*21330*/  FMUL R13, R20, R2 ;  /* 0x00000002140d7220 */ /* 0x008fc80000400000 */
[----:B------:R-:W-:Y:S01]  /*21340*/  FFMA R20, R12, R0, R13 ;  /* 0x000000000c147223 */ /* 0x000fe2000000000d */
[----:B------:R-:W-:Y:S02]  /*21350*/  HADD2.F32 R12, -RZ, R9.H0_H0 ;  /* 0x20000009ff0c7230 */ /* 0x000fe40000004100 */
[----:B----4-:R-:W-:-:S04]  /*21360*/  FMUL R13, R19, R2 ;  /* 0x00000002130d7220 */ /* 0x010fc80000400000 */
[----:B------:R-:W-:Y:S01]  /*21370*/  FFMA R19, R12, R0, R13 ;  /* 0x000000000c137223 */ /* 0x000fe2000000000d */
[----:B------:R-:W-:Y:S02]  /*21380*/  HADD2.F32 R12, -RZ, R9.H1_H1 ;  /* 0x30000009ff0c7230 */ /* 0x000fe40000004100 */
[----:B-----5:R-:W-:-:S04]  /*21390*/  FMUL R13, R18, R2 ;  /* 0x00000002120d7220 */ /* 0x020fc80000400000 */
[----:B------:R-:W-:Y:S01]  /*213a0*/  FFMA R18, R12, R0, R13 ;  /* 0x000000000c127223 */ /* 0x000fe2000000000d */
[----:B------:R-:W-:Y:S02]  /*213b0*/  HADD2.F32 R12, -RZ, R10.H0_H0 ;  /* 0x2000000aff0c7230 */ /* 0x000fe40000004100 */
[----:B------:R-:W-:-:S04]  /*213c0*/  FMUL R13, R17, R2 ;  /* 0x00000002110d7220 */ /* 0x000fc80000400000 */
[----:B------:R-:W-:Y:S01]  /*213d0*/  FFMA R17, R12, R0, R13 ;  /* 0x000000000c117223 */ /* 0x000fe2000000000d */
[----:B------:R-:W-:Y:S02]  /*213e0*/  HADD2.F32 R12, -RZ, R10.H1_H1 ;  /* 0x3000000aff0c7230 */ /* 0x000fe40000004100 */
[----:B------:R-:W-:-:S04]  /*213f0*/  FMUL R13, R14, R2 ;  /* 0x000000020e0d7220 */ /* 0x000fc80000400000 */
[----:B------:R-:W-:Y:S01]  /*21400*/  FFMA R14, R12, R0, R13 ;  /* 0x000000000c0e7223 */ /* 0x000fe2000000000d */
[--C-:B------:R-:W-:Y:S02]  /*21410*/  HADD2.F32 R12, -RZ, R11.reuse.H0_H0 ;  /* 0x2000000bff0c7230 */ /* 0x100fe40000004100 */
[----:B------:R-:W-:Y:S02]  /*21420*/  FMUL R13, R16, R2 ;  /* 0x00000002100d7220 */ /* 0x000fe40000400000 */
[----:B------:R-:W-:Y:S02]  /*21430*/  F2FP.F16.F32.PACK_AB R14, R14, R17 ;  /* 0x000000110e0e723e */ /* 0x000fe400000000ff */
[----:B------:R-:W-:Y:S01]  /*21440*/  FFMA R16, R12, R0, R13 ;  /* 0x000000000c107223 */ /* 0x000fe2000000000d */
[----:B------:R-:W-:Y:S02]  /*21450*/  HADD2.F32 R12, -RZ, R11.H1_H1 ;  /* 0x3000000bff0c7230 */ /* 0x000fe40000004100 */
[----:B------:R-:W-:-:S04]  /*21460*/  FMUL R13, R15, R2 ;  /* 0x000000020f0d7220 */ /* 0x000fc80000400000 */
        /* <DEDUP_REMOVED lines=48> */
.L_x_86:
[----:B------:R-:W-:Y:S05]  /*21770*/  BSYNC B0 ;  /* 0x0000000000007941 */ /* 0x000fea0003800000 */
.L_x_85:
[----:B------:R-:W-:Y:S06]  /*21780*/  BAR.SYNC.DEFER_BLOCKING 0x1, 0x80 ;  /* 0x0042000000007b1d */ /* 0x000fec0000010000 */
[----:B------:R-:W-:Y:S05]  /*21790*/  @!P0 BRA `(.L_x_87) ;  /* 0x0000000000048947 */ /* 0x000fea0003800000 */
[----:B------:R-:W-:Y:S01]  /*217a0*/  BPT.TRAP 0x1 ;  /* 0x000000040000795c */ /* 0x000fe20000300000 */
.L_x_87:
[----:B------:R-:W-:-:S04]  /*217b0*/  UIADD3 UR7, UR47, 0x344e8, URZ ;  /* 0x000344e82f077890 */ /* 0x000fc8000fffe03f */
[----:B------:R-:W-:-:S09]  /*217c0*/  UPRMT UR7, UR56, 0x654, UR7 ;  /* 0x0000065438077896 */ /* 0x000fd20008000007 */
[----:B------:R-:W-:Y:S01]  /*217d0*/  SYNCS.ARRIVE.TRANS64.RED.A1T0 RZ, [UR7], RZ ;  /* 0x000000ffffff79a7 */ /* 0x000fe20008100407 */
[----:B------:R-:W-:Y:S05]  /*217e0*/  @!P0 BRA `(.L_x_88) ;  /* 0x0000000000048947 */ /* 0x000fea0003800000 */
[----:B------:R-:W-:Y:S01]  /*217f0*/  BPT.TRAP 0x1 ;  /* 0x000000040000795c */ /* 0x000fe20000300000 */
.L_x_88:
[----:B------:R-:W2:Y:S02]  /*21800*/  SYNCS.PHASECHK.TRANS64.TRYWAIT P3, [UR47+0x344b8], R24 ;  /* 0x0344b818ff0075a7 */ /* 0x000ea4000806016f */
[----:B--2---:R-:W-:Y:S05]  /*21810*/  @!P3 BRA `(.L_x_89) ;  /* 0x0000012c0004b947 */ /* 0x004fea0003800000 */
.L_x_543:
        /* <DEDUP_REMOVED lines=88> */
[----:B------:R-:W-:Y:S02]  /*21da0*/  UIADD3 UR9, UR45, 0x40, URZ ;  /* 0x000000402d097890 */ /* 0x000fe4000fffe03f */
[----:B------:R-:W-:-:S09]  /*21db0*/  UIADD3 UR8, UR47, 0x31000, URZ ;  /* 0x000310002f087890 */ /* 0x000fd2000fffe03f */
[----:B------:R2:W-:Y:S01]  /*21dc0*/  UTMASTG.2D [UR8], [UR36] ;  /* 0x00000008240073b5 */ /* 0x0005e20008008000 */
[----:B------:R0:W-:Y:S01]  /*21dd0*/  UTMACMDFLUSH ;  /* 0x00000000000079b7 */ /* 0x0001e20000000000 */
[----:B--2---:R-:W-:-:S04]  /*21de0*/  DEPBAR.LE SB0, 0x1 ;  /* 0x000080400000791a */ /* 0x004fc80000000000 */
.L_x_91:
[----:B------:R-:W-:Y:S05]  /*21df0*/  BSYNC B0 ;  /* 0x0000000000007941 */ /* 0x000fea0003800000 */
.L_x_90:
[----:B------:R-:W-:Y:S06]  /*21e00*/  BAR.SYNC.DEFER_BLOCKING 0x1, 0x80 ;  /* 0x0042000000007b1d */ /* 0x000fec0000010000 */
[----:B------:R-:W-:Y:S05]  /*21e10*/  @!P0 BRA `(.L_x_92) ;  /* 0x0000000000048947 */ /* 0x000fea0003800000 */
[----:B------:R-:W-:Y:S01]  /*21e20*/  BPT.TRAP 0x1 ;  /* 0x000000040000795c */ /* 0x000fe20000300000 */
.L_x_92:
[----:B------:R-:W-:Y:S01]  /*21e30*/  SYNCS.ARRIVE.TRANS64.RED.A1T0 RZ, [UR4], RZ ;  /* 0x000000ffffff79a7 */ /* 0x000fe20008100404 */
[----:B------:R-:W-:Y:S05]  /*21e40*/  @!P0 BRA `(.L_x_93) ;  /* 0x0000000000048947 */ /* 0x000fea0003800000 */
[----:B------:R-:W-:Y:S01]  /*21e50*/  BPT.TRAP 0x1 ;  /* 0x000000040000795c */ /* 0x000fe20000300000 */
.L_x_93:
[----:B------:R-:W2:Y:S02]  /*21e60*/  SYNCS.PHASECHK.TRANS64.TRYWAIT P3, [UR47+0x344c0], R24 ;  /* 0x0344c018ff0075a7 */ /* 0x000ea4000806016f */
[----:B--2---:R-:W-:Y:S05]  /*21e70*/  @!P3 BRA `(.L_x_94) ;  /* 0x000001240084b947 */ /* 0x004fea0003800000 */
.L_x_544:
        /* <DEDUP_REMOVED lines=93> */
.L_x_96:
[----:B------:R-:W-:Y:S05]  /*22450*/  BSYNC B0 ;  /* 0x0000000000007941 */ /* 0x000fea0003800000 */
.L_x_95:
[----:B------:R-:W-:Y:S06]  /*22460*/  BAR.SYNC.DEFER_BLOCKING 0x1, 0x80 ;  /* 0x0042000000007b1d */ /* 0x000fec0000010000 */
[----:B------:R-:W-:Y:S05]  /*22470*/  @!P0 BRA `(.L_x_97) ;  /* 0x0000000000048947 */ /* 0x000fea0003800000 */
[----:B------:R-:W-:Y:S01]  /*22480*/  BPT.TRAP 0x1 ;  /* 0x000000040000795c */ /* 0x000fe20000300000 */
.L_x_97:
[----:B------:R-:W-:Y:S01]  /*22490*/  SYNCS.ARRIVE.TRANS64.RED.A1T0 RZ, [UR5], RZ ;  /* 0x000000ffffff79a7 */ /* 0x000fe20008100405 */
[----:B------:R-:W-:Y:S05]  /*224a0*/  @!P0 BRA `(.L_x_98) ;  /* 0x0000000000048947 */ /* 0x000fea0003800000 */
[----:B------:R-:W-:Y:S01]  /*224b0*/  BPT.TRAP 0x1 ;  /* 0x000000040000795c */ /* 0x000fe20000300000 */
.L_x_98:
[----:B------:R-:W2:Y:S02]  /*224c0*/  SYNCS.PHASECHK.TRANS64.TRYWAIT P3, [UR47+0x344c8], R24 ;  /* 0x0344c818ff0075a7 */ /* 0x000ea4000806016f */
[----:B--2---:R-:W-:Y:S05]  /*224d0*/  @!P3 BRA `(.L_x_99) ;  /* 0x000001200004b947 */ /* 0x004fea0003800000 */
.L_x_545:
        /* <DEDUP_REMOVED lines=77> */
.L_x_101:
[----:B------:R-:W-:Y:S05]  /*229b0*/  BSYNC B0 ;  /* 0x0000000000007941 */ /* 0x000fea0003800000 */
.L_x_100:
[----:B------:R-:W-:Y:S06]  /*229c0*/  BAR.SYNC.DEFER_BLOCKING 0x1, 0x80 ;  /* 0x0042000000007b1d */ /* 0x000fec0000010000 */
[----:B------:R-:W-:Y:S05]  /*229d0*/  @!P0 BRA `(.L_x_102) ;  /* 0x0000000000048947 */ /* 0x000fea0003800000 */
[----:B------:R-:W-:Y:S01]  /*229e0*/  BPT.TRAP 0x1 ;  /* 0x000000040000795c */ /* 0x000fe20000300000 */
.L_x_102:
[----:B------:R-:W-:Y:S01]  /*229f0*/  SYNCS.ARRIVE.TRANS64.RED.A1T0 RZ, [UR6], RZ ;  /* 0x000000ffffff79a7 */ /* 0x000fe20008100406 */
[----:B------:R-:W-:Y:S05]  /*22a00*/  @!P0 BRA `(.L_x_103) ;  /* 0x0000000000048947 */ /* 0x000fea0003800000 */
[----:B------:R-:W-:Y:S01]  /*22a10*/  BPT.TRAP 0x1 ;  /* 0x000000040000795c */ /* 0x000fe20000300000 */
.L_x_103:
[----:B------:R-:W2:Y:S02]  /*22a20*/  SYNCS.PHASECHK.TRANS64.TRYWAIT P3, [UR47+0x344b0], R158 ;  /* 0x0344b09eff0075a7 */ /* 0x000ea4000806016f */
[----:B--2---:R-:W-:Y:S05]  /*22a30*/  @!P3 BRA `(.L_x_104) ;  /* 0x0000011800c4b947 */ /* 0x004fea0003800000 */
.L_x_546:
        /* <DEDUP_REMOVED lines=93> */
.L_x_106:
[----:B------:R-:W-:Y:S05]  /*23010*/  BSYNC B0 ;  /* 0x0000000000007941 */ /* 0x000fea0003800000 */
.L_x_105:
[----:B------:R-:W-:Y:S06]  /*23020*/  BAR.SYNC.DEFER_BLOCKING 0x1, 0x80 ;  /* 0x0042000000007b1d */ /* 0x000fec0000010000 */
[----:B------:R-:W-:Y:S05]  /*23030*/  @!P0 BRA `(.L_x_107) ;  /* 0x0000000000048947 */ /* 0x000fea0003800000 */
[----:B------:R-:W-:Y:S01]  /*23040*/  BPT.TRAP 0x1 ;  /* 0x000000040000795c */ /* 0x000fe20000300000 */
.L_x_107:
[----:B------:R-:W-:Y:S01]  /*23050*/  SYNCS.ARRIVE.TRANS64.RED.A1T0 RZ, [UR7], RZ ;  /* 0x000000ffffff79a7 */ /* 0x000fe20008100407 */
[----:B------:R-:W-:Y:S05]  /*23060*/  @!P0 BRA `(.L_x_108) ;  /* 0x0000000000048947 */ /* 0x000fea0003800000 */
[----:B------:R-:W-:Y:S01]  /*23070*/  BPT.TRAP 0x1 ;  /* 0x000000040000795c */ /* 0x000fe20000300000 */
.L_x_108:
[----:B------:R-:W2:Y:S02]  /*23080*/  SYNCS.PHASECHK.TRANS64.TRYWAIT P3, [UR47+0x344b8], R158 ;  /* 0x0344b89eff0075a7 */ /* 0x000ea4000806016f */
[----:B--2---:R-:W-:Y:S05]  /*23090*/  @!P3 BRA `(.L_x_109) ;  /* 0x000001140044b947 */ /* 0x004fea0003800000 */
.L_x_547:
        /* <DEDUP_REMOVED lines=93> */
.L_x_111:
[----:B------:R-:W-:Y:S05]  /*23670*/  BSYNC B0 ;  /* 0x0000000000007941 */ /* 0x000fea0003800000 */
.L_x_110:
[----:B------:R-:W-:Y:S06]  /*23680*/  BAR.SYNC.DEFER_BLOCKING 0x1, 0x80 ;  /* 0x0042000000007b1d */ /* 0x000fec0000010000 */
[----:B------:R-:W-:Y:S05]  /*23690*/  @!P0 BRA `(.L_x_112) ;  /* 0x0000000000048947 */ /* 0x000fea0003800000 */
[----:B------:R-:W-:Y:S01]  /*236a0*/  BPT.TRAP 0x1 ;  /* 0x000000040000795c */ /* 0x000fe20000300000 */
.L_x_112:
[----:B------:R-:W-:Y:S01]  /*236b0*/  SYNCS.ARRIVE.TRANS64.RED.A1T0 RZ, [UR4], RZ ;  /* 0x000000ffffff79a7 */ /* 0x000fe20008100404 */
[----:B------:R-:W-:Y:S05]  /*236c0*/  @!P0 BRA `(.L_x_113) ;  /* 0x0000000000048947 */ /* 0x000fea0003800000 */
[----:B------:R-:W-:Y:S01]  /*236d0*/  BPT.TRAP 0x1 ;  /* 0x000000040000795c */ /* 0x000fe20000300000 */
.L_x_113:
[----:B------:R-:W2:Y:S02]  /*236e0*/  SYNCS.PHASECHK.TRANS64.TRYWAIT P3, [UR47+0x344c0], R158 ;  /* 0x0344c09eff0075a7 */ /* 0x000ea4000806016f */
[----:B--2---:R-:W-:Y:S05]  /*236f0*/  @!P3 BRA `(.L_x_114) ;  /* 0x0000010c00c4b947 */ /* 0x004fea0003800000 */
.L_x_548:
        /* <DEDUP_REMOVED lines=93> */
.L_x_116:
[----:B------:R-:W-:Y:S05]  /*23cd0*/  BSYNC B0 ;  /* 0x0000000000007941 */ /* 0x000fea0003800000 */
.L_x_115:
[----:B------:R-:W-:Y:S06]  /*23ce0*/  BAR.SYNC.DEFER_BLOCKING 0x1, 0x80 ;  /* 0x0042000000007b1d */ /* 0x000fec0000010000 */
[----:B------:R-:W-:Y:S05]  /*23cf0*/  @!P0 BRA `(.L_x_117) ;  /* 0x0000000000048947 */ /* 0x000fea0003800000 */
[----:B------:R-:W-:Y:S01]  /*23d00*/  BPT.TRAP 0x1 ;  /* 0x000000040000795c */ /* 0x000fe20000300000 */
.L_x_117:
[----:B------:R-:W-:Y:S01]  /*23d10*/  SYNCS.ARRIVE.TRANS64.RED.A1T0 RZ, [UR5], RZ ;  /* 0x000000ffffff79a7 */ /* 0x000fe20008100405 */
[----:B------:R-:W-:Y:S05]  /*23d20*/  @!P0 BRA `(.L_x_118) ;  /* 0x0000000000048947 */ /* 0x000fea0003800000 */
[----:B------:R-:W-:Y:S01]  /*23d30*/  BPT.TRAP 0x1 ;  /* 0x000000040000795c */ /* 0x000fe20000300000 */
.L_x_118:
[----:B------:R-:W2:Y:S02]  /*23d40*/  SYNCS.PHASECHK.TRANS64.TRYWAIT P3, [UR47+0x344c8], R158 ;  /* 0x0344c89eff0075a7 */ /* 0x000ea4000806016f */
[----:B--2---:R-:W-:Y:S05]  /*23d50*/  @!P3 BRA `(.L_x_119) ;  /* 0x000001080044b947 */ /* 0x004fea0003800000 */
.L_x_549:
        /* <DEDUP_REMOVED lines=21> */
[----:B-1----:R-:W-:-:S02]  /*23eb0*/  HADD2.F32 R13, -RZ, R9.H0_H0 ;  /* 0x20000009ff0d7230 */ /* 0x002fc40000004100 */
[----:B------:R-:W-:-:S03]  /*23ec0*/  HADD2.F32 R12, -RZ, R8.H0_H0 ;  /* 0x20000008ff0c7230 */ /* 0x000fc60000004100 */
[-C--:B------:R-:W-:Y:S01]  /*23ed0*/  FFMA R58, R13, R0.reuse, R58 ;  /* 0x000000000d3a7223 */ /* 0x080fe2000000003a */
[----:B------:R-:W-:Y:S02]  /*23ee0*/  HADD2.F32 R13, -RZ, R9.H1_H1 ;  /* 0x30000009ff0d7230 */ /* 0x000fe40000004100 */
[-C--:B------:R-:W-:Y:S01]  /*23ef0*/  FFMA R56, R12, R0.reuse, R56 ;  /* 0x000000000c387223 */ /* 0x080fe20000000038 */
[----:B------:R-:W-:Y:S02]  /*23f00*/  HADD2.F32 R12, -RZ, R8.H1_H1 ;  /* 0x30000008ff0c7230 */ /* 0x000fe40000004100 */
[-C--:B------:R-:W-:Y:S01]  /*23f10*/  FFMA R59, R13, R0.reuse, R59 ;  /* 0x000000000d3b7223 */ /* 0x080fe2000000003b */
[----:B------:R-:W-:Y:S02]  /*23f20*/  HADD2.F32 R13, -RZ, R10.H0_H0 ;  /* 0x2000000aff0d7230 */ /* 0x000fe40000004100 */
[----:B------:R-:W-:-:S03]  /*23f30*/  FFMA R12, R12, R0, R57 ;  /* 0x000000000c0c7223 */ /* 0x000fc60000000039 */
[----:B------:R-:W-:Y:S01]  /*23f40*/  FFMA R60, R13, R0, R60 ;  /* 0x000000000d3c7223 */ /* 0x000fe2000000003c */
[----:B------:R-:W-:Y:S01]  /*23f50*/  HADD2.F32 R13, -RZ, R10.H1_H1 ;  /* 0x3000000aff0d7230 */ /* 0x000fe20000004100 */
[----:B------:R-:W-:-:S04]  /*23f60*/  F2FP.F16.F32.PACK_AB R12, R12, R56 ;  /* 0x000000380c0c723e */ /* 0x000fc800000000ff */
        /* <DEDUP_REMOVED lines=44> */
.L_x_121:
[----:B------:R-:W-:Y:S05]  /*24230*/  BSYNC B0 ;  /* 0x0000000000007941 */ /* 0x000fea0003800000 */
.L_x_120:
[----:B------:R-:W-:Y:S06]  /*24240*/  BAR.SYNC.DEFER_BLOCKING 0x1, 0x80 ;  /* 0x0042000000007b1d */ /* 0x000fec0000010000 */
[----:B------:R-:W-:Y:S05]  /*24250*/  @!P0 BRA `(.L_x_122) ;  /* 0x0000000000048947 */ /* 0x000fea0003800000 */
[----:B------:R-:W-:Y:S01]  /*24260*/  BPT.TRAP 0x1 ;  /* 0x000000040000795c */ /* 0x000fe20000300000 */
.L_x_122:
[----:B------:R-:W-:Y:S01]  /*24270*/  SYNCS.ARRIVE.TRANS64.RED.A1T0 RZ, [UR6], RZ ;  /* 0x000000ffffff79a7 */ /* 0x000fe20008100406 */
[----:B------:R-:W-:Y:S05]  /*24280*/  @!P0 BRA `(.L_x_123) ;  /* 0x0000000000048947 */ /* 0x000fea0003800000 */
[----:B------:R-:W-:Y:S01]  /*24290*/  BPT.TRAP 0x1 ;  /* 0x000000040000795c */ /* 0x000fe20000300000 */
.L_x_123:
[----:B------:R-:W2:Y:S02]  /*242a0*/  SYNCS.PHASECHK.TRANS64.TRYWAIT P3, [UR47+0x344b0], R24 ;  /* 0x0344b018ff0075a7 */ /* 0x000ea4000806016f */
[----:B--2---:R-:W-:Y:S05]  /*242b0*/  @!P3 BRA `(.L_x_124) ;  /* 0x000001040004b947 */ /* 0x004fea0003800000 */
.L_x_550:
        /* <DEDUP_REMOVED lines=27> */
[----:B------:R-:W-:-:S04]  /*24470*/  HADD2.F32 R13, -RZ, R9.H0_H0 ;  /* 0x20000009ff0d7230 */ /* 0x000fc80000004100 */
[----:B------:R-:W-:Y:S01]  /*24480*/  F2FP.F16.F32.PACK_AB R12, R12, R14 ;  /* 0x0000000e0c0c723e */ /* 0x000fe200000000ff */
        /* <DEDUP_REMOVED lines=11> */
[----:B------:R-:W-:Y:S02]  /*24540*/  HADD2.F32 R13, -RZ, R11.H0_H0 ;  /* 0x2000000bff0d7230 */ /* 0x000fe40000004100 */
[----:B------:R-:W-:-:S04]  /*24550*/  FMUL R14, R16, R2 ;  /* 0x00000002100e7220 */ /* 0x000fc80000400000 */
        /* <DEDUP_REMOVED lines=51> */
.L_x_126:
[----:B------:R-:W-:Y:S05]  /*24890*/  BSYNC B0 ;  /* 0x0000000000007941 */ /* 0x000fea0003800000 */
.L_x_125:
[----:B------:R-:W-:Y:S06]  /*248a0*/  BAR.SYNC.DEFER_BLOCKING 0x1, 0x80 ;  /* 0x0042000000007b1d */ /* 0x000fec0000010000 */
[----:B------:R-:W-:Y:S05]  /*248b0*/  @!P0 BRA `(.L_x_127) ;  /* 0x0000000000048947 */ /* 0x000fea0003800000 */
[----:B------:R-:W-:Y:S01]  /*248c0*/  BPT.TRAP 0x1 ;  /* 0x000000040000795c */ /* 0x000fe20000300000 */
.L_x_127:
[----:B------:R-:W-:Y:S01]  /*248d0*/  SYNCS.ARRIVE.TRANS64.RED.A1T0 RZ, [UR7], RZ ;  /* 0x000000ffffff79a7 */ /* 0x000fe20008100407 */
[----:B------:R-:W-:Y:S05]  /*248e0*/  @!P0 BRA `(.L_x_128) ;  /* 0x0000000000048947 */ /* 0x000fea0003800000 */
[----:B------:R-:W-:Y:S01]  /*248f0*/  BPT.TRAP 0x1 ;  /* 0x000000040000795c */ /* 0x000fe20000300000 */
.L_x_128:
[----:B------:R-:W2:Y:S02]  /*24900*/  SYNCS.PHASECHK.TRANS64.TRYWAIT P3, [UR47+0x344b8], R24 ;  /* 0x0344b818ff0075a7 */ /* 0x000ea4000806016f */
[----:B--2---:R-:W-:Y:S05]  /*24910*/  @!P3 BRA `(.L_x_129) ;  /* 0x000000fc0084b947 */ /* 0x004fea0003800000 */
.L_x_551:
        /* <DEDUP_REMOVED lines=93> */
.L_x_131:
[----:B------:R-:W-:Y:S05]  /*24ef0*/  BSYNC B0 ;  /* 0x0000000000007941 */ /* 0x000fea0003800000 */
.L_x_130:
[----:B------:R-:W-:Y:S06]  /*24f00*/  BAR.SYNC.DEFER_BLOCKING 0x1, 0x80 ;  /* 0x0042000000007b1d */ /* 0x000fec0000010000 */
[----:B------:R-:W-:Y:S05]  /*24f10*/  @!P0 BRA `(.L_x_132) ;  /* 0x0000000000048947 */ /* 0x000fea0003800000 */
[----:B------:R-:W-:Y:S01]  /*24f20*/  BPT.TRAP 0x1 ;  /* 0x000000040000795c */ /* 0x000fe20000300000 */
.L_x_132:
[----:B------:R-:W-:Y:S01]  /*24f30*/  SYNCS.ARRIVE.TRANS64.RED.A1T0 RZ, [UR4], RZ ;  /* 0x000000ffffff79a7 */ /* 0x000fe20008100404 */
[----:B------:R-:W-:Y:S05]  /*24f40*/  @!P0 BRA `(.L_x_133) ;  /* 0x0000000000048947 */ /* 0x000fea0003800000 */
[----:B------:R-:W-:Y:S01]  /*24f50*/  BPT.TRAP 0x1 ;  /* 0x000000040000795c */ /* 0x000fe20000300000 */
.L_x_133:
[----:B------:R-:W2:Y:S02]  /*24f60*/  SYNCS.PHASECHK.TRANS64.TRYWAIT P3, [UR47+0x344c0], R24 ;  /* 0x0344c018ff0075a7 */ /* 0x000ea4000806016f */
[----:B--2---:R-:W-:Y:S05]  /*24f70*/  @!P3 BRA `(.L_x_134) ;  /* 0x000000f80004b947 */ /* 0x004fea0003800000 */
.L_x_552:
        /* <DEDUP_REMOVED lines=93> */
.L_x_136:
[----:B------:R-:W-:Y:S05]  /*25550*/  BSYNC B0 ;  /* 0x0000000000007941 */ /* 0x000fea0003800000 */
.L_x_135:
[----:B------:R-:W-:Y:S06]  /*25560*/  BAR.SYNC.DEFER_BLOCKING 0x1, 0x80 ;  /* 0x0042000000007b1d */ /* 0x000fec0000010000 */
[----:B------:R-:W-:Y:S05]  /*25570*/  @!P0 BRA `(.L_x_137) ;  /* 0x0000000000048947 */ /* 0x000fea0003800000 */
[----:B------:R-:W-:Y:S01]  /*25580*/  BPT.TRAP 0x1 ;  /* 0x000000040000795c */ /* 0x000fe20000300000 */
.L_x_137:
[----:B------:R-:W-:Y:S01]  /*25590*/  SYNCS.ARRIVE.TRANS64.RED.A1T0 RZ, [UR5], RZ ;  /* 0x000000ffffff79a7 */ /* 0x000fe20008100405 */
[----:B------:R-:W-:Y:S05]  /*255a0*/  @!P0 BRA `(.L_x_138) ;  /* 0x0000000000048947 */ /* 0x000fea0003800000 */
[----:B------:R-:W-:Y:S01]  /*255b0*/  BPT.TRAP 0x1 ;  /* 0x000000040000795c */ /* 0x000fe20000300000 */
.L_x_138:
[----:B------:R-:W2:Y:S02]  /*255c0*/  SYNCS.PHASECHK.TRANS64.TRYWAIT P3, [UR47+0x344c8], R24 ;  /* 0x0344c818ff0075a7 */ /* 0x000ea4000806016f */
[----:B--2---:R-:W-:Y:S05]  /*255d0*/  @!P3 BRA `(.L_x_139) ;  /* 0x000000f00084b947 */ /* 0x004fea0003800000 */
.L_x_553:
[----:B------:R-:W-:Y:S05]  /*255e0*/  @P1 WARPSYNC.ALL ;  /* 0x0000000000001948 */ /* 0x000fea0003800000 */
[----:B------:R-:W2:Y:S01]  /*255f0*/  @P1 LDSM.16.MT88.4 R8, [R3+0x33000] ;  /* 0x033000000308183b */ /* 0x000ea20000004200 */
[-C--:B------:R-:W-:Y:S01]  /*25600*/  FMUL R76, R76, R2.reuse ;  /* 0x000000024c4c7220 */ /* 0x080fe20000400000 */
[-C--:B------:R-:W-:Y:S01]  /*25610*/  FMUL R77, R77, R2.reuse ;  /* 0x000000024d4d7220 */ /* 0x080fe20000400000 */
[-C--:B------:R-:W-:Y:S01]  /*25620*/  FMUL R72, R72, R2.reuse ;  /* 0x0000000248487220 */ /* 0x080fe20000400000 */
[----:B------:R-:W3:Y:S01]  /*25630*/  @P1 LDSM.16.MT88.4 R4, [R3+0x33800] ;  /* 0x033800000304183b */ /* 0x000ee20000004200 */
[-C--:B------:R-:W-:Y:S01]  /*25640*/  FMUL R74, R74, R2.reuse ;  /* 0x000000024a4a7220 */ /* 0x080fe20000400000 */
[-C--:B------:R-:W-:Y:S01]  /*25650*/  FMUL R78, R78, R2.reuse ;  /* 0x000000024e4e7220 */ /* 0x080fe20000400000 */
[-C--:B------:R-:W-:Y:S01]  /*25660*/  FMUL R73, R73, R2.reuse ;  /* 0x0000000249497220 */ /* 0x080fe20000400000 */
[-C--:B------:R-:W-:Y:S01]  /*25670*/  FMUL R75, R75, R2.reuse ;  /* 0x000000024b4b7220 */ /* 0x080fe20000400000 */
[-C--:B-1----:R-:W-:Y:S01]  /*25680*/  FMUL R15, R79, R2.reuse ;  /* 0x000000024f0f7220 */ /* 0x082fe20000400000 */
        /* <DEDUP_REMOVED lines=10> */
[----:B--2---:R-:W-:-:S02]  /*25730*/  HADD2.F32 R14, -RZ, R10.H0_H0 ;  /* 0x2000000aff0e7230 */ /* 0x004fc40000004100 */
[----:B------:R-:W-:Y:S02]  /*25740*/  HADD2.F32 R12, -RZ, R8.H0_H0 ;  /* 0x20000008ff0c7230 */ /* 0x000fe40000004100 */
[--C-:B------:R-:W-:Y:S02]  /*25750*/  HADD2.F32 R13, -RZ, R9.reuse.H0_H0 ;  /* 0x20000009ff0d7230 */ /* 0x100fe40000004100 */
[-C--:B------:R-:W-:Y:S01]  /*25760*/  FFMA R76, R14, R0.reuse, R76 ;  /* 0x000000000e4c7223 */ /* 0x080fe2000000004c */
[----:B------:R-:W-:Y:S02]  /*25770*/  HADD2.F32 R14, -RZ, R10.H1_H1 ;  /* 0x3000000aff0e7230 */ /* 0x000fe40000004100 */
[-C--:B------:R-:W-:Y:S01]  /*25780*/  FFMA R72, R12, R0.reuse, R72 ;  /* 0x000000000c487223 */ /* 0x080fe20000000048 */
[----:B------:R-:W-:Y:S02]  /*25790*/  HADD2.F32 R12, -RZ, R8.H1_H1 ;  /* 0x30000008ff0c7230 */ /* 0x000fe40000004100 */
[----:B------:R-:W-:Y:S01]  /*257a0*/  FFMA R74, R13, R0, R74 ;  /* 0x000000000d4a7223 */ /* 0x000fe2000000004a */
[----:B------:R-:W-:-:S02]  /*257b0*/  HADD2.F32 R13, -RZ, R9.H1_H1 ;  /* 0x30000009ff0d7230 */ /* 0x000fc40000004100 */
[-C--:B------:R-:W-:Y:S01]  /*257c0*/  FFMA R77, R14, R0.reuse, R77 ;  /* 0x000000000e4d7223 */ /* 0x080fe2000000004d */
[--C-:B------:R-:W-:Y:S02]  /*257d0*/  HADD2.F32 R14, -RZ, R11.reuse.H0_H0 ;  /* 0x2000000bff0e7230 */ /* 0x100fe40000004100 */
[-C--:B------:R-:W-:Y:S01]  /*257e0*/  FFMA R12, R12, R0.reuse, R73 ;  /* 0x000000000c0c7223 */ /* 0x080fe20000000049 */
[-C--:B------:R-:W-:Y:S02]  /*257f0*/  FFMA R13, R13, R0.reuse, R75 ;  /* 0x000000000d0d7223 */ /* 0x080fe4000000004b */
[----:B------:R-:W-:Y:S01]  /*25800*/  FFMA R78, R14, R0, R78 ;  /* 0x000000000e4e7223 */ /* 0x000fe2000000004e */
[----:B------:R-:W-:Y:S01]  /*25810*/  HADD2.F32 R14, -RZ, R11.H1_H1 ;  /* 0x3000000bff0e7230 */ /* 0x000fe20000004100 */
[----:B------:R-:W-:Y:S02]  /*25820*/  F2FP.F16.F32.PACK_AB R12, R12, R72 ;  /* 0x000000480c0c723e */ /* 0x000fe400000000ff */
[----:B------:R-:W-:-:S02]  /*25830*/  F2FP.F16.F32.PACK_AB R13, R13, R74 ;  /* 0x0000004a0d0d723e */ /* 0x000fc400000000ff */
[----:B------:R-:W-:Y:S01]  /*25840*/  FFMA R15, R14, R0, R15 ;  /* 0x000000000e0f7223 */ /* 0x000fe2000000000f */
[----:B------:R-:W-:-:S04]  /*25850*/  F2FP.F16.F32.PACK_AB R14, R77, R76 ;  /* 0x0000004c4d0e723e */ /* 0x000fc800000000ff */
[----:B------:R-:W-:-:S05]  /*25860*/  F2FP.F16.F32.PACK_AB R15, R15, R78 ;  /* 0x0000004e0f0f723e */ /* 0x000fca00000000ff */
[----:B------:R3:W-:Y:S02]  /*25870*/  STSM.16.MT88.4 [R3+0x33000], R12 ;  /* 0x0330000c03007844 */ /* 0x0007e40000004200 */
[--C-:B---3--:R-:W-:Y:S02]  /*25880*/  HADD2.F32 R13, -RZ, R4.reuse.H0_H0 ;  /* 0x20000004ff0d7230 */ /* 0x108fe40000004100 */
        /* <DEDUP_REMOVED lines=34> */
.L_x_141:
[----:B------:R-:W-:Y:S05]  /*25ab0*/  BSYNC B0 ;  /* 0x0000000000007941 */ /* 0x000fea0003800000 */
.L_x_140:
[----:B------:R-:W-:Y:S06]  /*25ac0*/  BAR.SYNC.DEFER_BLOCKING 0x1, 0x80 ;  /* 0x0042000000007b1d */ /* 0x000fec0000010000 */
[----:B------:R-:W-:Y:S05]  /*25ad0*/  @!P0 BRA `(.L_x_142) ;  /* 0x0000000000048947 */ /* 0x000fea0003800000 */
[----:B------:R-:W-:Y:S01]  /*25ae0*/  BPT.TRAP 0x1 ;  /* 0x000000040000795c */ /* 0x000fe20000300000 */
.L_x_142:
[----:B------:R-:W-:Y:S01]  /*25af0*/  SYNCS.ARRIVE.TRANS64.RED.A1T0 RZ, [UR6], RZ ;  /* 0x000000ffffff79a7 */ /* 0x000fe20008100406 */
[----:B------:R-:W-:Y:S05]  /*25b00*/  @!P0 BRA `(.L_x_143) ;  /* 0x0000000000048947 */ /* 0x000fea0003800000 */
[----:B------:R-:W-:Y:S01]  /*25b10*/  BPT.TRAP 0x1 ;  /* 0x000000040000795c */ /* 0x000fe20000300000 */
.L_x_143:
[----:B------:R-:W2:Y:S02]  /*25b20*/  SYNCS.PHASECHK.TRANS64.TRYWAIT P3, [UR47+0x344b0], R158 ;  /* 0x0344b09eff0075a7 */ /* 0x000ea4000806016f */
[----:B--2---:R-:W-:Y:S05]  /*25b30*/  @!P3 BRA `(.L_x_144) ;  /* 0x000000ec0044b947 */ /* 0x004fea0003800000 */
.L_x_554:
        /* <DEDUP_REMOVED lines=34> */
[----:B------:R-:W-:-:S04]  /*25d60*/  HADD2.F32 R14, -RZ, R10.H0_H0 ;  /* 0x2000000aff0e7230 */ /* 0x000fc80000004100 */
[----:B------:R-:W-:Y:S01]  /*25d70*/  F2FP.F16.F32.PACK_AB R13, R13, R15 ;  /* 0x0000000f0d0d723e */ /* 0x000fe200000000ff */
        /* <DEDUP_REMOVED lines=11> */
[----:B------:R-:W-:-:S04]  /*25e30*/  F2FP.F16.F32.PACK_AB R14, R17, R18 ;  /* 0x00000012110e723e */ /* 0x000fc800000000ff */
        /* <DEDUP_REMOVED lines=45> */
.L_x_146:
[----:B------:R-:W-:Y:S05]  /*26110*/  BSYNC B0 ;  /* 0x0000000000007941 */ /* 0x000fea0003800000 */
.L_x_145:
[----:B------:R-:W-:Y:S06]  /*26120*/  BAR.SYNC.DEFER_BLOCKING 0x1, 0x80 ;  /* 0x0042000000007b1d */ /* 0x000fec0000010000 */
[----:B------:R-:W-:Y:S05]  /*26130*/  @!P0 BRA `(.L_x_147) ;  /* 0x0000000000048947 */ /* 0x000fea0003800000 */
[----:B------:R-:W-:Y:S01]  /*26140*/  BPT.TRAP 0x1 ;  /* 0x000000040000795c */ /* 0x000fe20000300000 */
.L_x_147:
[----:B------:R-:W-:Y:S01]  /*26150*/  SYNCS.ARRIVE.TRANS64.RED.A1T0 RZ, [UR7], RZ ;  /* 0x000000ffffff79a7 */ /* 0x000fe20008100407 */
[----:B------:R-:W-:Y:S05]  /*26160*/  @!P0 BRA `(.L_x_148) ;  /* 0x0000000000048947 */ /* 0x000fea0003800000 */
[----:B------:R-:W-:Y:S01]  /*26170*/  BPT.TRAP 0x1 ;  /* 0x000000040000795c */ /* 0x000fe20000300000 */
.L_x_148:
[----:B------:R-:W2:Y:S02]  /*26180*/  SYNCS.PHASECHK.TRANS64.TRYWAIT P3, [UR47+0x344b8], R158 ;  /* 0x0344b89eff0075a7 */ /* 0x000ea4000806016f */
[----:B--2---:R-:W-:Y:S05]  /*26190*/  @!P3 BRA `(.L_x_149) ;  /* 0x000000e400c4b947 */ /* 0x004fea0003800000 */
.L_x_555:
        /* <DEDUP_REMOVED lines=93> */
.L_x_151:
[----:B------:R-:W-:Y:S05]  /*26770*/  BSYNC B0 ;  /* 0x0000000000007941 */ /* 0x000fea0003800000 */
.L_x_150:
[----:B------:R-:W-:Y:S06]  /*26780*/  BAR.SYNC.DEFER_BLOCKING 0x1, 0x80 ;  /* 0x0042000000007b1d */ /* 0x000fec0000010000 */
[----:B------:R-:W-:Y:S05]  /*26790*/  @!P0 BRA `(.L_x_152) ;  /* 0x0000000000048947 */ /* 0x000fea0003800000 */
[----:B------:R-:W-:Y:S01]  /*267a0*/  BPT.TRAP 0x1 ;  /* 0x000000040000795c */ /* 0x000fe20000300000 */
.L_x_152:
[----:B------:R-:W-:Y:S01]  /*267b0*/  SYNCS.ARRIVE.TRANS64.RED.A1T0 RZ, [UR4], RZ ;  /* 0x000000ffffff79a7 */ /* 0x000fe20008100404 */
[----:B------:R-:W-:Y:S05]  /*267c0*/  @!P0 BRA `(.L_x_153) ;  /* 0x0000000000048947 */ /* 0x000fea0003800000 */
[----:B------:R-:W-:Y:S01]  /*267d0*/  BPT.TRAP 0x1 ;  /* 0x000000040000795c */ /* 0x000fe20000300000 */
.L_x_153:
[----:B------:R-:W2:Y:S02]  /*267e0*/  SYNCS.PHASECHK.TRANS64.TRYWAIT P3, [UR47+0x344c0], R158 ;  /* 0x0344c09eff0075a7 */ /* 0x000ea4000806016f */
[----:B--2---:R-:W-:Y:S05]  /*267f0*/  @!P3 BRA `(.L_x_154) ;  /* 0x000000e00044b947 */ /* 0x004fea0003800000 */
.L_x_556:
        /* <DEDUP_REMOVED lines=47> */
[----:B------:R-:W-:Y:S01]  /*26af0*/  F2FP.F16.F32.PACK_AB R14, R17, R18 ;  /* 0x00000012110e723e */ /* 0x000fe200000000ff */
[--C-:B------:R-:W-:Y:S02]  /*26b00*/  HADD2.F32 R18, -RZ, R6.reuse.H0_H0 ;  /* 0x20000006ff127230 */ /* 0x100fe40000004100 */
[----:B------:R-:W-:Y:S01]  /*26b10*/  HADD2.F32 R17, -RZ, R6.H1_H1 ;  /* 0x30000006ff117230 */ /* 0x000fe20000004100 */
[----:B------:R-:W-:Y:S01]  /*26b20*/  F2FP.F16.F32.PACK_AB R15, R15, R16 ;  /* 0x000000100f0f723e */ /* 0x000fe200000000ff */
[----:B------:R-:W-:-:S04]  /*26b30*/  HADD2.F32 R16, -RZ, R5.H0_H0 ;  /* 0x20000005ff107230 */ /* 0x000fc80000004100 */
[----:B------:R1:W-:Y:S02]  /*26b40*/  STSM.16.MT88.4 [R3+0x32000], R12 ;  /* 0x0320000c03007844 */ /* 0x0003e40000004200 */
[--C-:B-1----:R-:W-:Y:S02]  /*26b50*/  HADD2.F32 R13, -RZ, R4.reuse.H0_H0 ;  /* 0x20000004ff0d7230 */ /* 0x102fe40000004100 */
[-C--:B------:R-:W-:Y:S01]  /*26b60*/  FMUL R15, R28, R2.reuse ;  /* 0x000000021c0f7220 */ /* 0x080fe20000400000 */
[----:B------:R-:W-:Y:S02]  /*26b70*/  HADD2.F32 R14, -RZ, R4.H1_H1 ;  /* 0x30000004ff0e7230 */ /* 0x000fe40000004100 */
[----:B------:R-:W-:Y:S01]  /*26b80*/  FMUL R12, R21, R2 ;  /* 0x00000002150c7220 */ /* 0x000fe20000400000 */
[-C--:B------:R-:W-:Y:S01]  /*26b90*/  FFMA R21, R13, R0.reuse, R15 ;  /* 0x000000000d157223 */ /* 0x080fe2000000000f */
[----:B------:R-:W-:Y:S02]  /*26ba0*/  HADD2.F32 R15, -RZ, R5.H1_H1 ;  /* 0x30000005ff0f7230 */ /* 0x000fe40000004100 */
[----:B------:R-:W-:Y:S01]  /*26bb0*/  FFMA R12, R14, R0, R12 ;  /* 0x000000000e0c7223 */ /* 0x000fe2000000000c */
[-C--:B------:R-:W-:Y:S01]  /*26bc0*/  FMUL R14, R27, R2.reuse ;  /* 0x000000021b0e7220 */ /* 0x080fe20000400000 */
[----:B------:R-:W-:-:S03]  /*26bd0*/  FMUL R13, R26, R2 ;  /* 0x000000021a0d7220 */ /* 0x000fc60000400000 */
[-C--:B------:R-:W-:Y:S01]  /*26be0*/  FFMA R14, R16, R0.reuse, R14 ;  /* 0x00000000100e7223 */ /* 0x080fe2000000000e */
[----:B------:R-:W-:Y:S01]  /*26bf0*/  FFMA R13, R15, R0, R13 ;  /* 0x000000000f0d7223 */ /* 0x000fe2000000000d */
[-C--:B------:R-:W-:Y:S01]  /*26c00*/  FMUL R16, R25, R2.reuse ;  /* 0x0000000219107220 */ /* 0x080fe20000400000 */
[----:B------:R-:W-:Y:S01]  /*26c10*/  FMUL R15, R23, R2 ;  /* 0x00000002170f7220 */ /* 0x000fe20000400000 */
[----:B------:R-:W-:Y:S02]  /*26c20*/  F2FP.F16.F32.PACK_AB R12, R12, R21 ;  /* 0x000000150c0c723e */ /* 0x000fe400000000ff */
[-C--:B------:R-:W-:Y:S01]  /*26c30*/  FFMA R16, R18, R0.reuse, R16 ;  /* 0x0000000012107223 */ /* 0x080fe20000000010 */
[----:B------:R-:W-:Y:S01]  /*26c40*/  FFMA R15, R17, R0, R15 ;  /* 0x00000000110f7223 */ /* 0x000fe2000000000f */
[-C--:B------:R-:W-:Y:S01]  /*26c50*/  FMUL R17, R20, R2.reuse ;  /* 0x0000000214117220 */ /* 0x080fe20000400000 */
[----:B------:R-:W-:Y:S01]  /*26c60*/  FMUL R18, R19, R2 ;  /* 0x0000000213127220 */ /* 0x000fe20000400000 */
[--C-:B------:R-:W-:Y:S01]  /*26c70*/  HADD2.F32 R20, -RZ, R7.reuse.H0_H0 ;  /* 0x20000007ff147230 */ /* 0x100fe20000004100 */
[----:B------:R-:W-:Y:S01]  /*26c80*/  F2FP.F16.F32.PACK_AB R13, R13, R14 ;  /* 0x0000000e0d0d723e */ /* 0x000fe200000000ff */
[----:B------:R-:W-:Y:S01]  /*26c90*/  HADD2.F32 R19, -RZ, R7.H1_H1 ;  /* 0x30000007ff137230 */ /* 0x000fe20000004100 */
[----:B------:R-:W-:-:S02]  /*26ca0*/  F2FP.F16.F32.PACK_AB R14, R15, R16 ;  /* 0x000000100f0e723e */ /* 0x000fc400000000ff */
[-C--:B------:R-:W-:Y:S02]  /*26cb0*/  FFMA R17, R20, R0.reuse, R17 ;  /* 0x0000000014117223 */ /* 0x080fe40000000011 */
[----:B------:R-:W-:-:S05]  /*26cc0*/  FFMA R18, R19, R0, R18 ;  /* 0x0000000013127223 */ /* 0x000fca0000000012 */
        /* <DEDUP_REMOVED lines=16> */
.L_x_156:
[----:B------:R-:W-:Y:S05]  /*26dd0*/  BSYNC B0 ;  /* 0x0000000000007941 */ /* 0x000fea0003800000 */
.L_x_155:
[----:B------:R-:W-:Y:S06]  /*26de0*/  BAR.SYNC.DEFER_BLOCKING 0x1, 0x80 ;  /* 0x0042000000007b1d */ /* 0x000fec0000010000 */
[----:B------:R-:W-:Y:S05]  /*26df0*/  @!P0 BRA `(.L_x_157) ;  /* 0x0000000000048947 */ /* 0x000fea0003800000 */
[----:B------:R-:W-:Y:S01]  /*26e00*/  BPT.TRAP 0x1 ;  /* 0x000000040000795c */ /* 0x000fe20000300000 */
.L_x_157:
[----:B------:R-:W-:Y:S01]  /*26e10*/  SYNCS.ARRIVE.TRANS64.RED.A1T0 RZ, [UR5], RZ ;  /* 0x000000ffffff79a7 */ /* 0x000fe20008100405 */
[----:B------:R-:W-:Y:S05]  /*26e20*/  @!P0 BRA `(.L_x_158) ;  /* 0x0000000000048947 */ /* 0x000fea0003800000 */
[----:B------:R-:W-:Y:S01]  /*26e30*/  BPT.TRAP 0x1 ;  /* 0x000000040000795c */ /* 0x000fe20000300000 */
.L_x_158:
[----:B------:R-:W2:Y:S02]  /*26e40*/  SYNCS.PHASECHK.TRANS64.TRYWAIT P3, [UR47+0x344c8], R158 ;  /* 0x0344c89eff0075a7 */ /* 0x000ea4000806016f */
[----:B--2---:R-:W-:Y:S05]  /*26e50*/  @!P3 BRA `(.L_x_159) ;  /* 0x000000d800c4b947 */ /* 0x004fea0003800000 */
.L_x_557:
[----:B------:R-:W-:Y:S05]  /*26e60*/  @P1 WARPSYNC.ALL ;  /* 0x0000000000001948 */ /* 0x000fea0003800000 */
[----:B------:R-:W2:Y:S01]  /*26e70*/  @P1 LDSM.16.MT88.4 R8, [R3+0x33000] ;  /* 0x033000000308183b */ /* 0x000ea20000004200 */
[-C--:B------:R-:W-:Y:S01]  /*26e80*/  FMUL R89, R89, R2.reuse ;  /* 0x0000000259597220 */ /* 0x080fe20000400000 */
[-C--:B-1----:R-:W-:Y:S01]  /*26e90*/  FMUL R13, R88, R2.reuse ;  /* 0x00000002580d7220 */ /* 0x082fe20000400000 */
[-C--:B------:R-:W-:Y:S01]  /*26ea0*/  FMUL R15, R92, R2.reuse ;  /* 0x000000025c0f7220 */ /* 0x080fe20000400000 */
[----:B------:R-:W1:Y:S01]  /*26eb0*/  @P1 LDSM.16.MT88.4 R4, [R3+0x33800] ;  /* 0x033800000304183b */ /* 0x000e620000004200 */
        /* <DEDUP_REMOVED lines=9> */
[----:B------:R-:W-:Y:S01]  /*26f50*/  FMUL R103, R103, R2 ;  /* 0x0000000267677220 */ /* 0x000fe20000400000 */
[----:B------:R-:W-:Y:S01]  /*26f60*/  BSSY B0, `(.L_x_160) ;  /* 0x000003d000007945 */ /* 0x000fe20003800000 */
[----:B--2---:R-:W-:-:S02]  /*26f70*/  HADD2.F32 R14, -RZ, R8.H1_H1 ;  /* 0x30000008ff0e7230 */ /* 0x004fc40000004100 */
[----:B------:R-:W-:Y:S02]  /*26f80*/  HADD2.F32 R12, -RZ, R8.H0_H0 ;  /* 0x20000008ff0c7230 */ /* 0x000fe40000004100 */
[--C-:B------:R-:W-:Y:S02]  /*26f90*/  HADD2.F32 R16, -RZ, R10.reuse.H0_H0 ;  /* 0x2000000aff107230 */ /* 0x100fe40000004100 */
[-C--:B------:R-:W-:Y:S01]  /*26fa0*/  FFMA R89, R14, R0.reuse, R89 ;  /* 0x000000000e597223 */ /* 0x080fe20000000059 */
[----:B------:R-:W-:Y:S02]  /*26fb0*/  HADD2.F32 R14, -RZ, R9.H0_H0 ;  /* 0x20000009ff0e7230 */ /* 0x000fe40000004100 */
[----:B------:R-:W-:Y:S01]  /*26fc0*/  FFMA R12, R12, R0, R13 ;  /* 0x000000000c0c7223 */ /* 0x000fe2000000000d */
[----:B------:R-:W-:Y:S01]  /*26fd0*/  FMUL R13, R90, R2 ;  /* 0x000000025a0d7220 */ /* 0x000fe20000400000 */
[----:B------:R-:W-:Y:S02]  /*26fe0*/  HADD2.F32 R18, -RZ, R11.H0_H0 ;  /* 0x2000000bff127230 */ /* 0x000fe40000004100 */
[----:B------:R-:W-:Y:S01]  /*26ff0*/  FFMA R15, R16, R0, R15 ;  /* 0x00000000100f7223 */ /* 0x000fe2000000000f */
[----:B------:R-:W-:-:S02]  /*27000*/  HADD2.F32 R16, -RZ, R10.H1_H1 ;  /* 0x3000000aff107230 */ /* 0x000fc40000004100 */
[-C--:B------:R-:W-:Y:S01]  /*27010*/  FFMA R13, R14, R0.reuse, R13 ;  /* 0x000000000e0d7223 */ /* 0x080fe2000000000d */
[----:B------:R-:W-:Y:S02]  /*27020*/  HADD2.F32 R14, -RZ, R9.H1_H1 ;  /* 0x30000009ff0e7230 */ /* 0x000fe40000004100 */
[-C--:B------:R-:W-:Y:S01]  /*27030*/  FFMA R17, R18, R0.reuse, R17 ;  /* 0x0000000012117223 */ /* 0x080fe20000000011 */
[----:B------:R-:W-:Y:S02]  /*27040*/  HADD2.F32 R18, -RZ, R11.H1_H1 ;  /* 0x3000000bff127230 */ /* 0x000fe40000004100 */
[----:B------:R-:W-:Y:S01]  /*27050*/  FFMA R16, R16, R0, R93 ;  /* 0x0000000010107223 */ /* 0x000fe2000000005d */
[----:B------:R-:W-:Y:S01]  /*27060*/  F2FP.F16.F32.PACK_AB R12, R89, R12 ;  /* 0x0000000c590c723e */ /* 0x000fe200000000ff */
[-C--:B------:R-:W-:Y:S01]  /*27070*/  FFMA R14, R14, R0.reuse, R91 ;  /* 0x000000000e0e7223 */ /* 0x080fe2000000005b */
[----:B-1----:R-:W-:Y:S02]  /*27080*/  HADD2.F32 R20, -RZ, R5.H1_H1 ;  /* 0x30000005ff147230 */ /* 0x002fe40000004100 */
[----:B------:R-:W-:-:S02]  /*27090*/  FFMA R18, R18, R0, R95 ;  /* 0x0000000012127223 */ /* 0x000fc4000000005f */
[----:B------:R-:W-:Y:S02]  /*270a0*/  F2FP.F16.F32.PACK_AB R13, R14, R13 ;  /* 0x0000000d0e0d723e */ /* 0x000fe400000000ff */
[----:B------:R-:W-:Y:S01]  /*270b0*/  F2FP.F16.F32.PACK_AB R14, R16, R15 ;  /* 0x0000000f100e723e */ /* 0x000fe200000000ff */
[--C-:B------:R-:W-:Y:S01]  /*270c0*/  HADD2.F32 R16, -RZ, R4.reuse.H0_H0 ;  /* 0x20000004ff107230 */ /* 0x100fe20000004100 */
[----:B------:R-:W-:Y:S01]  /*270d0*/  F2FP.F16.F32.PACK_AB R15, R18, R17 ;  /* 0x00000011120f723e */ /* 0x000fe200000000ff */
[----:B------:R-:W-:Y:S01]  /*270e0*/  FMUL R17, R96, R2 ;  /* 0x0000000260117220 */ /* 0x000fe20000400000 */
[----:B------:R-:W-:-:S03]  /*270f0*/  HADD2.F32 R18, -RZ, R4.H1_H1 ;  /* 0x30000004ff127230 */ /* 0x000fc60000004100 */
[-C--:B------:R-:W-:Y:S01]  /*27100*/  FFMA R16, R16, R0.reuse, R17 ;  /* 0x0000000010107223 */ /* 0x080fe20000000011 */
[----:B------:R1:W-:Y:S01]  /*27110*/  STSM.16.MT88.4 [R3+0x33000], R12 ;  /* 0x0330000c03007844 */ /* 0x0003e20000004200 */
[----:B------:R-:W-:Y:S01]  /*27120*/  FFMA R17, R18, R0, R97 ;  /* 0x0000000012117223 */ /* 0x000fe20000000061 */
[----:B------:R-:W-:Y:S02]  /*27130*/  HADD2.F32 R18, -RZ, R5.H0_H0 ;  /* 0x20000005ff127230 */ /* 0x000fe40000004100 */
[--C-:B-1----:R-:W-:Y:S02]  /*27140*/  HADD2.F32 R12, -RZ, R6.reuse.H0_H0 ;  /* 0x20000006ff0c7230 */ /* 0x102fe40000004100 */
[----:B------:R-:W-:Y:S01]  /*27150*/  FMUL R15, R100, R2 ;  /* 0x00000002640f7220 */ /* 0x000fe20000400000 */
[-C--:B------:R-:W-:Y:S01]  /*27160*/  FFMA R13, R18, R0.reuse, R19 ;  /* 0x00000000120d7223 */ /* 0x080fe20000000013 */
[----:B------:R-:W-:Y:S01]  /*27170*/  FFMA R14, R20, R0, R99 ;  /* 0x00000000140e7223 */ /* 0x000fe20000000063 */
[----:B------:R-:W-:-:S02]  /*27180*/  HADD2.F32 R18, -RZ, R6.H1_H1 ;  /* 0x30000006ff127230 */ /* 0x000fc40000004100 */
[----:B------:R-:W-:Y:S01]  /*27190*/  FFMA R15, R12, R0, R15 ;  /* 0x000000000c0f7223 */ /* 0x000fe2000000000f */
[--C-:B------:R-:W-:Y:S02]  /*271a0*/  HADD2.F32 R12, -RZ, R7.reuse.H0_H0 ;  /* 0x20000007ff0c7230 */ /* 0x100fe40000004100 */
[----:B------:R-:W-:Y:S01]  /*271b0*/  FMUL R19, R102, R2 ;  /* 0x0000000266137220 */ /* 0x000fe20000400000 */
[----:B------:R-:W-:Y:S02]  /*271c0*/  HADD2.F32 R20, -RZ, R7.H1_H1 ;  /* 0x30000007ff147230 */ /* 0x000fe40000004100 */
[-C--:B------:R-:W-:Y:S01]  /*271d0*/  FFMA R18, R18, R0.reuse, R101 ;  /* 0x0000000012127223 */ /* 0x080fe20000000065 */
[----:B------:R-:W-:Y:S01]  /*271e0*/  F2FP.F16.F32.PACK_AB R13, R14, R13 ;  /* 0x0000000d0e0d723e */ /* 0x000fe200000000ff */
[----:B------:R-:W-:Y:S01]  /*271f0*/  FFMA R19, R12, R0, R19 ;  /* 0x000000000c137223 */ /* 0x000fe20000000013 */
[----:B------:R-:W-:Y:S01]  /*27200*/  F2FP.F16.F32.PACK_AB R12, R17, R16 ;  /* 0x00000010110c723e */ /* 0x000fe200000000ff */
[----:B------:R-:W-:Y:S01]  /*27210*/  FFMA R20, R20, R0, R103 ;  /* 0x0000000014147223 */ /* 0x000fe20000000067 */
[----:B------:R-:W-:-:S04]  /*27220*/  F2FP.F16.F32.PACK_AB R14, R18, R15 ;  /* 0x0000000f120e723e */ /* 0x000fc800000000ff */
        /* <DEDUP_REMOVED lines=16> */
.L_x_161:
[----:B------:R-:W-:Y:S05]  /*27330*/  BSYNC B0 ;  /* 0x0000000000007941 */ /* 0x000fea0003800000 */
.L_x_160:
[----:B------:R-:W-:Y:S06]  /*27340*/  BAR.SYNC.DEFER_BLOCKING 0x1, 0x80 ;  /* 0x0042000000007b1d */ /* 0x000fec0000010000 */
[----:B------:R-:W-:Y:S05]  /*27350*/  @!P0 BRA `(.L_x_162) ;  /* 0x0000000000048947 */ /* 0x000fea0003800000 */
[----:B------:R-:W-:Y:S01]  /*27360*/  BPT.TRAP 0x1 ;  /* 0x000000040000795c */ /* 0x000fe20000300000 */
.L_x_162:
[----:B------:R-:W-:Y:S01]  /*27370*/  SYNCS.ARRIVE.TRANS64.RED.A1T0 RZ, [UR6], RZ ;  /* 0x000000ffffff79a7 */ /* 0x000fe20008100406 */
[----:B------:R-:W-:Y:S05]  /*27380*/  @!P0 BRA `(.L_x_163) ;  /* 0x0000000000048947 */ /* 0x000fea0003800000 */
[----:B------:R-:W-:Y:S01]  /*27390*/  BPT.TRAP 0x1 ;  /* 0x000000040000795c */ /* 0x000fe20000300000 */
.L_x_163:
[----:B------:R-:W2:Y:S02]  /*273a0*/  SYNCS.PHASECHK.TRANS64.TRYWAIT P3, [UR47+0x344b0], R24 ;  /* 0x0344b018ff0075a7 */ /* 0x000ea4000806016f */
[----:B--2---:R-:W-:Y:S05]  /*273b0*/  @!P3 BRA `(.L_x_164) ;  /* 0x000000d40084b947 */ /* 0x004fea0003800000 */
.L_x_558:
        /* <DEDUP_REMOVED lines=18> */
[----:B------:R-:W1:Y:S01]  /*274e0*/  @P1 LDSM.16.MT88.4 R4, [R3+0x30800] ;  /* 0x030800000304183b */ /* 0x000e620000004200 */
[----:B------:R-:W-:Y:S05]  /*274f0*/  WARPSYNC.ALL ;  /* 0x0000000000007948 */ /* 0x000fea0003800000 */
[----:B------:R-:W-:Y:S01]  /*27500*/  BSSY B0, `(.L_x_165) ;  /* 0x0000049000007945 */ /* 0x000fe20003800000 */
[----:B-1----:R-:W-:-:S02]  /*27510*/  HADD2.F32 R14, -RZ, R8.H1_H1 ;  /* 0x30000008ff0e7230 */ /* 0x002fc40000004100 */
[----:B------:R-:W-:Y:S02]  /*27520*/  HADD2.F32 R32, -RZ, R7.H1_H1 ;  /* 0x30000007ff207230 */ /* 0x000fe40000004100 */
[-C--:B--2---:R-:W-:Y:S01]  /*27530*/  FMUL R13, R13, R2.reuse ;  /* 0x000000020d0d7220 */ /* 0x084fe20000400000 */
[----:B---3--:R-:W-:Y:S01]  /*27540*/  FMUL R15, R12, R2 ;  /* 0x000000020c0f7220 */ /* 0x008fe20000400000 */
[----:B------:R-:W-:-:S05]  /*27550*/  HADD2.F32 R12, -RZ, R8.H0_H0 ;  /* 0x20000008ff0c7230 */ /* 0x000fca0000004100 */
[-C--:B------:R-:W-:Y:S01]  /*27560*/  FFMA R12, R12, R0.reuse, R13 ;  /* 0x000000000c0c7223 */ /* 0x080fe2000000000d */
[----:B------:R-:W-:Y:S01]  /*27570*/  FFMA R13, R14, R0, R15 ;  /* 0x000000000e0d7223 */ /* 0x000fe2000000000f */
[-C--:B----4-:R-:W-:Y:S01]  /*27580*/  FMUL R15, R17, R2.reuse ;  /* 0x00000002110f7220 */ /* 0x090fe20000400000 */
[----:B-----5:R-:W-:Y:S01]  /*27590*/  FMUL R17, R16, R2 ;  /* 0x0000000210117220 */ /* 0x020fe20000400000 */
[--C-:B------:R-:W-:Y:S02]  /*275a0*/  HADD2.F32 R14, -RZ, R9.reuse.H0_H0 ;  /* 0x20000009ff0e7230 */ /* 0x100fe40000004100 */
[----:B------:R-:W-:Y:S01]  /*275b0*/  HADD2.F32 R16, -RZ, R9.H1_H1 ;  /* 0x30000009ff107230 */ /* 0x000fe20000004100 */
[----:B------:R-:W-:Y:S02]  /*275c0*/  F2FP.F16.F32.PACK_AB R12, R13, R12 ;  /* 0x0000000c0d0c723e */ /* 0x000fe400000000ff */
[-C--:B------:R-:W-:Y:S02]  /*275d0*/  FFMA R14, R14, R0.reuse, R15 ;  /* 0x000000000e0e7223 */ /* 0x080fe4000000000f */
[----:B------:R-:W-:Y:S01]  /*275e0*/  FFMA R15, R16, R0, R17 ;  /* 0x00000000100f7223 */ /* 0x000fe20000000011 */
[-C--:B------:R-:W-:Y:S01]  /*275f0*/  FMUL R17, R19, R2.reuse ;  /* 0x0000000213117220 */ /* 0x080fe20000400000 */
[----:B------:R-:W-:Y:S01]  /*27600*/  FMUL R19, R18, R2 ;  /* 0x0000000212137220 */ /* 0x000fe20000400000 */
[----:B------:R-:W-:-:S02]  /*27610*/  HADD2.F32 R16, -RZ, R10.H0_H0 ;  /* 0x2000000aff107230 */ /* 0x000fc40000004100 */
[----:B------:R-:W-:Y:S01]  /*27620*/  HADD2.F32 R18, -RZ, R10.H1_H1 ;  /* 0x3000000aff127230 */ /* 0x000fe20000004100 */
[----:B------:R-:W-:Y:S02]  /*27630*/  F2FP.F16.F32.PACK_AB R13, R15, R14 ;  /* 0x0000000e0f0d723e */ /* 0x000fe400000000ff */
[-C--:B------:R-:W-:Y:S02]  /*27640*/  FFMA R16, R16, R0.reuse, R17 ;  /* 0x0000000010107223 */ /* 0x080fe40000000011 */
[----:B------:R-:W-:Y:S01]  /*27650*/  FFMA R17, R18, R0, R19 ;  /* 0x0000000012117223 */ /* 0x000fe20000000013 */
[-C--:B------:R-:W-:Y:S01]  /*27660*/  FMUL R19, R21, R2.reuse ;  /* 0x0000000215137220 */ /* 0x080fe20000400000 */
[----:B------:R-:W-:Y:S01]  /*27670*/  FMUL R21, R20, R2 ;  /* 0x0000000214157220 */ /* 0x000fe20000400000 */
[--C-:B------:R-:W-:Y:S02]  /*27680*/  HADD2.F32 R18, -RZ, R11.reuse.H0_H0 ;  /* 0x2000000bff127230 */ /* 0x100fe40000004100 */
[----:B------:R-:W-:-:S02]  /*27690*/  HADD2.F32 R20, -RZ, R11.H1_H1 ;  /* 0x3000000bff147230 */ /* 0x000fc40000004100 */
[----:B------:R-:W-:Y:S01]  /*276a0*/  FMUL R23, R23, R2 ;  /* 0x0000000217177220 */ /* 0x000fe20000400000 */
[----:B------:R-:W-:Y:S01]  /*276b0*/  F2FP.F16.F32.PACK_AB R14, R17, R16 ;  /* 0x00000010110e723e */ /* 0x000fe200000000ff */
[-C--:B------:R-:W-:Y:S01]  /*276c0*/  FFMA R18, R18, R0.reuse, R19 ;  /* 0x0000000012127223 */ /* 0x080fe20000000013 */
[----:B------:R-:W-:Y:S01]  /*276d0*/  FFMA R19, R20, R0, R21 ;  /* 0x0000000014137223 */ /* 0x000fe20000000015 */
[-C--:B------:R-:W-:Y:S01]  /*276e0*/  FMUL R21, R26, R2.reuse ;  /* 0x000000021a157220 */ /* 0x080fe20000400000 */
[--C-:B------:R-:W-:Y:S02]  /*276f0*/  HADD2.F32 R20, -RZ, R4.reuse.H0_H0 ;  /* 0x20000004ff147230 */ /* 0x100fe40000004100 */
[----:B------:R-:W-:Y:S01]  /*27700*/  FMUL R25, R25, R2 ;  /* 0x0000000219197220 */ /* 0x000fe20000400000 */
[----:B------:R-:W-:Y:S01]  /*27710*/  HADD2.F32 R26, -RZ, R4.H1_H1 ;  /* 0x30000004ff1a7230 */ /* 0x000fe20000004100 */
[----:B------:R-:W-:Y:S01]  /*27720*/  F2FP.F16.F32.PACK_AB R15, R19, R18 ;  /* 0x00000012130f723e */ /* 0x000fe200000000ff */
[----:B------:R-:W-:-:S03]  /*27730*/  FFMA R20, R20, R0, R21 ;  /* 0x0000000014147223 */ /* 0x000fc60000000015 */
[----:B------:R-:W-:Y:S01]  /*27740*/  FFMA R21, R26, R0, R23 ;  /* 0x000000001a157223 */ /* 0x000fe20000000017 */
[-C--:B------:R-:W-:Y:S01]  /*27750*/  FMUL R23, R28, R2.reuse ;  /* 0x000000021c177220 */ /* 0x080fe20000400000 */
[--C-:B------:R-:W-:Y:S02]  /*27760*/  HADD2.F32 R26, -RZ, R5.reuse.H0_H0 ;  /* 0x20000005ff1a7230 */ /* 0x100fe40000004100 */
[----:B------:R-:W-:Y:S01]  /*27770*/  FMUL R27, R27, R2 ;  /* 0x000000021b1b7220 */ /* 0x000fe20000400000 */
[----:B------:R-:W-:Y:S01]  /*27780*/  HADD2.F32 R28, -RZ, R5.H1_H1 ;  /* 0x30000005ff1c7230 */ /* 0x000fe20000004100 */
[----:B------:R-:W-:Y:S01]  /*27790*/  F2FP.F16.F32.PACK_AB R16, R21, R20 ;  /* 0x000000141510723e */ /* 0x000fe200000000ff */
[----:B------:R1:W-:Y:S01]  /*277a0*/  STSM.16.MT88.4 [R3+0x30000], R12 ;  /* 0x0300000c03007844 */ /* 0x0003e20000004200 */
[-C--:B------:R-:W-:Y:S02]  /*277b0*/  FFMA R23, R26, R0.reuse, R23 ;  /* 0x000000001a177223 */ /* 0x080fe40000000017 */
[----:B------:R-:W-:Y:S01]  /*277c0*/  FFMA R26, R28, R0, R25 ;  /* 0x000000001c1a7223 */ /* 0x000fe20000000019 */
[----:B------:R-:W-:Y:S01]  /*277d0*/  FMUL R25, R30, R2 ;  /* 0x000000021e197220 */ /* 0x000fe20000400000 */
[----:B------:R-:W-:-:S02]  /*277e0*/  HADD2.F32 R28, -RZ, R6.H0_H0 ;  /* 0x20000006ff1c7230 */ /* 0x000fc40000004100 */
[----:B------:R-:W-:Y:S01]  /*277f0*/  FMUL R29, R29, R2 ;  /* 0x000000021d1d7220 */ /* 0x000fe20000400000 */
[----:B------:R-:W-:Y:S01]  /*27800*/  HADD2.F32 R30, -RZ, R6.H1_H1 ;  /* 0x30000006ff1e7230 */ /* 0x000fe20000004100 */
[----:B------:R-:W-:Y:S01]  /*27810*/  F2FP.F16.F32.PACK_AB R17, R26, R23 ;  /* 0x000000171a11723e */ /* 0x000fe200000000ff */
[----:B------:R-:W-:-:S03]  /*27820*/  FFMA R25, R28, R0, R25 ;  /* 0x000000001c197223 */ /* 0x000fc60000000019 */
[----:B------:R-:W-:Y:S01]  /*27830*/  FFMA R28, R30, R0, R27 ;  /* 0x000000001e1c7223 */ /* 0x000fe2000000001b */
[----:B------:R-:W-:Y:S02]  /*27840*/  HADD2.F32 R30, -RZ, R7.H0_H0 ;  /* 0x20000007ff1e7230 */ /* 0x000fe40000004100 */
[----:B------:R-:W-:Y:S02]  /*27850*/  FMUL R27, R31, R2 ;  /* 0x000000021f1b7220 */ /* 0x000fe40000400000 */
[----:B------:R-:W-:Y:S02]  /*27860*/  F2FP.F16.F32.PACK_AB R18, R28, R25 ;  /* 0x000000191c12723e */ /* 0x000fe400000000ff */
[-C--:B------:R-:W-:Y:S01]  /*27870*/  FFMA R27, R30, R0.reuse, R27 ;  /* 0x000000001e1b7223 */ /* 0x080fe2000000001b */
        /* <DEDUP_REMOVED lines=17> */
.L_x_166:
[----:B------:R-:W-:Y:S05]  /*27990*/  BSYNC B0 ;  /* 0x0000000000007941 */ /* 0x000fea0003800000 */
.L_x_165:
[----:B------:R-:W-:Y:S06]  /*279a0*/  BAR.SYNC.DEFER_BLOCKING 0x1, 0x80 ;  /* 0x0042000000007b1d */ /* 0x000fec0000010000 */
[----:B------:R-:W-:Y:S05]  /*279b0*/  @!P0 BRA `(.L_x_167) ;  /* 0x0000000000048947 */ /* 0x000fea0003800000 */
[----:B------:R-:W-:Y:S01]  /*279c0*/  BPT.TRAP 0x1 ;  /* 0x000000040000795c */ /* 0x000fe20000300000 */
.L_x_167:
[----:B------:R-:W-:Y:S01]  /*279d0*/  SYNCS.ARRIVE.TRANS64.RED.A1T0 RZ, [UR7], RZ ;  /* 0x000000ffffff79a7 */ /* 0x000fe20008100407 */
[----:B------:R-:W-:Y:S05]  /*279e0*/  @!P0 BRA `(.L_x_168) ;  /* 0x0000000000048947 */ /* 0x000fea0003800000 */
[----:B------:R-:W-:Y:S01]  /*279f0*/  BPT.TRAP 0x1 ;  /* 0x000000040000795c */ /* 0x000fe20000300000 */
.L_x_168:
[----:B------:R-:W2:Y:S02]  /*27a00*/  SYNCS.PHASECHK.TRANS64.TRYWAIT P3, [UR47+0x344b8], R24 ;  /* 0x0344b818ff0075a7 */ /* 0x000ea4000806016f */
[----:B--2---:R-:W-:Y:S05]  /*27a10*/  @!P3 BRA `(.L_x_169) ;  /* 0x000000d00004b947 */ /* 0x004fea0003800000 */
.L_x_559:
        /* <DEDUP_REMOVED lines=21> */
[----:B-1----:R-:W-:-:S02]  /*27b70*/  HADD2.F32 R16, -RZ, R9.H0_H0 ;  /* 0x20000009ff107230 */ /* 0x002fc40000004100 */
[----:B------:R-:W-:Y:S02]  /*27b80*/  HADD2.F32 R18, -RZ, R9.H1_H1 ;  /* 0x30000009ff127230 */ /* 0x000fe40000004100 */
[----:B------:R-:W-:Y:S02]  /*27b90*/  HADD2.F32 R34, -RZ, R7.H1_H1 ;  /* 0x30000007ff227230 */ /* 0x000fe40000004100 */
[-C--:B--2---:R-:W-:Y:S01]  /*27ba0*/  FMUL R13, R13, R2.reuse ;  /* 0x000000020d0d7220 */ /* 0x084fe20000400000 */
[-C--:B---3--:R-:W-:Y:S01]  /*27bb0*/  FMUL R15, R14, R2.reuse ;  /* 0x000000020e0f7220 */ /* 0x088fe20000400000 */
[--C-:B------:R-:W-:Y:S02]  /*27bc0*/  HADD2.F32 R14, -RZ, R8.reuse.H1_H1 ;  /* 0x30000008ff0e7230 */ /* 0x100fe40000004100 */
[-C--:B----4-:R-:W-:Y:S01]  /*27bd0*/  FMUL R17, R12, R2.reuse ;  /* 0x000000020c117220 */ /* 0x090fe20000400000 */
[----:B------:R-:W-:Y:S02]  /*27be0*/  HADD2.F32 R12, -RZ, R8.H0_H0 ;  /* 0x20000008ff0c7230 */ /* 0x000fe40000004100 */
[----:B-----5:R-:W-:-:S03]  /*27bf0*/  FMUL R19, R19, R2 ;  /* 0x0000000213137220 */ /* 0x020fc60000400000 */
[-C--:B------:R-:W-:Y:S01]  /*27c00*/  FFMA R12, R12, R0.reuse, R13 ;  /* 0x000000000c0c7223 */ /* 0x080fe2000000000d */
[-C--:B------:R-:W-:Y:S01]  /*27c10*/  FFMA R13, R14, R0.reuse, R15 ;  /* 0x000000000e0d7223 */ /* 0x080fe2000000000f */
[-C--:B------:R-:W-:Y:S01]  /*27c20*/  FFMA R14, R16, R0.reuse, R17 ;  /* 0x00000000100e7223 */ /* 0x080fe20000000011 */
[----:B------:R-:W-:Y:S01]  /*27c30*/  FFMA R15, R18, R0, R19 ;  /* 0x00000000120f7223 */ /* 0x000fe20000000013 */
[--C-:B------:R-:W-:Y:S02]  /*27c40*/  HADD2.F32 R16, -RZ, R10.reuse.H0_H0 ;  /* 0x2000000aff107230 */ /* 0x100fe40000004100 */
[-C--:B------:R-:W-:Y:S01]  /*27c50*/  FMUL R17, R26, R2.reuse ;  /* 0x000000021a117220 */ /* 0x080fe20000400000 */
[----:B------:R-:W-:Y:S01]  /*27c60*/  FMUL R19, R21, R2 ;  /* 0x0000000215137220 */ /* 0x000fe20000400000 */
[----:B------:R-:W-:Y:S01]  /*27c70*/  HADD2.F32 R18, -RZ, R10.H1_H1 ;  /* 0x3000000aff127230 */ /* 0x000fe20000004100 */
[----:B------:R-:W-:Y:S01]  /*27c80*/  F2FP.F16.F32.PACK_AB R12, R13, R12 ;  /* 0x0000000c0d0c723e */ /* 0x000fe200000000ff */
[----:B------:R-:W-:-:S02]  /*27c90*/  HADD2.F32 R26, -RZ, R11.H1_H1 ;  /* 0x3000000bff1a7230 */ /* 0x000fc40000004100 */
[----:B------:R-:W-:Y:S01]  /*27ca0*/  FMUL R21, R20, R2 ;  /* 0x0000000214157220 */ /* 0x000fe20000400000 */
[----:B------:R-:W-:Y:S02]  /*27cb0*/  HADD2.F32 R20, -RZ, R11.H0_H0 ;  /* 0x2000000bff147230 */ /* 0x000fe40000004100 */
[-C--:B------:R-:W-:Y:S01]  /*27cc0*/  FFMA R17, R16, R0.reuse, R17 ;  /* 0x0000000010117223 */ /* 0x080fe20000000011 */
[----:B------:R-:W-:Y:S01]  /*27cd0*/  FFMA R16, R18, R0, R19 ;  /* 0x0000000012107223 */ /* 0x000fe20000000013 */
[----:B------:R-:W-:Y:S01]  /*27ce0*/  FMUL R23, R23, R2 ;  /* 0x0000000217177220 */ /* 0x000fe20000400000 */
[----:B------:R-:W-:Y:S01]  /*27cf0*/  F2FP.F16.F32.PACK_AB R13, R15, R14 ;  /* 0x0000000e0f0d723e */ /* 0x000fe200000000ff */
[-C--:B------:R-:W-:Y:S01]  /*27d00*/  FFMA R21, R20, R0.reuse, R21 ;  /* 0x0000000014157223 */ /* 0x080fe20000000015 */
[--C-:B------:R-:W-:Y:S02]  /*27d10*/  HADD2.F32 R20, -RZ, R4.reuse.H0_H0 ;  /* 0x20000004ff147230 */ /* 0x100fe40000004100 */
[----:B------:R-:W-:Y:S01]  /*27d20*/  FFMA R18, R26, R0, R23 ;  /* 0x000000001a127223 */ /* 0x000fe20000000017 */
[-C--:B------:R-:W-:Y:S01]  /*27d30*/  FMUL R19, R30, R2.reuse ;  /* 0x000000021e137220 */ /* 0x080fe20000400000 */
[----:B------:R-:W-:Y:S01]  /*27d40*/  HADD2.F32 R26, -RZ, R4.H1_H1 ;  /* 0x30000004ff1a7230 */ /* 0x000fe20000004100 */
[----:B------:R-:W-:Y:S01]  /*27d50*/  F2FP.F16.F32.PACK_AB R14, R16, R17 ;  /* 0x00000011100e723e */ /* 0x000fe200000000ff */
[----:B------:R-:W-:Y:S01]  /*27d60*/  FMUL R23, R28, R2 ;  /* 0x000000021c177220 */ /* 0x000fe20000400000 */
[----:B------:R-:W-:-:S02]  /*27d70*/  HADD2.F32 R28, -RZ, R5.H0_H0 ;  /* 0x20000005ff1c7230 */ /* 0x000fc40000004100 */
[----:B------:R-:W-:Y:S01]  /*27d80*/  FFMA R19, R20, R0, R19 ;  /* 0x0000000014137223 */ /* 0x000fe20000000013 */
[----:B------:R-:W-:Y:S02]  /*27d90*/  HADD2.F32 R30, -RZ, R5.H1_H1 ;  /* 0x30000005ff1e7230 */ /* 0x000fe40000004100 */
[----:B------:R-:W-:Y:S01]  /*27da0*/  FMUL R25, R25, R2 ;  /* 0x0000000219197220 */ /* 0x000fe20000400000 */
[----:B------:R-:W-:Y:S01]  /*27db0*/  FFMA R20, R26, R0, R23 ;  /* 0x000000001a147223 */ /* 0x000fe20000000017 */
[----:B------:R-:W-:Y:S01]  /*27dc0*/  F2FP.F16.F32.PACK_AB R15, R18, R21 ;  /* 0x00000015120f723e */ /* 0x000fe200000000ff */
[----:B------:R-:W-:Y:S01]  /*27dd0*/  FMUL R27, R27, R2 ;  /* 0x000000021b1b7220 */ /* 0x000fe20000400000 */
[-C--:B------:R-:W-:Y:S01]  /*27de0*/  FFMA R25, R28, R0.reuse, R25 ;  /* 0x000000001c197223 */ /* 0x080fe20000000019 */
[--C-:B------:R-:W-:Y:S01]  /*27df0*/  HADD2.F32 R28, -RZ, R6.reuse.H0_H0 ;  /* 0x20000006ff1c7230 */ /* 0x100fe20000004100 */
[----:B------:R-:W-:Y:S01]  /*27e00*/  F2FP.F16.F32.PACK_AB R16, R20, R19 ;  /* 0x000000131410723e */ /* 0x000fe200000000ff */
[----:B------:R-:W-:Y:S01]  /*27e10*/  FFMA R26, R30, R0, R27 ;  /* 0x000000001e1a7223 */ /* 0x000fe2000000001b */
[-C--:B------:R-:W-:Y:S01]  /*27e20*/  FMUL R23, R33, R2.reuse ;  /* 0x0000000221177220 */ /* 0x080fe20000400000 */
[----:B------:R-:W-:Y:S01]  /*27e30*/  HADD2.F32 R30, -RZ, R6.H1_H1 ;  /* 0x30000006ff1e7230 */ /* 0x000fe20000004100 */
[----:B------:R1:W-:Y:S01]  /*27e40*/  STSM.16.MT88.4 [R3+0x31000], R12 ;  /* 0x0310000c03007844 */ /* 0x0003e20000004200 */
[----:B------:R-:W-:Y:S01]  /*27e50*/  FMUL R27, R32, R2 ;  /* 0x00000002201b7220 */ /* 0x000fe20000400000 */
[----:B------:R-:W-:-:S02]  /*27e60*/  HADD2.F32 R32, -RZ, R7.H0_H0 ;  /* 0x20000007ff207230 */ /* 0x000fc40000004100 */
[----:B------:R-:W-:Y:S01]  /*27e70*/  FFMA R23, R28, R0, R23 ;  /* 0x000000001c177223 */ /* 0x000fe20000000017 */
[----:B------:R-:W-:Y:S01]  /*27e80*/  F2FP.F16.F32.PACK_AB R17, R26, R25 ;  /* 0x000000191a11723e */ /* 0x000fe200000000ff */
[----:B------:R-:W-:Y:S01]  /*27e90*/  FMUL R29, R29, R2 ;  /* 0x000000021d1d7220 */ /* 0x000fe20000400000 */
[----:B------:R-:W-:Y:S01]  /*27ea0*/  FFMA R28, R30, R0, R27 ;  /* 0x000000001e1c7223 */ /* 0x000fe2000000001b */
[----:B------:R-:W-:Y:S02]  /*27eb0*/  FMUL R31, R31, R2 ;  /* 0x000000021f1f7220 */ /* 0x000fe40000400000 */
[-C--:B------:R-:W-:Y:S02]  /*27ec0*/  FFMA R29, R32, R0.reuse, R29 ;  /* 0x00000000201d7223 */ /* 0x080fe4000000001d */
[----:B------:R-:W-:Y:S01]  /*27ed0*/  F2FP.F16.F32.PACK_AB R18, R28, R23 ;  /* 0x000000171c12723e */ /* 0x000fe200000000ff */
        /* <DEDUP_REMOVED lines=17> */
.L_x_171:
[----:B------:R-:W-:Y:S05]  /*27ff0*/  BSYNC B0 ;  /* 0x0000000000007941 */ /* 0x000fea0003800000 */
.L_x_170:
[----:B------:R-:W-:Y:S06]  /*28000*/  BAR.SYNC.DEFER_BLOCKING 0x1, 0x80 ;  /* 0x0042000000007b1d */ /* 0x000fec0000010000 */
[----:B------:R-:W-:Y:S05]  /*28010*/  @!P0 BRA `(.L_x_172) ;  /* 0x0000000000048947 */ /* 0x000fea0003800000 */
[----:B------:R-:W-:Y:S01]  /*28020*/  BPT.TRAP 0x1 ;  /* 0x000000040000795c */ /* 0x000fe20000300000 */
.L_x_172:
[----:B------:R-:W-:Y:S01]  /*28030*/  SYNCS.ARRIVE.TRANS64.RED.A1T0 RZ, [UR4], RZ ;  /* 0x000000ffffff79a7 */ /* 0x000fe20008100404 */
[----:B------:R-:W-:Y:S05]  /*28040*/  @!P0 BRA `(.L_x_173) ;  /* 0x0000000000048947 */ /* 0x000fea0003800000 */
[----:B------:R-:W-:Y:S01]  /*28050*/  BPT.TRAP 0x1 ;  /* 0x000000040000795c */ /* 0x000fe20000300000 */
.L_x_173:
[----:B------:R-:W2:Y:S02]  /*28060*/  SYNCS.PHASECHK.TRANS64.TRYWAIT P3, [UR47+0x344c0], R24 ;  /* 0x0344c018ff0075a7 */ /* 0x000ea4000806016f */
[----:B--2---:R-:W-:Y:S05]  /*28070*/  @!P3 BRA `(.L_x_174) ;  /* 0x000000c80084b947 */ /* 0x004fea0003800000 */
.L_x_560:
        /* <DEDUP_REMOVED lines=27> */
[----:B----4-:R-:W-:Y:S01]  /*28230*/  FMUL R17, R12, R2 ;  /* 0x000000020c117220 */ /* 0x010fe20000400000 */
[----:B------:R-:W-:Y:S02]  /*28240*/  HADD2.F32 R12, -RZ, R8.H0_H0 ;  /* 0x20000008ff0c7230 */ /* 0x000fe40000004100 */
[----:B------:R-:W-:Y:S01]  /*28250*/  FFMA R15, R14, R0, R15 ;  /* 0x000000000e0f7223 */ /* 0x000fe2000000000f */
[----:B-----5:R-:W-:-:S02]  /*28260*/  FMUL R19, R19, R2 ;  /* 0x0000000213137220 */ /* 0x020fc40000400000 */
[-C--:B------:R-:W-:Y:S01]  /*28270*/  FFMA R12, R12, R0.reuse, R13 ;  /* 0x000000000c0c7223 */ /* 0x080fe2000000000d */
[-C--:B------:R-:W-:Y:S01]  /*28280*/  FFMA R13, R16, R0.reuse, R17 ;  /* 0x00000000100d7223 */ /* 0x080fe20000000011 */
[----:B------:R-:W-:Y:S01]  /*28290*/  FFMA R14, R18, R0, R19 ;  /* 0x00000000120e7223 */ /* 0x000fe20000000013 */
[--C-:B------:R-:W-:Y:S02]  /*282a0*/  HADD2.F32 R16, -RZ, R10.reuse.H0_H0 ;  /* 0x2000000aff107230 */ /* 0x100fe40000004100 */
[-C--:B------:R-:W-:Y:S01]  /*282b0*/  FMUL R17, R26, R2.reuse ;  /* 0x000000021a117220 */ /* 0x080fe20000400000 */
[----:B------:R-:W-:Y:S02]  /*282c0*/  HADD2.F32 R18, -RZ, R10.H1_H1 ;  /* 0x3000000aff127230 */ /* 0x000fe40000004100 */
[----:B------:R-:W-:Y:S01]  /*282d0*/  FMUL R19, R21, R2 ;  /* 0x0000000215137220 */ /* 0x000fe20000400000 */
[--C-:B------:R-:W-:Y:S02]  /*282e0*/  HADD2.F32 R26, -RZ, R11.reuse.H1_H1 ;  /* 0x3000000bff1a7230 */ /* 0x100fe40000004100 */
[----:B------:R-:W-:Y:S01]  /*282f0*/  FFMA R17, R16, R0, R17 ;  /* 0x0000000010117223 */ /* 0x000fe20000000011 */
[----:B------:R-:W-:Y:S01]  /*28300*/  F2FP.F16.F32.PACK_AB R13, R14, R13 ;  /* 0x0000000d0e0d723e */ /* 0x000fe200000000ff */
[----:B------:R-:W-:Y:S01]  /*28310*/  FMUL R21, R20, R2 ;  /* 0x0000000214157220 */ /* 0x000fe20000400000 */
[----:B------:R-:W-:-:S02]  /*28320*/  HADD2.F32 R20, -RZ, R11.H0_H0 ;  /* 0x2000000bff147230 */ /* 0x000fc40000004100 */
[----:B------:R-:W-:Y:S01]  /*28330*/  FFMA R16, R18, R0, R19 ;  /* 0x0000000012107223 */ /* 0x000fe20000000013 */
[----:B------:R-:W-:Y:S01]  /*28340*/  F2FP.F16.F32.PACK_AB R12, R15, R12 ;  /* 0x0000000c0f0c723e */ /* 0x000fe200000000ff */
[----:B------:R-:W-:Y:S01]  /*28350*/  FMUL R23, R23, R2 ;  /* 0x0000000217177220 */ /* 0x000fe20000400000 */
        /* <DEDUP_REMOVED lines=47> */
.L_x_176:
[----:B------:R-:W-:Y:S05]  /*28650*/  BSYNC B0 ;  /* 0x0000000000007941 */ /* 0x000fea0003800000 */
.L_x_175:
[----:B------:R-:W-:Y:S06]  /*28660*/  BAR.SYNC.DEFER_BLOCKING 0x1, 0x80 ;  /* 0x0042000000007b1d */ /* 0x000fec0000010000 */
[----:B------:R-:W-:Y:S05]  /*28670*/  @!P0 BRA `(.L_x_177) ;  /* 0x0000000000048947 */ /* 0x000fea0003800000 */
[----:B------:R-:W-:Y:S01]  /*28680*/  BPT.TRAP 0x1 ;  /* 0x000000040000795c */ /* 0x000fe20000300000 */
.L_x_177:
[----:B------:R-:W-:Y:S01]  /*28690*/  SYNCS.ARRIVE.TRANS64.RED.A1T0 RZ, [UR5], RZ ;  /* 0x000000ffffff79a7 */ /* 0x000fe20008100405 */
[----:B------:R-:W-:Y:S05]  /*286a0*/  @!P0 BRA `(.L_x_178) ;  /* 0x0000000000048947 */ /* 0x000fea0003800000 */
[----:B------:R-:W-:Y:S01]  /*286b0*/  BPT.TRAP 0x1 ;  /* 0x000000040000795c */ /* 0x000fe20000300000 */
.L_x_178:
[----:B------:R-:W2:Y:S02]  /*286c0*/  SYNCS.PHASECHK.TRANS64.TRYWAIT P3, [UR47+0x344c8], R24 ;  /* 0x0344c818ff0075a7 */ /* 0x000ea4000806016f */
[----:B--2---:R-:W-:Y:S05]  /*286d0*/  @!P3 BRA `(.L_x_179) ;  /* 0x000000c40004b947 */ /* 0x004fea0003800000 */
.L_x_561:
[----:B------:R-:W-:Y:S05]  /*286e0*/  @P1 WARPSYNC.ALL ;  /* 0x0000000000001948 */ /* 0x000fea0003800000 */
[----:B------:R-:W2:Y:S01]  /*286f0*/  @P1 LDSM.16.MT88.4 R8, [R3+0x33000] ;  /* 0x033000000308183b */ /* 0x000ea20000004200 */
[-C--:B-1----:R-:W-:Y:S01]  /*28700*/  FMUL R13, R104, R2.reuse ;  /* 0x00000002680d7220 */ /* 0x082fe20000400000 */
[-C--:B------:R-:W-:Y:S01]  /*28710*/  FMUL R105, R105, R2.reuse ;  /* 0x0000000269697220 */ /* 0x080fe20000400000 */
[-C--:B------:R-:W-:Y:S01]  /*28720*/  FMUL R15, R106, R2.reuse ;  /* 0x000000026a0f7220 */ /* 0x080fe20000400000 */
[----:B------:R-:W1:Y:S01]  /*28730*/  @P1 LDSM.16.MT88.4 R4, [R3+0x33800] ;  /* 0x033800000304183b */ /* 0x000e620000004200 */
[-C--:B------:R-:W-:Y:S01]  /*28740*/  FMUL R107, R107, R2.reuse ;  /* 0x000000026b6b7220 */ /* 0x080fe20000400000 */
        /* <DEDUP_REMOVED lines=11> */
[----:B------:R-:W-:Y:S05]  /*28800*/  WARPSYNC.ALL ;  /* 0x0000000000007948 */ /* 0x000fea0003800000 */
[----:B------:R-:W-:Y:S01]  /*28810*/  BSSY B0, `(.L_x_180) ;  /* 0x000003a000007945 */ /* 0x000fe20003800000 */
[----:B--2---:R-:W-:-:S02]  /*28820*/  HADD2.F32 R12, -RZ, R8.H0_H0 ;  /* 0x20000008ff0c7230 */ /* 0x004fc40000004100 */
[----:B------:R-:W-:Y:S02]  /*28830*/  HADD2.F32 R14, -RZ, R8.H1_H1 ;  /* 0x30000008ff0e7230 */ /* 0x000fe40000004100 */
[--C-:B------:R-:W-:Y:S02]  /*28840*/  HADD2.F32 R16, -RZ, R9.reuse.H0_H0 ;  /* 0x20000009ff107230 */ /* 0x100fe40000004100 */
[-C--:B------:R-:W-:Y:S01]  /*28850*/  FFMA R12, R12, R0.reuse, R13 ;  /* 0x000000000c0c7223 */ /* 0x080fe2000000000d */
[----:B------:R-:W-:Y:S02]  /*28860*/  HADD2.F32 R18, -RZ, R9.H1_H1 ;  /* 0x30000009ff127230 */ /* 0x000fe40000004100 */
[-C--:B------:R-:W-:Y:S01]  /*28870*/  FFMA R105, R14, R0.reuse, R105 ;  /* 0x000000000e697223 */ /* 0x080fe20000000069 */
[----:B------:R-:W-:Y:S02]  /*28880*/  HADD2.F32 R20, -RZ, R11.H0_H0 ;  /* 0x2000000bff147230 */ /* 0x000fe40000004100 */
[----:B------:R-:W-:Y:S01]  /*28890*/  FFMA R13, R16, R0, R15 ;  /* 0x00000000100d7223 */ /* 0x000fe2000000000f */
[----:B------:R-:W-:-:S02]  /*288a0*/  HADD2.F32 R16, -RZ, R10.H0_H0 ;  /* 0x2000000aff107230 */ /* 0x000fc40000004100 */
[----:B------:R-:W-:Y:S01]  /*288b0*/  FFMA R14, R18, R0, R107 ;  /* 0x00000000120e7223 */ /* 0x000fe2000000006b */
[----:B------:R-:W-:Y:S01]  /*288c0*/  FMUL R15, R108, R2 ;  /* 0x000000026c0f7220 */ /* 0x000fe20000400000 */
[----:B------:R-:W-:Y:S02]  /*288d0*/  HADD2.F32 R18, -RZ, R10.H1_H1 ;  /* 0x3000000aff127230 */ /* 0x000fe40000004100 */
[-C--:B------:R-:W-:Y:S01]  /*288e0*/  FFMA R17, R20, R0.reuse, R17 ;  /* 0x0000000014117223 */ /* 0x080fe20000000011 */
[----:B------:R-:W-:Y:S02]  /*288f0*/  HADD2.F32 R26, -RZ, R11.H1_H1 ;  /* 0x3000000bff1a7230 */ /* 0x000fe40000004100 */
[-C--:B------:R-:W-:Y:S01]  /*28900*/  FFMA R15, R16, R0.reuse, R15 ;  /* 0x00000000100f7223 */ /* 0x080fe2000000000f */
[----:B-1----:R-:W-:Y:S02]  /*28910*/  HADD2.F32 R20, -RZ, R4.H0_H0 ;  /* 0x20000004ff147230 */ /* 0x002fe40000004100 */
[----:B------:R-:W-:Y:S01]  /*28920*/  FFMA R16, R18, R0, R109 ;  /* 0x0000000012107223 */ /* 0x000fe2000000006d */
[----:B------:R-:W-:-:S02]  /*28930*/  HADD2.F32 R28, -RZ, R5.H0_H0 ;  /* 0x20000005ff1c7230 */ /* 0x000fc40000004100 */
[-C--:B------:R-:W-:Y:S01]  /*28940*/  FFMA R18, R26, R0.reuse, R111 ;  /* 0x000000001a127223 */ /* 0x080fe2000000006f */
[----:B------:R-:W-:Y:S02]  /*28950*/  HADD2.F32 R26, -RZ, R4.H1_H1 ;  /* 0x30000004ff1a7230 */ /* 0x000fe40000004100 */
[-C--:B------:R-:W-:Y:S01]  /*28960*/  FFMA R19, R20, R0.reuse, R19 ;  /* 0x0000000014137223 */ /* 0x080fe20000000013 */
[----:B------:R-:W-:Y:S02]  /*28970*/  HADD2.F32 R30, -RZ, R5.H1_H1 ;  /* 0x30000005ff1e7230 */ /* 0x000fe40000004100 */
[-C--:B------:R-:W-:Y:S01]  /*28980*/  FFMA R21, R28, R0.reuse, R21 ;  /* 0x000000001c157223 */ /* 0x080fe20000000015 */
[----:B------:R-:W-:Y:S02]  /*28990*/  HADD2.F32 R28, -RZ, R6.H0_H0 ;  /* 0x20000006ff1c7230 */ /* 0x000fe40000004100 */
[----:B------:R-:W-:Y:S01]  /*289a0*/  FFMA R20, R26, R0, R113 ;  /* 0x000000001a147223 */ /* 0x000fe20000000071 */
[----:B------:R-:W-:-:S02]  /*289b0*/  HADD2.F32 R32, -RZ, R7.H0_H0 ;  /* 0x20000007ff207230 */ /* 0x000fc40000004100 */
[-C--:B------:R-:W-:Y:S01]  /*289c0*/  FFMA R26, R30, R0.reuse, R115 ;  /* 0x000000001e1a7223 */ /* 0x080fe20000000073 */
[----:B------:R-:W-:Y:S02]  /*289d0*/  HADD2.F32 R30, -RZ, R6.H1_H1 ;  /* 0x30000006ff1e7230 */ /* 0x000fe40000004100 */
[-C--:B------:R-:W-:Y:S01]  /*289e0*/  FFMA R23, R28, R0.reuse, R23 ;  /* 0x000000001c177223 */ /* 0x080fe20000000017 */
[----:B------:R-:W-:Y:S02]  /*289f0*/  HADD2.F32 R34, -RZ, R7.H1_H1 ;  /* 0x30000007ff227230 */ /* 0x000fe40000004100 */
[-C--:B------:R-:W-:Y:S01]  /*28a00*/  FFMA R25, R32, R0.reuse, R25 ;  /* 0x0000000020197223 */ /* 0x080fe20000000019 */
[----:B------:R-:W-:Y:S01]  /*28a10*/  F2FP.F16.F32.PACK_AB R13, R14, R13 ;  /* 0x0000000d0e0d723e */ /* 0x000fe200000000ff */
[-C--:B------:R-:W-:Y:S01]  /*28a20*/  FFMA R28, R30, R0.reuse, R117 ;  /* 0x000000001e1c7223 */ /* 0x080fe20000000075 */
[----:B------:R-:W-:Y:S01]  /*28a30*/  F2FP.F16.F32.PACK_AB R14, R16, R15 ;  /* 0x0000000f100e723e */ /* 0x000fe200000000ff */
[----:B------:R-:W-:Y:S01]  /*28a40*/  FFMA R30, R34, R0, R119 ;  /* 0x00000000221e7223 */ /* 0x000fe20000000077 */
[----:B------:R-:W-:-:S02]  /*28a50*/  F2FP.F16.F32.PACK_AB R12, R105, R12 ;  /* 0x0000000c690c723e */ /* 0x000fc400000000ff */
[----:B------:R-:W-:Y:S02]  /*28a60*/  F2FP.F16.F32.PACK_AB R15, R18, R17 ;  /* 0x00000011120f723e */ /* 0x000fe400000000ff */
[----:B------:R-:W-:Y:S02]  /*28a70*/  F2FP.F16.F32.PACK_AB R16, R20, R19 ;  /* 0x000000131410723e */ /* 0x000fe400000000ff */
[----:B------:R-:W-:Y:S01]  /*28a80*/  F2FP.F16.F32.PACK_AB R17, R26, R21 ;  /* 0x000000151a11723e */ /* 0x000fe200000000ff */
[----:B------:R1:W-:Y:S01]  /*28a90*/  STSM.16.MT88.4 [R3+0x33000], R12 ;  /* 0x0330000c03007844 */ /* 0x0003e20000004200 */
        /* <DEDUP_REMOVED lines=17> */
.L_x_181:
[----:B------:R-:W-:Y:S05]  /*28bb0*/  BSYNC B0 ;  /* 0x0000000000007941 */ /* 0x000fea0003800000 */
.L_x_180:
[----:B------:R-:W-:Y:S06]  /*28bc0*/  BAR.SYNC.DEFER_BLOCKING 0x1, 0x80 ;  /* 0x0042000000007b1d */ /* 0x000fec0000010000 */
[----:B------:R-:W-:Y:S05]  /*28bd0*/  @!P0 BRA `(.L_x_182) ;  /* 0x0000000000048947 */ /* 0x000fea0003800000 */
[----:B------:R-:W-:Y:S01]  /*28be0*/  BPT.TRAP 0x1 ;  /* 0x000000040000795c */ /* 0x000fe20000300000 */
.L_x_182:
[----:B------:R-:W-:Y:S01]  /*28bf0*/  SYNCS.ARRIVE.TRANS64.RED.A1T0 RZ, [UR6], RZ ;  /* 0x000000ffffff79a7 */ /* 0x000fe20008100406 */
[----:B------:R-:W-:Y:S05]  /*28c00*/  @!P0 BRA `(.L_x_183) ;  /* 0x0000000000048947 */ /* 0x000fea0003800000 */
[----:B------:R-:W-:Y:S01]  /*28c10*/  BPT.TRAP 0x1 ;  /* 0x000000040000795c */ /* 0x000fe20000300000 */
.L_x_183:
[----:B------:R-:W2:Y:S02]  /*28c20*/  SYNCS.PHASECHK.TRANS64.TRYWAIT P3, [UR47+0x344b0], R158 ;  /* 0x0344b09eff0075a7 */ /* 0x000ea4000806016f */
[----:B--2---:R-:W-:Y:S05]  /*28c30*/  @!P3 BRA `(.L_x_184) ;  /* 0x000000bc00c4b947 */ /* 0x004fea0003800000 */
.L_x_562:
        /* <DEDUP_REMOVED lines=93> */
.L_x_186:
[----:B------:R-:W-:Y:S05]  /*29210*/  BSYNC B0 ;  /* 0x0000000000007941 */ /* 0x000fea0003800000 */
.L_x_185:
[----:B------:R-:W-:Y:S06]  /*29220*/  BAR.SYNC.DEFER_BLOCKING 0x1, 0x80 ;  /* 0x0042000000007b1d */ /* 0x000fec0000010000 */
[----:B------:R-:W-:Y:S05]  /*29230*/  @!P0 BRA `(.L_x_187) ;  /* 0x0000000000048947 */ /* 0x000fea0003800000 */
[----:B------:R-:W-:Y:S01]  /*29240*/  BPT.TRAP 0x1 ;  /* 0x000000040000795c */ /* 0x000fe20000300000 */
.L_x_187:
[----:B------:R-:W-:Y:S01]  /*29250*/  SYNCS.ARRIVE.TRANS64.RED.A1T0 RZ, [UR7], RZ ;  /* 0x000000ffffff79a7 */ /* 0x000fe20008100407 */
[----:B------:R-:W-:Y:S05]  /*29260*/  @!P0 BRA `(.L_x_188) ;  /* 0x0000000000048947 */ /* 0x000fea0003800000 */
[----:B------:R-:W-:Y:S01]  /*29270*/  BPT.TRAP 0x1 ;  /* 0x000000040000795c */ /* 0x000fe20000300000 */
.L_x_188:
[----:B------:R-:W2:Y:S02]  /*29280*/  SYNCS.PHASECHK.TRANS64.TRYWAIT P3, [UR47+0x344b8], R158 ;  /* 0x0344b89eff0075a7 */ /* 0x000ea4000806016f */
[----:B--2---:R-:W-:Y:S05]  /*29290*/  @!P3 BRA `(.L_x_189) ;  /* 0x000000b80044b947 */ /* 0x004fea0003800000 */
.L_x_563:
        /* <DEDUP_REMOVED lines=29> */
[----:B-----5:R-:W-:Y:S01]  /*29470*/  FMUL R19, R19, R2 ;  /* 0x0000000213137220 */ /* 0x020fe20000400000 */
[----:B------:R-:W-:-:S02]  /*29480*/  FFMA R17, R16, R0, R17 ;  /* 0x0000000010117223 */ /* 0x000fc40000000011 */
        /* <DEDUP_REMOVED lines=62> */
.L_x_191:
[----:B------:R-:W-:Y:S05]  /*29870*/  BSYNC B0 ;  /* 0x0000000000007941 */ /* 0x000fea0003800000 */
.L_x_190:
[----:B------:R-:W-:Y:S06]  /*29880*/  BAR.SYNC.DEFER_BLOCKING 0x1, 0x80 ;  /* 0x0042000000007b1d */ /* 0x000fec0000010000 */
[----:B------:R-:W-:Y:S05]  /*29890*/  @!P0 BRA `(.L_x_192) ;  /* 0x0000000000048947 */ /* 0x000fea0003800000 */
[----:B------:R-:W-:Y:S01]  /*298a0*/  BPT.TRAP 0x1 ;  /* 0x000000040000795c */ /* 0x000fe20000300000 */
.L_x_192:
[----:B------:R-:W-:Y:S01]  /*298b0*/  SYNCS.ARRIVE.TRANS64.RED.A1T0 RZ, [UR4], RZ ;  /* 0x000000ffffff79a7 */ /* 0x000fe20008100404 */
[----:B------:R-:W-:Y:S05]  /*298c0*/  @!P0 BRA `(.L_x_193) ;  /* 0x0000000000048947 */ /* 0x000fea0003800000 */
[----:B------:R-:W-:Y:S01]  /*298d0*/  BPT.TRAP 0x1 ;  /* 0x000000040000795c */ /* 0x000fe20000300000 */
.L_x_193:
[----:B------:R-:W2:Y:S02]  /*298e0*/  SYNCS.PHASECHK.TRANS64.TRYWAIT P3, [UR47+0x344c0], R158 ;  /* 0x0344c09eff0075a7 */ /* 0x000ea4000806016f */
[----:B--2---:R-:W-:Y:S05]  /*298f0*/  @!P3 BRA `(.L_x_194) ;  /* 0x000000b000c4b947 */ /* 0x004fea0003800000 */
.L_x_564:
        /* <DEDUP_REMOVED lines=93> */
.L_x_196:
[----:B------:R-:W-:Y:S05]  /*29ed0*/  BSYNC B0 ;  /* 0x0000000000007941 */ /* 0x000fea0003800000 */
.L_x_195:
[----:B------:R-:W-:Y:S06]  /*29ee0*/  BAR.SYNC.DEFER_BLOCKING 0x1, 0x80 ;  /* 0x0042000000007b1d */ /* 0x000fec0000010000 */
[----:B------:R-:W-:Y:S05]  /*29ef0*/  @!P0 BRA `(.L_x_197) ;  /* 0x0000000000048947 */ /* 0x000fea0003800000 */
[----:B------:R-:W-:Y:S01]  /*29f00*/  BPT.TRAP 0x1 ;  /* 0x000000040000795c */ /* 0x000fe20000300000 */
.L_x_197:
[----:B------:R-:W-:Y:S01]  /*29f10*/  SYNCS.ARRIVE.TRANS64.RED.A1T0 RZ, [UR5], RZ ;  /* 0x000000ffffff79a7 */ /* 0x000fe20008100405 */
[----:B------:R-:W-:Y:S05]  /*29f20*/  @!P0 BRA `(.L_x_198) ;  /* 0x0000000000048947 */ /* 0x000fea0003800000 */
[----:B------:R-:W-:Y:S01]  /*29f30*/  BPT.TRAP 0x1 ;  /* 0x000000040000795c */ /* 0x000fe20000300000 */
.L_x_198:
[----:B------:R-:W2:Y:S02]  /*29f40*/  SYNCS.PHASECHK.TRANS64.TRYWAIT P3, [UR47+0x344c8], R158 ;  /* 0x0344c89eff0075a7 */ /* 0x000ea4000806016f */
[----:B--2---:R-:W-:Y:S05]  /*29f50*/  @!P3 BRA `(.L_x_199) ;  /* 0x000000ac0044b947 */ /* 0x004fea0003800000 */
.L_x_565:
        /* <DEDUP_REMOVED lines=77> */
.L_x_201:
[----:B------:R-:W-:Y:S05]  /*2a430*/  BSYNC B0 ;  /* 0x0000000000007941 */ /* 0x000fea0003800000 */
.L_x_200:
[----:B------:R-:W-:Y:S06]  /*2a440*/  BAR.SYNC.DEFER_BLOCKING 0x1, 0x80 ;  /* 0x0042000000007b1d */ /* 0x000fec0000010000 */
[----:B------:R-:W-:Y:S05]  /*2a450*/  @!P0 BRA `(.L_x_202) ;  /* 0x0000000000048947 */ /* 0x000fea0003800000 */
[----:B------:R-:W-:Y:S01]  /*2a460*/  BPT.TRAP 0x1 ;  /* 0x000000040000795c */ /* 0x000fe20000300000 */
.L_x_202:
[----:B------:R-:W-:Y:S01]  /*2a470*/  SYNCS.ARRIVE.TRANS64.RED.A1T0 RZ, [UR6], RZ ;  /* 0x000000ffffff79a7 */ /* 0x000fe20008100406 */
[----:B------:R-:W-:Y:S05]  /*2a480*/  @!P0 BRA `(.L_x_203) ;  /* 0x0000000000048947 */ /* 0x000fea0003800000 */
[----:B------:R-:W-:Y:S01]  /*2a490*/  BPT.TRAP 0x1 ;  /* 0x000000040000795c */ /* 0x000fe20000300000 */
.L_x_203:
[----:B------:R-:W2:Y:S02]  /*2a4a0*/  SYNCS.PHASECHK.TRANS64.TRYWAIT P3, [UR47+0x344b0], R24 ;  /* 0x0344b018ff0075a7 */ /* 0x000ea4000806016f */
[----:B--2---:R-:W-:Y:S05]  /*2a4b0*/  @!P3 BRA `(.L_x_204) ;  /* 0x000000a80004b947 */ /* 0x004fea0003800000 */
.L_x_566:
        /* <DEDUP_REMOVED lines=17> */
[----:B------:R-:W-:Y:S04]  /*2a5d0*/  @P1 LDSM.16.MT88.4 R8, [R3+0x30000] ;  /* 0x030000000308183b */ /* 0x000fe80000004200 */
[----:B------:R-:W1:Y:S01]  /*2a5e0*/  @P1 LDSM.16.MT88.4 R4, [R3+0x30800] ;  /* 0x030800000304183b */ /* 0x000e620000004200 */
[----:B------:R-:W-:Y:S05]  /*2a5f0*/  WARPSYNC.ALL ;  /* 0x0000000000007948 */ /* 0x000fea0003800000 */
[----:B------:R-:W-:Y:S01]  /*2a600*/  BSSY B0, `(.L_x_205) ;  /* 0x0000049000007945 */ /* 0x000fe20003800000 */
[----:B-1----:R-:W-:-:S02]  /*2a610*/  HADD2.F32 R30, -RZ, R5.H0_H0 ;  /* 0x20000005ff1e7230 */ /* 0x002fc40000004100 */
[--C-:B------:R-:W-:Y:S02]  /*2a620*/  HADD2.F32 R32, -RZ, R7.reuse.H0_H0 ;  /* 0x20000007ff207230 */ /* 0x100fe40000004100 */
[----:B------:R-:W-:Y:S02]  /*2a630*/  HADD2.F32 R34, -RZ, R7.H1_H1 ;  /* 0x30000007ff227230 */ /* 0x000fe40000004100 */
[-C--:B--2---:R-:W-:Y:S01]  /*2a640*/  FMUL R13, R13, R2.reuse ;  /* 0x000000020d0d7220 */ /* 0x084fe20000400000 */
[-C--:B---3--:R-:W-:Y:S01]  /*2a650*/  FMUL R15, R15, R2.reuse ;  /* 0x000000020f0f7220 */ /* 0x088fe20000400000 */
[-C--:B----4-:R-:W-:Y:S01]  /*2a660*/  FMUL R17, R17, R2.reuse ;  /* 0x0000000211117220 */ /* 0x090fe20000400000 */
[-C--:B-----5:R-:W-:Y:S01]  /*2a670*/  FMUL R19, R19, R2.reuse ;  /* 0x0000000213137220 */ /* 0x0a0fe20000400000 */
[-C--:B------:R-:W-:Y:S01]  /*2a680*/  FMUL R21, R21, R2.reuse ;  /* 0x0000000215157220 */ /* 0x080fe20000400000 */
[-C--:B------:R-:W-:Y:S01]  /*2a690*/  FMUL R23, R23, R2.reuse ;  /* 0x0000000217177220 */ /* 0x080fe20000400000 */
[-C--:B------:R-:W-:Y:S01]  /*2a6a0*/  FMUL R25, R25, R2.reuse ;  /* 0x0000000219197220 */ /* 0x080fe20000400000 */
[-C--:B------:R-:W-:Y:S01]  /*2a6b0*/  FMUL R27, R27, R2.reuse ;  /* 0x000000021b1b7220 */ /* 0x080fe20000400000 */
[-C--:B------:R-:W-:Y:S01]  /*2a6c0*/  FMUL R29, R29, R2.reuse ;  /* 0x000000021d1d7220 */ /* 0x080fe20000400000 */
[----:B------:R-:W-:Y:S01]  /*2a6d0*/  FMUL R31, R28, R2 ;  /* 0x000000021c1f7220 */ /* 0x000fe20000400000 */
[----:B------:R-:W-:-:S02]  /*2a6e0*/  HADD2.F32 R28, -RZ, R4.H1_H1 ;  /* 0x30000004ff1c7230 */ /* 0x000fc40000004100 */
[-C--:B------:R-:W-:Y:S01]  /*2a6f0*/  FMUL R33, R26, R2.reuse ;  /* 0x000000021a217220 */ /* 0x080fe20000400000 */
[----:B------:R-:W-:Y:S02]  /*2a700*/  HADD2.F32 R26, -RZ, R4.H0_H0 ;  /* 0x20000004ff1a7230 */ /* 0x000fe40000004100 */
[----:B------:R-:W-:Y:S01]  /*2a710*/  FMUL R35, R12, R2 ;  /* 0x000000020c237220 */ /* 0x000fe20000400000 */
[----:B------:R-:W-:Y:S02]  /*2a720*/  HADD2.F32 R12, -RZ, R8.H0_H0 ;  /* 0x20000008ff0c7230 */ /* 0x000fe40000004100 */
[-C--:B------:R-:W-:Y:S01]  /*2a730*/  FFMA R33, R30, R0.reuse, R33 ;  /* 0x000000001e217223 */ /* 0x080fe20000000021 */
[----:B------:R-:W-:Y:S01]  /*2a740*/  FFMA R29, R26, R0, R29 ;  /* 0x000000001a1d7223 */ /* 0x000fe2000000001d */
[----:B------:R-:W-:Y:S01]  /*2a750*/  FMUL R37, R20, R2 ;  /* 0x0000000214257220 */ /* 0x000fe20000400000 */
[----:B------:R-:W-:Y:S02]  /*2a760*/  HADD2.F32 R20, -RZ, R10.H1_H1 ;  /* 0x3000000aff147230 */ /* 0x000fe40000004100 */
[----:B------:R-:W-:Y:S01]  /*2a770*/  FFMA R13, R12, R0, R13 ;  /* 0x000000000c0d7223 */ /* 0x000fe2000000000d */
[----:B------:R-:W-:-:S02]  /*2a780*/  HADD2.F32 R12, -RZ, R8.H1_H1 ;  /* 0x30000008ff0c7230 */ /* 0x000fc40000004100 */
[-C--:B------:R-:W-:Y:S01]  /*2a790*/  FMUL R39, R18, R2.reuse ;  /* 0x0000000212277220 */ /* 0x080fe20000400000 */
[----:B------:R-:W-:Y:S02]  /*2a7a0*/  HADD2.F32 R18, -RZ, R10.H0_H0 ;  /* 0x2000000aff127230 */ /* 0x000fe40000004100 */
[----:B------:R-:W-:Y:S02]  /*2a7b0*/  HADD2.F32 R30, -RZ, R6.H1_H1 ;  /* 0x30000006ff1e7230 */ /* 0x000fe40000004100 */
[----:B------:R-:W-:Y:S01]  /*2a7c0*/  FMUL R41, R16, R2 ;  /* 0x0000000210297220 */ /* 0x000fe20000400000 */
[----:B------:R-:W-:Y:S02]  /*2a7d0*/  HADD2.F32 R16, -RZ, R9.H1_H1 ;  /* 0x30000009ff107230 */ /* 0x000fe40000004100 */
[----:B------:R-:W-:Y:S01]  /*2a7e0*/  FFMA R21, R18, R0, R21 ;  /* 0x0000000012157223 */ /* 0x000fe20000000015 */
[----:B------:R-:W-:Y:S02]  /*2a7f0*/  HADD2.F32 R18, -RZ, R11.H0_H0 ;  /* 0x2000000bff127230 */ /* 0x000fe40000004100 */
[----:B------:R-:W-:Y:S01]  /*2a800*/  FMUL R43, R14, R2 ;  /* 0x000000020e2b7220 */ /* 0x000fe20000400000 */
[----:B------:R-:W-:-:S02]  /*2a810*/  HADD2.F32 R14, -RZ, R9.H0_H0 ;  /* 0x20000009ff0e7230 */ /* 0x000fc40000004100 */
[-C--:B------:R-:W-:Y:S01]  /*2a820*/  FFMA R12, R12, R0.reuse, R15 ;  /* 0x000000000c0c7223 */ /* 0x080fe2000000000f */
[----:B------:R-:W-:Y:S02]  /*2a830*/  HADD2.F32 R26, -RZ, R5.H1_H1 ;  /* 0x30000005ff1a7230 */ /* 0x000fe40000004100 */
[-C--:B------:R-:W-:Y:S01]  /*2a840*/  FFMA R25, R18, R0.reuse, R25 ;  /* 0x0000000012197223 */ /* 0x080fe20000000019 */
[-C--:B------:R-:W-:Y:S01]  /*2a850*/  FFMA R41, R32, R0.reuse, R41 ;  /* 0x0000000020297223 */ /* 0x080fe20000000029 */
[-C--:B------:R-:W-:Y:S01]  /*2a860*/  FFMA R17, R14, R0.reuse, R17 ;  /* 0x000000000e117223 */ /* 0x080fe20000000011 */
[-C--:B------:R-:W-:Y:S01]  /*2a870*/  FFMA R14, R16, R0.reuse, R19 ;  /* 0x00000000100e7223 */ /* 0x080fe20000000013 */
[-C--:B------:R-:W-:Y:S01]  /*2a880*/  FFMA R16, R20, R0.reuse, R23 ;  /* 0x0000000014107223 */ /* 0x080fe20000000017 */
[----:B------:R-:W-:Y:S02]  /*2a890*/  HADD2.F32 R20, -RZ, R11.H1_H1 ;  /* 0x3000000bff147230 */ /* 0x000fe40000004100 */
[----:B------:R-:W-:Y:S01]  /*2a8a0*/  FFMA R26, R26, R0, R35 ;  /* 0x000000001a1a7223 */ /* 0x000fe20000000023 */
[----:B------:R-:W-:-:S02]  /*2a8b0*/  F2FP.F16.F32.PACK_AB R12, R12, R13 ;  /* 0x0000000d0c0c723e */ /* 0x000fc400000000ff */
[----:B------:R-:W-:Y:S01]  /*2a8c0*/  F2FP.F16.F32.PACK_AB R13, R14, R17 ;  /* 0x000000110e0d723e */ /* 0x000fe200000000ff */
[-C--:B------:R-:W-:Y:S01]  /*2a8d0*/  FFMA R18, R20, R0.reuse, R27 ;  /* 0x0000000014127223 */ /* 0x080fe2000000001b */
[-C--:B------:R-:W-:Y:S01]  /*2a8e0*/  FFMA R20, R28, R0.reuse, R31 ;  /* 0x000000001c147223 */ /* 0x080fe2000000001f */
[----:B------:R-:W-:Y:S01]  /*2a8f0*/  HADD2.F32 R28, -RZ, R6.H0_H0 ;  /* 0x20000006ff1c7230 */ /* 0x000fe20000004100 */
[----:B------:R-:W-:Y:S02]  /*2a900*/  F2FP.F16.F32.PACK_AB R14, R16, R21 ;  /* 0x00000015100e723e */ /* 0x000fe400000000ff */
[----:B------:R-:W-:Y:S02]  /*2a910*/  F2FP.F16.F32.PACK_AB R15, R18, R25 ;  /* 0x00000019120f723e */ /* 0x000fe400000000ff */
[-C--:B------:R-:W-:Y:S01]  /*2a920*/  FFMA R37, R28, R0.reuse, R37 ;  /* 0x000000001c257223 */ /* 0x080fe20000000025 */
[-C--:B------:R-:W-:Y:S01]  /*2a930*/  FFMA R28, R30, R0.reuse, R39 ;  /* 0x000000001e1c7223 */ /* 0x080fe20000000027 */
[----:B------:R-:W-:Y:S01]  /*2a940*/  FFMA R30, R34, R0, R43 ;  /* 0x00000000221e7223 */ /* 0x000fe2000000002b */
[----:B------:R-:W-:Y:S01]  /*2a950*/  F2FP.F16.F32.PACK_AB R32, R20, R29 ;  /* 0x0000001d1420723e */ /* 0x000fe200000000ff */
[----:B------:R1:W-:Y:S01]  /*2a960*/  STSM.16.MT88.4 [R3+0x30000], R12 ;  /* 0x0300000c03007844 */ /* 0x0003e20000004200 */
        /* <DEDUP_REMOVED lines=18> */
.L_x_206:
[----:B------:R-:W-:Y:S05]  /*2aa90*/  BSYNC B0 ;  /* 0x0000000000007941 */ /* 0x000fea0003800000 */
.L_x_205:
[----:B------:R-:W-:Y:S06]  /*2aaa0*/  BAR.SYNC.DEFER_BLOCKING 0x1, 0x80 ;  /* 0x0042000000007b1d */ /* 0x000fec0000010000 */
[----:B------:R-:W-:Y:S05]  /*2aab0*/  @!P0 BRA `(.L_x_207) ;  /* 0x0000000000048947 */ /* 0x000fea0003800000 */
[----:B------:R-:W-:Y:S01]  /*2aac0*/  BPT.TRAP 0x1 ;  /* 0x000000040000795c */ /* 0x000fe20000300000 */
.L_x_207:
[----:B------:R-:W-:Y:S01]  /*2aad0*/  SYNCS.ARRIVE.TRANS64.RED.A1T0 RZ, [UR7], RZ ;  /* 0x000000ffffff79a7 */ /* 0x000fe20008100407 */
[----:B------:R-:W-:Y:S05]  /*2aae0*/  @!P0 BRA `(.L_x_208) ;  /* 0x0000000000048947 */ /* 0x000fea0003800000 */
[----:B------:R-:W-:Y:S01]  /*2aaf0*/  BPT.TRAP 0x1 ;  /* 0x000000040000795c */ /* 0x000fe20000300000 */
.L_x_208:
[----:B------:R-:W2:Y:S02]  /*2ab00*/  SYNCS.PHASECHK.TRANS64.TRYWAIT P3, [UR47+0x344b8], R24 ;  /* 0x0344b818ff0075a7 */ /* 0x000ea4000806016f */
[----:B--2---:R-:W-:Y:S05]  /*2ab10*/  @!P3 BRA `(.L_x_209) ;  /* 0x000000a00084b947 */ /* 0x004fea0003800000 */
.L_x_567:
        /* <DEDUP_REMOVED lines=93> */
.L_x_211:
[----:B------:R-:W-:Y:S05]  /*2b0f0*/  BSYNC B0 ;  /* 0x0000000000007941 */ /* 0x000fea0003800000 */
.L_x_210:
[----:B------:R-:W-:Y:S06]  /*2b100*/  BAR.SYNC.DEFER_BLOCKING 0x1, 0x80 ;  /* 0x0042000000007b1d */ /* 0x000fec0000010000 */
[----:B------:R-:W-:Y:S05]  /*2b110*/  @!P0 BRA `(.L_x_212) ;  /* 0x0000000000048947 */ /* 0x000fea0003800000 */
[----:B------:R-:W-:Y:S01]  /*2b120*/  BPT.TRAP 0x1 ;  /* 0x000000040000795c */ /* 0x000fe20000300000 */
.L_x_212:
[----:B------:R-:W-:Y:S01]  /*2b130*/  SYNCS.ARRIVE.TRANS64.RED.A1T0 RZ, [UR4], RZ ;  /* 0x000000ffffff79a7 */ /* 0x000fe20008100404 */
[----:B------:R-:W-:Y:S05]  /*2b140*/  @!P0 BRA `(.L_x_213) ;  /* 0x0000000000048947 */ /* 0x000fea0003800000 */
[----:B------:R-:W-:Y:S01]  /*2b150*/  BPT.TRAP 0x1 ;  /* 0x000000040000795c */ /* 0x000fe20000300000 */
.L_x_213:
[----:B------:R-:W2:Y:S02]  /*2b160*/  SYNCS.PHASECHK.TRANS64.TRYWAIT P3, [UR47+0x344c0], R24 ;  /* 0x0344c018ff0075a7 */ /* 0x000ea4000806016f */
[----:B--2---:R-:W-:Y:S05]  /*2b170*/  @!P3 BRA `(.L_x_214) ;  /* 0x0000009c0004b947 */ /* 0x004fea0003800000 */
.L_x_568:
        /* <DEDUP_REMOVED lines=93> */
.L_x_216:
[----:B------:R-:W-:Y:S05]  /*2b750*/  BSYNC B0 ;  /* 0x0000000000007941 */ /* 0x000fea0003800000 */
.L_x_215:
[----:B------:R-:W-:Y:S06]  /*2b760*/  BAR.SYNC.DEFER_BLOCKING 0x1, 0x80 ;  /* 0x0042000000007b1d */ /* 0x000fec0000010000 */
[----:B------:R-:W-:Y:S05]  /*2b770*/  @!P0 BRA `(.L_x_217) ;  /* 0x0000000000048947 */ /* 0x000fea0003800000 */
[----:B------:R-:W-:Y:S01]  /*2b780*/  BPT.TRAP 0x1 ;  /* 0x000000040000795c */ /* 0x000fe20000300000 */
.L_x_217:
[----:B------:R-:W-:Y:S01]  /*2b790*/  SYNCS.ARRIVE.TRANS64.RED.A1T0 RZ, [UR5], RZ ;  /* 0x000000ffffff79a7 */ /* 0x000fe20008100405 */
[----:B------:R-:W-:Y:S05]  /*2b7a0*/  @!P0 BRA `(.L_x_218) ;  /* 0x0000000000048947 */ /* 0x000fea0003800000 */
[----:B------:R-:W-:Y:S01]  /*2b7b0*/  BPT.TRAP 0x1 ;  /* 0x000000040000795c */ /* 0x000fe20000300000 */
.L_x_218:
[----:B------:R-:W2:Y:S02]  /*2b7c0*/  SYNCS.PHASECHK.TRANS64.TRYWAIT P3, [UR47+0x344c8], R24 ;  /* 0x0344c818ff0075a7 */ /* 0x000ea4000806016f */
[----:B--2---:R-:W-:Y:S05]  /*2b7d0*/  @!P3 BRA `(.L_x_219) ;  /* 0x000000940084b947 */ /* 0x004fea0003800000 */
.L_x_569:
        /* <DEDUP_REMOVED lines=41> */
[----:B------:R-:W-:Y:S02]  /*2ba70*/  HADD2.F32 R35, -RZ, R7.H0_H0 ;  /* 0x20000007ff237230 */ /* 0x000fe40000004100 */
[-C--:B------:R-:W-:Y:S01]  /*2ba80*/  FFMA R31, R31, R0.reuse, R148 ;  /* 0x000000001f1f7223 */ /* 0x080fe20000000094 */
[--C-:B------:R-:W-:Y:S02]  /*2ba90*/  HADD2.F32 R25, -RZ, R4.reuse.H0_H0 ;  /* 0x20000004ff197230 */ /* 0x100fe40000004100 */
[----:B------:R-:W-:Y:S01]  /*2baa0*/  FFMA R26, R33, R0, R26 ;  /* 0x00000000211a7223 */ /* 0x000fe2000000001a */
[----:B------:R-:W-:-:S02]  /*2bab0*/  HADD2.F32 R27, -RZ, R4.H1_H1 ;  /* 0x30000004ff1b7230 */ /* 0x000fc40000004100 */
        /* <DEDUP_REMOVED lines=31> */
.L_x_221:
[----:B------:R-:W-:Y:S05]  /*2bcb0*/  BSYNC B0 ;  /* 0x0000000000007941 */ /* 0x000fea0003800000 */
.L_x_220:
[----:B------:R-:W-:Y:S06]  /*2bcc0*/  BAR.SYNC.DEFER_BLOCKING 0x1, 0x80 ;  /* 0x0042000000007b1d */ /* 0x000fec0000010000 */
[----:B------:R-:W-:Y:S05]  /*2bcd0*/  @!P0 BRA `(.L_x_222) ;  /* 0x0000000000048947 */ /* 0x000fea0003800000 */
[----:B------:R-:W-:Y:S01]  /*2bce0*/  BPT.TRAP 0x1 ;  /* 0x000000040000795c */ /* 0x000fe20000300000 */
.L_x_222:
[----:B------:R-:W-:Y:S01]  /*2bcf0*/  UISETP.NE.AND UP0, UPT, UR52, 0x3, UPT ;  /* 0x000000033400788c */ /* 0x000fe2000bf05270 */
[----:B------:R-:W-:Y:S05]  /*2bd00*/  SYNCS.ARRIVE.TRANS64.RED.A1T0 RZ, [UR6], RZ ;  /* 0x000000ffffff79a7 */ /* 0x000fea0008100406 */
[----:B------:R-:W-:-:S13]  /*2bd10*/  PLOP3.LUT P1, PT, PT, PT, UP0, 0x80, 0x0 ;  /* 0x000000000000781c */ /* 0x000fda0003f2f008 */
[----:B------:R-:W-:Y:S05]  /*2bd20*/  @!P1 BRA `(.L_x_223) ;  /* 0x0000000000049947 */ /* 0x000fea0003800000 */
[----:B------:R-:W-:Y:S01]  /*2bd30*/  BPT.TRAP 0x1 ;  /* 0x000000040000795c */ /* 0x000fe20000300000 */
.L_x_223:
[----:B------:R-:W-:Y:S02]  /*2bd40*/  R2UR UR4, R22 ;  /* 0x00000000160472ca */ /* 0x000fe400000e0000 */
[----:B------:R-:W-:Y:S02]  /*2bd50*/  SHF.L.U32 R0, R152, 0x1f, RZ ;  /* 0x0000001f98007819 */ /* 0x000fe400000006ff */
[----:B------:R-:W-:-:S09]  /*2bd60*/  LEA R19, R22, UR47, 0x4 ;  /* 0x0000002f16137c11 */ /* 0x000fd2000f8e20ff */
[----:B------:R-:W-:-:S09]  /*2bd70*/  ULEA UR4, UR4, UR47, 0x3 ;  /* 0x0000002f04047291 */ /* 0x000fd2000f8e183f */
[----:B------:R-:W2:Y:S02]  /*2bd80*/  SYNCS.PHASECHK.TRANS64.TRYWAIT P2, [UR4+0x34400], R0 ;  /* 0x03440000ff0075a7 */ /* 0x000ea40008040144 */
[----:B--2---:R-:W-:Y:S05]  /*2bd90*/  @!P2 BRA `(.L_x_224) ;  /* 0x00000090002ca947 */ /* 0x004fea0003800000 */
.L_x_570:
[----:B------:R-:W2:Y:S01]  /*2bda0*/  LDS.128 R16, [R19+0x34520] ;  /* 0x0345200013107984 */ /* 0x000ea20000000c00 */
        /* <DEDUP_REMOVED lines=8> */
.L_x_225:
[----:B------:R-:W-:Y:S01]  /*2be30*/  UIADD3 UR4, UR4, 0x34440, URZ ;  /* 0x0003444004047890 */ /* 0x000fe2000fffe03f */
[----:B--2---:R-:W-:Y:S02]  /*2be40*/  ISETP.NE.AND P3, PT, R19, RZ, PT ;  /* 0x000000ff1300720c */ /* 0x004fe40003f65270 */
[----:B------:R-:W-:Y:S01]  /*2be50*/  IADD3 R22, R22, 0x1, RZ ;  /* 0x0000000116167810 */ /* 0x000fe20007ffe0ff */
[----:B------:R-:W-:Y:S01]  /*2be60*/  UPRMT UR4, UR56, 0x654, UR4 ;  /* 0x0000065438047896 */ /* 0x000fe20008000004 */
[----:B------:R-:W-:Y:S02]  /*2be70*/  MOV R19, RZ ;  /* 0x000000ff00137202 */ /* 0x000fe40000000f00 */
[----:B------:R-:W-:-:S04]  /*2be80*/  ISETP.NE.AND P2, PT, R22, 0x8, PT ;  /* 0x000000081600780c */ /* 0x000fc80003f45270 */
[----:B-1----:R-:W-:Y:S02]  /*2be90*/  SEL R3, RZ, 0x1, P2 ;  /* 0x00000001ff037807 */ /* 0x002fe40001000000 */
[----:B---3--:R-:W-:Y:S01]  /*2bea0*/  SYNCS.ARRIVE.TRANS64.RED.A1T0 RZ, [UR4], RZ ;  /* 0x000000ffffff79a7 */ /* 0x008fe20008100404 */
[----:B------:R-:W-:Y:S02]  /*2beb0*/  SEL R22, R22, RZ, P2 ;  /* 0x000000ff16167207 */ /* 0x000fe40001000000 */
[----:B------:R-:W-:Y:S01]  /*2bec0*/  LOP3.LUT R152, R152, R3, RZ, 0x3c, !PT ;  /* 0x0000000398987212 */ /* 0x000fe200078e3cff */
[----:B------:R-:W-:Y:S06]  /*2bed0*/  @!P3 BRA `(.L_x_226) ;  /* 0x0000000000b4b947 */ /* 0x000fec0003800000 */
[----:B------:R-:W1:Y:S02]  /*2bee0*/  LDC.64 R2, c[0x0][0x290] ;  /* 0x0000a400ff027b82 */ /* 0x000e640000000a00 */
[----:B-1----:R-:W-:-:S06]  /*2bef0*/  IMAD.WIDE R2, R18, 0xc, R2 ;  /* 0x0000000c12027825 */ /* 0x002fcc00078e0202 */
[----:B------:R-:W2:Y:S02]  /*2bf00*/  LDG.E R2, desc[UR38][R2.64+0x8] ;  /* 0x0000082602027981 */ /* 0x000ea4000c1e1900 */
[----:B--2---:R-:W-:-:S13]  /*2bf10*/  R2UR UR4, R2 ;  /* 0x00000000020472ca */ /* 0x004fda00000e0000 */
[----:B------:R-:W-:-:S04]  /*2bf20*/  UIADD3 UR4, UR4, 0x3f, URZ ;  /* 0x0000003f04047890 */ /* 0x000fc8000fffe03f */
[----:B------:R-:W-:-:S04]  /*2bf30*/  USHF.R.S32.HI UR5, URZ, 0x1f, UR4 ;  /* 0x0000001f3f057899 */ /* 0x000fc80008011404 */
[----:B------:R-:W-:-:S04]  /*2bf40*/  ULEA.HI UR5, UR5, UR4, URZ, 0x6 ;  /* 0x0000000405057291 */ /* 0x000fc8000f8f303f */
[----:B------:R-:W-:-:S04]  /*2bf50*/  USHF.R.S32.HI UR5, URZ, 0x6, UR5 ;  /* 0x000000063f057899 */ /* 0x000fc80008011405 */
[----:B------:R-:W-:Y:S02]  /*2bf60*/  UIADD3 UR41, UR41, UR5, URZ ;  /* 0x0000000529297290 */ /* 0x000fe4000fffe03f */
[----:B------:R-:W-:Y:S02]  /*2bf70*/  UISETP.GE.U32.AND UP1, UPT, UR5, 0x3, UPT ;  /* 0x000000030500788c */ /* 0x000fe4000bf26070 */
[----:B------:R-:W-:-:S04]  /*2bf80*/  UISETP.GT.U32.AND UP0, UPT, UR41, 0x2, UPT ;  /* 0x000000022900788c */ /* 0x000fc8000bf04070 */
[----:B------:R-:W-:-:S04]  /*2bf90*/  UISETP.LT.U32.AND UP0, UPT, UR5, 0x3, UP0 ;  /* 0x000000030500788c */ /* 0x000fc80008701070 */
[----:B------:R-:W-:Y:S02]  /*2bfa0*/  USEL UR6, URZ, 0x1, !UP0 ;  /* 0x000000013f067887 */ /* 0x000fe4000c000000 */
[----:B------:R-:W-:Y:S02]  /*2bfb0*/  @UP1 UIMAD.WIDE.U32 UR4, UR41, -0x55555555, URZ ;  /* 0xaaaaaaab290418a5 */ /* 0x000fe4000f8e003f */
[----:B------:R-:W-:Y:S02]  /*2bfc0*/  ULOP3.LUT UR42, UR42, UR6, URZ, 0x3c, !UPT ;  /* 0x000000062a2a7292 */ /* 0x000fe4000f8e3c3f */
[----:B------:R-:W-:-:S04]  /*2bfd0*/  @UP1 USHF.R.U32.HI UR4, URZ, 0x1, UR5 ;  /* 0x000000013f041899 */ /* 0x000fc80008011605 */
[----:B------:R-:W-:Y:S01]  /*2bfe0*/  @UP1 ULOP3.LUT UR42, UR42, 0x1, UR4, 0x78, !UPT ;  /* 0x000000012a2a1892 */ /* 0x000fe2000f8e7804 */
[----:B------:R-:W-:Y:S11]  /*2bff0*/  @!P1 BRA `(.L_x_227) ;  /* 0x0000000000049947 */ /* 0x000ff60003800000 */
[----:B------:R-:W-:Y:S01]  /*2c000*/  BPT.TRAP 0x1 ;  /* 0x000000040000795c */ /* 0x000fe20000300000 */
.L_x_227:
[----:B------:R-:W-:Y:S02]  /*2c010*/  R2UR UR4, R22 ;  /* 0x00000000160472ca */ /* 0x000fe400000e0000 */
[----:B------:R-:W-:Y:S02]  /*2c020*/  SHF.L.U32 R2, R152, 0x1f, RZ ;  /* 0x0000001f98027819 */ /* 0x000fe400000006ff */
[----:B------:R-:W-:-:S09]  /*2c030*/  LEA R0, R22, UR47, 0x4 ;  /* 0x0000002f16007c11 */ /* 0x000fd2000f8e20ff */
[----:B------:R-:W-:-:S09]  /*2c040*/  ULEA UR4, UR4, UR47, 0x3 ;  /* 0x0000002f04047291 */ /* 0x000fd2000f8e183f */
[----:B------:R-:W1:Y:S02]  /*2c050*/  SYNCS.PHASECHK.TRANS64.TRYWAIT P2, [UR4+0x34400], R2 ;  /* 0x03440002ff0075a7 */ /* 0x000e640008040144 */
[----:B-1----:R-:W-:Y:S05]  /*2c060*/  @!P2 BRA `(.L_x_228) ;  /* 0x0000008c0090a947 */ /* 0x002fea0003800000 */
.L_x_571:
[----:B------:R2:W3:Y:S01]  /*2c070*/  LDS.128 R16, [R0+0x34520] ;  /* 0x0345200000107984 */ /* 0x0004e20000000c00 */
[----:B------:R-:W-:Y:S01]  /*2c080*/  @!PT LDS RZ, [RZ] ;  /* 0x00000000fffff984 */ /* 0x000fe20000000800 */
[----:B------:R-:W-:Y:S01]  /*2c090*/  @!PT LDS RZ, [RZ] ;  /* 0x00000000fffff984 */ /* 0x000fe20000000800 */
[----:B------:R-:W-:Y:S01]  /*2c0a0*/  @!PT LDS RZ, [RZ] ;  /* 0x00000000fffff984 */ /* 0x000fe20000000800 */
[----:B------:R-:W-:Y:S01]  /*2c0b0*/  @!PT LDS RZ, [RZ] ;  /* 0x00000000fffff984 */ /* 0x000fe20000000800 */
[----:B------:R4:W-:Y:S06]  /*2c0c0*/  MEMBAR.ALL.CTA ;  /* 0x0000000000007992 */ /* 0x0009ec0000008000 */
[----:B----4-:R-:W4:Y:S01]  /*2c0d0*/  FENCE.VIEW.ASYNC.S ;  /* 0x00000000000073c6 */ /* 0x010f220000000000 */
[----:B--2---:R-:W-:Y:S05]  /*2c0e0*/  @!P1 BRA `(.L_x_229) ;  /* 0x0000000000049947 */ /* 0x004fea0003800000 */
[----:B------:R-:W-:Y:S01]  /*2c0f0*/  BPT.TRAP 0x1 ;  /* 0x000000040000795c */ /* 0x000fe20000300000 */
.L_x_229:
[----:B------:R-:W-:Y:S01]  /*2c100*/  UIADD3 UR4, UR4, 0x34440, URZ ;  /* 0x0003444004047890 */ /* 0x000fe2000fffe03f */
[----:B------:R-:W-:-:S03]  /*2c110*/  VIADD R22, R22, 0x1 ;  /* 0x0000000116167836 */ /* 0x000fc60000000000 */
[----:B------:R-:W-:Y:S02]  /*2c120*/  UPRMT UR4, UR56, 0x654, UR4 ;  /* 0x0000065438047896 */ /* 0x000fe40008000004 */
[----:B------:R-:W-:-:S04]  /*2c130*/  ISETP.NE.AND P1, PT, R22, 0x8, PT ;  /* 0x000000081600780c */ /* 0x000fc80003f25270 */
[----:B-1----:R-:W-:Y:S02]  /*2c140*/  SEL R3, RZ, 0x1, P1 ;  /* 0x00000001ff037807 */ /* 0x002fe40000800000 */
[----:B------:R-:W-:Y:S01]  /*2c150*/  SEL R22, R22, RZ, P1 ;  /* 0x000000ff16167207 */ /* 0x000fe20000800000 */
[----:B----4-:R-:W-:Y:S01]  /*2c160*/  SYNCS.ARRIVE.TRANS64.RED.A1T0 RZ, [UR4], RZ ;  /* 0x000000ffffff79a7 */ /* 0x010fe20008100404 */
[----:B------:R-:W-:Y:S01]  /*2c170*/  UIMAD.WIDE.U32 UR4, UR41, -0x55555555, URZ ;  /* 0xaaaaaaab290478a5 */ /* 0x000fe2000f8e003f */
[----:B------:R-:W-:-:S03]  /*2c180*/  LOP3.LUT R152, R152, R3, RZ, 0x3c, !PT ;  /* 0x0000000398987212 */ /* 0x000fc600078e3cff */
[----:B------:R-:W-:-:S04]  /*2c190*/  USHF.R.U32.HI UR4, URZ, 0x1, UR5 ;  /* 0x000000013f047899 */ /* 0x000fc80008011605 */
[----:B------:R-:W-:-:S12]  /*2c1a0*/  UIMAD UR41, UR4, -0x3, UR41 ;  /* 0xfffffffd042978a4 */ /* 0x000fd8000f8e0229 */
.L_x_226:
[----:B---3--:R-:W-:Y:S02]  /*2c1b0*/  ISETP.NE.AND P1, PT, R19, RZ, PT ;  /* 0x000000ff1300720c */ /* 0x008fe40003f25270 */
[CC--:B------:R-:W-:Y:S02]  /*2c1c0*/  ISETP.NE.AND P2, PT, R155.reuse, R18.reuse, PT ;  /* 0x000000129b00720c */ /* 0x0c0fe40003f45270 */
[----:B------:R-:W-:-:S13]  /*2c1d0*/  ISETP.EQ.OR P3, PT, R155, R18, !P1 ;  /* 0x000000129b00720c */ /* 0x000fda0004f62670 */
[----:B------:R-:W-:Y:S05]  /*2c1e0*/  @P3 BRA `(.L_x_230) ;  /* 0x0000000000fc3947 */ /* 0x000fea0003800000 */
[----:B------:R-:W-:-:S13]  /*2c1f0*/  ISETP.NE.AND P3, PT, RZ, UR51, PT ;  /* 0x00000033ff007c0c */ /* 0x000fda000bf65270 */
[----:B------:R-:W-:Y:S05]  /*2c200*/  @P3 BRA `(.L_x_230) ;  /* 0x0000000000f43947 */ /* 0x000fea0003800000 */
[----:B------:R-:W1:Y:S01]  /*2c210*/  S2R R0, SR_LANEID ;  /* 0x0000000000007919 */ /* 0x000e620000000000 */
[----:B------:R-:W-:Y:S01]  /*2c220*/  ELECT P3, URZ, PT ;  /* 0x00000000003f782f */ /* 0x000fe20003860000 */
[----:B------:R-:W-:Y:S01]  /*2c230*/  BSSY B0, `(.L_x_231) ;  /* 0x000002f000007945 */ /* 0x000fe20003800000 */
[----:B-1----:R-:W-:-:S11]  /*2c240*/  SHF.L.U32 R15, R0, 0x2, RZ ;  /* 0x00000002000f7819 */ /* 0x002fd600000006ff */
[----:B------:R-:W-:Y:S05]  /*2c250*/  @!P3 BRA `(.L_x_232) ;  /* 0x0000000000b0b947 */ /* 0x000fea0003800000 */
[----:B------:R-:W-:Y:S01]  /*2c260*/  SHF.R.S32.HI R3, RZ, 0x1f, R18 ;  /* 0x0000001fff037819 */ /* 0x000fe20000011412 */
[----:B------:R-:W-:Y:S01]  /*2c270*/  ULDC.64 UR4, c[0x0][0x820] ;  /* 0x0002080000047ab9 */ /* 0x000fe20000000a00 */
[C---:B------:R-:W-:Y:S02]  /*2c280*/  SHF.L.U32 R0, R18.reuse, 0x3, RZ ;  /* 0x0000000312007819 */ /* 0x040fe400000006ff */
[----:B------:R-:W-:Y:S02]  /*2c290*/  SHF.L.U64.HI R8, R18, 0x3, R3 ;  /* 0x0000000312087819 */ /* 0x000fe40000010203 */
[----:B------:R-:W-:Y:S01]  /*2c2a0*/  IADD3 R4, P3, R0, UR4, RZ ;  /* 0x0000000400047c10 */ /* 0x000fe2000ff7e0ff */
[----:B------:R-:W1:Y:S03]  /*2c2b0*/  LDC.64 R2, c[0x0][0x290] ;  /* 0x0000a400ff027b82 */ /* 0x000e660000000a00 */
[----:B------:R-:W-:Y:S01]  /*2c2c0*/  IADD3.X R5, R8, UR5, RZ, P3, !PT ;  /* 0x0000000508057c10 */ /* 0x000fe20009ffe4ff */
[----:B------:R-:W-:-:S05]  /*2c2d0*/  ULDC.64 UR4, c[0x0][0x818] ;  /* 0x0002060000047ab9 */ /* 0x000fca0000000a00 */
[----:B------:R-:W2:Y:S01]  /*2c2e0*/  LDG.E.64 R4, desc[UR38][R4.64] ;  /* 0x0000002604047981 */ /* 0x000ea2000c1e1b00 */
[----:B-1----:R-:W-:Y:S01]  /*2c2f0*/  IMAD.WIDE R6, R18, 0xc, R2 ;  /* 0x0000000c12067825 */ /* 0x002fe200078e0202 */
[----:B------:R-:W-:Y:S02]  /*2c300*/  IADD3 R2, P3, R0, UR4, RZ ;  /* 0x0000000400027c10 */ /* 0x000fe4000ff7e0ff */
[----:B------:R-:W1:Y:S02]  /*2c310*/  LDS R0, [UR48+0x1c] ;  /* 0x00001c30ff007984 */ /* 0x000e640008000800 */
[----:B------:R-:W-:Y:S02]  /*2c320*/  IADD3.X R3, R8, UR5, RZ, P3, !PT ;  /* 0x0000000508037c10 */ /* 0x000fe40009ffe4ff */
[----:B------:R-:W3:Y:S04]  /*2c330*/  LDG.E R12, desc[UR38][R6.64] ;  /* 0x00000026060c7981 */ /* 0x000ee8000c1e1900 */
[----:B------:R4:W5:Y:S04]  /*2c340*/  LDG.E R13, desc[UR38][R6.64+0x4] ;  /* 0x00000426060d7981 */ /* 0x000968000c1e1900 */
[----:B------:R-:W5:Y:S01]  /*2c350*/  LDG.E.64 R2, desc[UR38][R2.64] ;  /* 0x0000002602027981 */ /* 0x000f62000c1e1b00 */
[----:B------:R-:W-:-:S03]  /*2c360*/  MOV R8, UR48 ;  /* 0x0000003000087c02 */ /* 0x000fc60008000f00 */
[----:B------:R-:W-:Y:S01]  /*2c370*/  STS [UR48+0x30], RZ ;  /* 0x000030ffff007988 */ /* 0x000fe20008000830 */
[----:B------:R-:W-:Y:S02]  /*2c380*/  SHF.R.U64 R8, R8, 0x4, RZ ;  /* 0x0000000408087819 */ /* 0x000fe400000012ff */
[----:B----4-:R-:W-:-:S03]  /*2c390*/  CS2R R6, SRZ ;  /* 0x0000000000067805 */ /* 0x010fc6000001ff00 */
[----:B------:R-:W-:Y:S04]  /*2c3a0*/  STS [UR48+0x10], R8 ;  /* 0x00001008ff007988 */ /* 0x000fe80008000830 */
[----:B------:R-:W-:Y:S01]  /*2c3b0*/  STS [UR48+0x14], R8 ;  /* 0x00001408ff007988 */ /* 0x000fe20008000830 */
[C---:B--2---:R-:W-:Y:S01]  /*2c3c0*/  SHF.L.U64.HI R11, R4.reuse, 0x1, R5 ;  /* 0x00000001040b7819 */ /* 0x044fe20000010205 */
[----:B------:R-:W-:-:S03]  /*2c3d0*/  IMAD.SHL.U32 R10, R4, 0x2, RZ ;  /* 0x00000002040a7824 */ /* 0x000fc600078e00ff */
[----:B------:R-:W-:Y:S02]  /*2c3e0*/  LOP3.LUT R11, R11, 0x1fffffff, RZ, 0xc0, !PT ;  /* 0x1fffffff0b0b7812 */ /* 0x000fe400078ec0ff */
[----:B------:R-:W-:Y:S02]  /*2c3f0*/  LOP3.LUT R10, R10, 0xfffffffe, RZ, 0xc0, !PT ;  /* 0xfffffffe0a0a7812 */ /* 0x000fe400078ec0ff */
[--C-:B------:R-:W-:Y:S02]  /*2c400*/  SHF.R.U32.HI R5, RZ, 0x4, R11.reuse ;  /* 0x00000004ff057819 */ /* 0x100fe4000001160b */
[----:B------:R-:W-:Y:S02]  /*2c410*/  SHF.R.U64 R10, R10, 0x4, R11 ;  /* 0x000000040a0a7819 */ /* 0x000fe4000000120b */
[----:B-1----:R-:W-:-:S03]  /*2c420*/  LOP3.LUT R0, R0, 0xf, R5, 0xb8, !PT ;  /* 0x0000000f00007812 */ /* 0x002fc600078eb805 */
[----:B------:R-:W-:Y:S04]  /*2c430*/  STS [UR48+0xc], R10 ;  /* 0x00000c0aff007988 */ /* 0x000fe80008000830 */
[----:B------:R-:W-:Y:S01]  /*2c440*/  STS [UR48+0x1c], R0 ;  /* 0x00001c00ff007988 */ /* 0x000fe20008000830 */
[----:B---3--:R-:W-:-:S03]  /*2c450*/  IADD3 R4, R12, -0x1, RZ ;  /* 0xffffffff0c047810 */ /* 0x008fc60007ffe0ff */
[----:B------:R-:W1:Y:S04]  /*2c460*/  LDS R5, [UR48+0x1c] ;  /* 0x00001c30ff057984 */ /* 0x000e680008000800 */
[----:B-----5:R-:W-:Y:S01]  /*2c470*/  STS.64 [UR48], R2 ;  /* 0x00000002ff007988 */ /* 0x020fe20008000a30 */
[----:B-1----:R-:W-:-:S05]  /*2c480*/  LOP3.LUT R5, R5, 0xf0, RZ, 0xb8, !PT ;  /* 0x000000f005057812 */ /* 0x002fca00078eb8ff */
[----:B------:R1:W-:Y:S04]  /*2c490*/  STS [UR48+0x1c], R5 ;  /* 0x00001c05ff007988 */ /* 0x0003e80008000830 */
[----:B------:R-:W2:Y:S01]  /*2c4a0*/  LDS R9, [UR48+0x1c] ;  /* 0x00001c30ff097984 */ /* 0x000ea20008000800 */
[----:B-1----:R-:W-:-:S05]  /*2c4b0*/  IADD3 R5, R13, -0x1, RZ ;  /* 0xffffffff0d057810 */ /* 0x002fca0007ffe0ff */
[----:B------:R-:W-:Y:S01]  /*2c4c0*/  STS.128 [UR48+0x20], R4 ;  /* 0x00002004ff007988 */ /* 0x000fe20008000c30 */
[----:B--2---:R-:W-:-:S05]  /*2c4d0*/  LOP3.LUT R9, R9, 0xf00, RZ, 0xb8, !PT ;  /* 0x00000f0009097812 */ /* 0x004fca00078eb8ff */
[----:B------:R-:W-:Y:S04]  /*2c4e0*/  STS.64 [UR48+0x18], R8 ;  /* 0x00001808ff007988 */ /* 0x000fe80008000a30 */
[----:B------:R-:W1:Y:S02]  /*2c4f0*/  LDS R14, [UR48+0x1c] ;  /* 0x00001c30ff0e7984 */ /* 0x000e640008000800 */
[----:B-1----:R-:W-:-:S05]  /*2c500*/  LOP3.LUT R0, R14, 0xf000, RZ, 0xb8, !PT ;  /* 0x0000f0000e007812 */ /* 0x002fca00078eb8ff */
[----:B------:R1:W-:Y:S02]  /*2c510*/  STS [UR48+0x1c], R0 ;  /* 0x00001c00ff007988 */ /* 0x0003e40008000830 */
.L_x_232:
[----:B------:R-:W-:Y:S05]  /*2c520*/  BSYNC B0 ;  /* 0x0000000000007941 */ /* 0x000fea0003800000 */
.L_x_231:
[----:B------:R-:W-:Y:S01]  /*2c530*/  NOP ;  /* 0x0000000000007918 */ /* 0x000fe20000000000 */
[----:B------:R2:W3:Y:S01]  /*2c540*/  LDS R5, [R15+UR48] ;  /* 0x000000300f057984 */ /* 0x0004e20008000800 */
[----:B------:R-:W-:Y:S02]  /*2c550*/  ELECT P3, URZ, PT ;  /* 0x00000000003f782f */ /* 0x000fe40003860000 */
[----:B------:R-:W-:Y:S01]  /*2c560*/  IADD3 R2, P4, R15, UR36, RZ ;  /* 0x000000240f027c10 */ /* 0x000fe2000ff9e0ff */
[----:B------:R-:W-:Y:S03]  /*2c570*/  BSSY B0, `(.L_x_233) ;  /* 0x0000005000007945 */ /* 0x000fe60003800000 */
[----:B------:R-:W-:-:S07]  /*2c580*/  IADD3.X R3, RZ, UR37, RZ, P4, !PT ;  /* 0x00000025ff037c10 */ /* 0x000fce000a7fe4ff */
[----:B--2---:R-:W-:Y:S05]  /*2c590*/  @!P3 BRA `(.L_x_234) ;  /* 0x000000000008b947 */ /* 0x004fea0003800000 */
[----:B------:R0:W-:Y:S01]  /*2c5a0*/  UTMACMDFLUSH ;  /* 0x00000000000079b7 */ /* 0x0001e20000000000 */
[----:B------:R-:W-:-:S04]  /*2c5b0*/  DEPBAR.LE SB0, 0x0 ;  /* 0x000080000000791a */ /* 0x000fc80000000000 */
.L_x_234:
[----:B------:R-:W-:Y:S05]  /*2c5c0*/  BSYNC B0 ;  /* 0x0000000000007941 */ /* 0x000fea0003800000 */
.L_x_233:
[----:B---3--:R2:W5:Y:S02]  /*2c5d0*/  ATOMG.E.EXCH.STRONG.GPU PT, RZ, [R2], R5 ;  /* 0x0000000502ff73a8 */ /* 0x00856400041ee100 */
.L_x_230:
[----:B------:R-:W-:-:S04]  /*2c5e0*/  DEPBAR.LE SB0, 0x0 ;  /* 0x000080000000791a */ /* 0x000fc80000000000 */
[----:B------:R-:W-:Y:S05]  /*2c5f0*/  @!P0 BRA `(.L_x_235) ;  /* 0x0000000000048947 */ /* 0x000fea0003800000 */
[----:B------:R-:W-:Y:S01]  /*2c600*/  BPT.TRAP 0x1 ;  /* 0x000000040000795c */ /* 0x000fe20000300000 */
.L_x_235:
[----:B-1----:R-:W-:Y:S01]  /*2c610*/  IMAD.U32 R0, RZ, RZ, UR53 ;  /* 0x00000035ff007e24 */ /* 0x002fe2000f8e00ff */
[----:B-----5:R-:W-:Y:S01]  /*2c620*/  SYNCS.ARRIVE.TRANS64.RED.A1T0 RZ, [UR7], RZ ;  /* 0x000000ffffff79a7 */ /* 0x020fe20008100407 */
[----:B------:R-:W-:Y:S02]  /*2c630*/  SEL R6, RZ, 0x1, !P2 ;  /* 0x00000001ff067807 */ /* 0x000fe40005000000 */
[----:B------:R-:W-:Y:S01]  /*2c640*/  LOP3.LUT R153, R153, 0x1, RZ, 0x3c, !PT ;  /* 0x0000000199997812 */ /* 0x000fe200078e3cff */
[----:B------:R1:W-:Y:S01]  /*2c650*/  SYNCS.ARRIVE.TRANS64.A1T0 RZ, [R0+UR49], RZ ;  /* 0x000000ff00ff79a7 */ /* 0x0003e20008100031 */
[----:B------:R-:W-:Y:S05]  /*2c660*/  @P1 BRA `(.L_x_236) ;  /* 0xfffffd7000f41947 */ /* 0x000fea000383ffff */
[----:B------:R-:W-:Y:S05]  /*2c670*/  EXIT ;  /* 0x000000000000794d */ /* 0x000fea0003800000 */
.L_x_23:
[----:B------:R-:W-:-:S08]  /*2c680*/  NOP ;  /* 0x0000000000007918 */ /* 0x000fd00000000000 */
[----:B----45:R-:W1:-:S00]  /*2c690*/  USETMAXREG.DEALLOC.CTAPOOL 0x28 ;  /* 0x00000028000079c8 */ /* 0x030e4000080e0500 */
[----:B------:R-:W-:-:S06]  /*2c6a0*/  UISETP.NE.AND UP1, UPT, UR51, 0x3, UPT ;  /* 0x000000033300788c */ /* 0x000fcc000bf25270 */
[----:B------:R-:W-:-:S13]  /*2c6b0*/  PLOP3.LUT P1, PT, PT, PT, UP1, 0x80, 0x0 ;  /* 0x000000000000781c */ /* 0x000fda0003f2f018 */
[----:B-1----:R-:W-:Y:S05]  /*2c6c0*/  @!P1 BRA `(.L_x_237) ;  /* 0x00000054007c9947 */ /* 0x002fea0003800000 */
[----:B------:R-:W-:-:S13]  /*2c6d0*/  ISETP.NE.AND P0, PT, RZ, UR51, PT ;  /* 0x00000033ff007c0c */ /* 0x000fda000bf05270 */
[----:B------:R-:W-:Y:S05]  /*2c6e0*/  @!P0 BRA `(.L_x_238) ;  /* 0x0000003800b08947 */ /* 0x000fea0003800000 */
[----:B------:R-:W-:-:S06]  /*2c6f0*/  UISETP.NE.AND UP0, UPT, UR51, 0x2, UPT ;  /* 0x000000023300788c */ /* 0x000fcc000bf05270 */
[----:B------:R-:W-:-:S13]  /*2c700*/  PLOP3.LUT P0, PT, PT, PT, UP0, 0x80, 0x0 ;  /* 0x000000000000781c */ /* 0x000fda0003f0f008 */
[----:B--2---:R-:W-:Y:S05]  /*2c710*/  @P0 EXIT ;  /* 0x000000000000094d */ /* 0x004fea0003800000 */
[----:B------:R-:W1:Y:S01]  /*2c720*/  S2UR UR4, SR_CTAID.Y ;  /* 0x00000000000479c3 */ /* 0x000e620000002600 */
[----:B------:R-:W-:Y:S01]  /*2c730*/  ELECT P0, URZ, PT ;  /* 0x00000000003f782f */ /* 0x000fe20003800000 */
[----:B------:R-:W-:Y:S01]  /*2c740*/  BSSY B0, `(.L_x_239) ;  /* 0x0000023000007945 */ /* 0x000fe20003800000 */
[----:B-1----:R-:W-:-:S11]  /*2c750*/  UIMAD UR4, UR4, UR60, UR57 ;  /* 0x0000003c040472a4 */ /* 0x002fd6000f8e0239 */
[----:B------:R-:W-:Y:S05]  /*2c760*/  @!P0 BRA `(.L_x_240) ;  /* 0x0000000000808947 */ /* 0x000fea0003800000 */
[----:B------:R-:W-:Y:S01]  /*2c770*/  STL.64 [R1+0x610], R18 ;  /* 0x0006101201007387 */ /* 0x000fe20000100a00 */
[----:B------:R-:W1:Y:S01]  /*2c780*/  LDC.64 R14, c[0x0][0x628] ;  /* 0x00018a00ff0e7b82 */ /* 0x000e620000000a00 */
[----:B------:R-:W-:Y:S02]  /*2c790*/  UMOV UR5, 0x400 ;  /* 0x0000040000057882 */ /* 0x000fe40000000000 */
[----:B------:R2:W-:Y:S01]  /*2c7a0*/  STL.64 [R1+0x608], R16 ;  /* 0x0006081001007387 */ /* 0x0005e20000100a00 */
[----:B------:R-:W-:-:S03]  /*2c7b0*/  ULEA UR5, UR58, UR5, 0x18 ;  /* 0x000000053a057291 */ /* 0x000fc6000f8ec03f */
[----:B------:R3:W-:Y:S01]  /*2c7c0*/  STL [R1+0x600], R13 ;  /* 0x0006000d01007387 */ /* 0x0007e20000100800 */
[----:B------:R-:W4:Y:S08]  /*2c7d0*/  LDC.64 R4, c[0x0][0x600] ;  /* 0x00018000ff047b82 */ /* 0x000f300000000a00 */
[----:B--2---:R-:W2:Y:S08]  /*2c7e0*/  LDC.64 R16, c[0x0][0x610] ;  /* 0x00018400ff107b82 */ /* 0x004eb00000000a00 */
[----:B------:R-:W2:Y:S08]  /*2c7f0*/  LDC.64 R18, c[0x0][0x618] ;  /* 0x00018600ff127b82 */ /* 0x000eb00000000a00 */
[----:B---3--:R-:W1:Y:S08]  /*2c800*/  LDC.64 R12, c[0x0][0x620] ;  /* 0x00018800ff0c7b82 */ /* 0x008e700000000a00 */
[----:B------:R-:W4:Y:S01]  /*2c810*/  LDC.64 R6, c[0x0][0x608] ;  /* 0x00018200ff067b82 */ /* 0x000f220000000a00 */
[----:B--2---:R2:W-:Y:S07]  /*2c820*/  STS.128 [UR5+0x34710], R16 ;  /* 0x03471010ff007988 */ /* 0x0045ee0008000c05 */
[----:B------:R-:W3:Y:S01]  /*2c830*/  LDC.64 R32, c[0x0][0x630] ;  /* 0x00018c00ff207b82 */ /* 0x000ee20000000a00 */
[----:B-1----:R1:W-:Y:S07]  /*2c840*/  STS.128 [UR5+0x34720], R12 ;  /* 0x0347200cff007988 */ /* 0x0023ee0008000c05 */
[----:B------:R-:W3:Y:S01]  /*2c850*/  LDC.64 R34, c[0x0][0x638] ;  /* 0x00018e00ff227b82 */ /* 0x000ee20000000a00 */
[----:B--2---:R2:W5:Y:S07]  /*2c860*/  LDL.LU.64 R18, [R1+0x610] ;  /* 0x0006100001127983 */ /* 0x00456e0000300a00 */
[----:B------:R-:W2:Y:S01]  /*2c870*/  LDC.64 R28, c[0x0][0x640] ;  /* 0x00019000ff1c7b82 */ /* 0x000ea20000000a00 */
[----:B------:R2:W5:Y:S04]  /*2c880*/  LDL.LU.64 R16, [R1+0x608] ;  /* 0x0006080001107983 */ /* 0x0005680000300a00 */
[----:B-1----:R1:W5:Y:S03]  /*2c890*/  LDL.LU R13, [R1+0x600] ;  /* 0x00060000010d7983 */ /* 0x0023660000300800 */
[----:B------:R-:W2:Y:S01]  /*2c8a0*/  LDC.64 R30, c[0x0][0x648] ;  /* 0x00019200ff1e7b82 */ /* 0x000ea20000000a00 */
[----:B----4-:R4:W-:Y:S07]  /*2c8b0*/  STS.128 [UR5+0x34700], R4 ;  /* 0x03470004ff007988 */ /* 0x0109ee0008000c05 */
[----:B------:R-:W1:Y:S08]  /*2c8c0*/  LDC.64 R24, c[0x0][0x650] ;  /* 0x00019400ff187b82 */ /* 0x000e700000000a00 */
[----:B------:R-:W1:Y:S08]  /*2c8d0*/  LDC.64 R26, c[0x0][0x658] ;  /* 0x00019600ff1a7b82 */ /* 0x000e700000000a00 */
[----:B------:R-:W1:Y:S08]  /*2c8e0*/  LDC.64 R8, c[0x0][0x660] ;  /* 0x00019800ff087b82 */ /* 0x000e700000000a00 */
[----:B------:R-:W1:Y:S08]  /*2c8f0*/  LDC.64 R10, c[0x0][0x668] ;  /* 0x00019a00ff0a7b82 */ /* 0x000e700000000a00 */
[----:B----4-:R-:W4:Y:S08]  /*2c900*/  LDC.64 R4, c[0x0][0x670] ;  /* 0x00019c00ff047b82 */ /* 0x010f300000000a00 */
[----:B------:R-:W4:Y:S01]  /*2c910*/  LDC.64 R6, c[0x0][0x678] ;  /* 0x00019e00ff067b82 */ /* 0x000f220000000a00 */
[----:B---3--:R3:W-:Y:S04]  /*2c920*/  STS.128 [UR5+0x34730], R32 ;  /* 0x03473020ff007988 */ /* 0x0087e80008000c05 */
[----:B--2---:R3:W-:Y:S04]  /*2c930*/  STS.128 [UR5+0x34740], R28 ;  /* 0x0347401cff007988 */ /* 0x0047e80008000c05 */
[----:B-1----:R3:W-:Y:S04]  /*2c940*/  STS.128 [UR5+0x34750], R24 ;  /* 0x03475018ff007988 */ /* 0x0027e80008000c05 */
[----:B------:R3:W-:Y:S04]  /*2c950*/  STS.128 [UR5+0x34760], R8 ;  /* 0x03476008ff007988 */ /* 0x0007e80008000c05 */
[----:B----4-:R3:W-:Y:S02]  /*2c960*/  STS.128 [UR5+0x34770], R4 ;  /* 0x03477004ff007988 */ /* 0x0107e40008000c05 */
.L_x_240:
[----:B------:R-:W-:Y:S05]  /*2c970*/  BSYNC B0 ;  /* 0x0000000000007941 */ /* 0x000fea0003800000 */
.L_x_239:
[----:B------:R-:W-:Y:S01]  /*2c980*/  ELECT P0, URZ, PT ;  /* 0x00000000003f782f */ /* 0x000fe20003800000 */
[----:B------:R-:W-:Y:S01]  /*2c990*/  NOP ;  /* 0x0000000000007918 */ /* 0x000fe20000000000 */
[----:B------:R-:W-:Y:S01]  /*2c9a0*/  ULDC UR5, c[0x0][0x884] ;  /* 0x0002210000057ab9 */ /* 0x000fe20000000800 */
[----:B------:R-:W-:Y:S01]  /*2c9b0*/  ULDC.64 UR10, c[0x0][0x800] ;  /* 0x00020000000a7ab9 */ /* 0x000fe20000000a00 */
[----:B------:R-:W-:Y:S01]  /*2c9c0*/  ULEA UR4, UR5, UR4, 0x1 ;  /* 0x0000000405047291 */ /* 0x000fe2000f8e083f */
[----:B------:R-:W-:Y:S03]  /*2c9d0*/  BSSY B0, `(.L_x_241) ;  /* 0x0000033000007945 */ /* 0x000fe60003800000 */
[----:B------:R-:W-:-:S05]  /*2c9e0*/  UIMAD.WIDE UR10, UR4, 0x80, UR10 ;  /* 0x00000080040a78a5 */ /* 0x000fca000f8e020a */
[----:B------:R-:W-:Y:S07]  /*2c9f0*/  @!P0 BRA `(.L_x_242) ;  /* 0x0000000000c08947 */ /* 0x000fee0003800000 */
[----:B------:R-:W-:Y:S01]  /*2ca00*/  ULDC.64 UR4, c[0x0][0x808] ;  /* 0x0002020000047ab9 */ /* 0x000fe20000000a00 */
[----:B------:R-:W-:Y:S01]  /*2ca10*/  ULDC.64 UR6, c[0x0][0x810] ;  /* 0x0002040000067ab9 */ /* 0x000fe20000000a00 */
[----:B------:R-:W-:Y:S02]  /*2ca20*/  ISETP.NE.U32.AND P0, PT, RZ, UR4, PT ;  /* 0x00000004ff007c0c */ /* 0x000fe4000bf05070 */
[----:B------:R-:W-:Y:S02]  /*2ca30*/  ISETP.NE.U32.AND P1, PT, RZ, UR6, PT ;  /* 0x00000006ff007c0c */ /* 0x000fe4000bf25070 */
[----:B------:R-:W-:Y:S02]  /*2ca40*/  ISETP.NE.AND.EX P0, PT, RZ, UR5, PT, P0 ;  /* 0x00000005ff007c0c */ /* 0x000fe4000bf05300 */
[----:B------:R-:W-:-:S11]  /*2ca50*/  ISETP.NE.AND.EX P1, PT, RZ, UR7, PT, P1 ;  /* 0x00000007ff007c0c */ /* 0x000fd6000bf25310 */
[----:B------:R-:W-:Y:S05]  /*2ca60*/  @!P0 BRA `(.L_x_243) ;  /* 0x0000000000188947 */ /* 0x000fea0003800000 */
[----:B------:R-:W1:Y:S02]  /*2ca70*/  LDC.64 R2, c[0x0][0x808] ;  /* 0x00020200ff027b82 */ /* 0x000e640000000a00 */
[----:B-1---5:R-:W-:-:S06]  /*2ca80*/  IMAD.WIDE R2, R18, 0x8, R2 ;  /* 0x0000000812027825 */ /* 0x022fcc00078e0202 */
[----:B------:R-:W2:Y:S01]  /*2ca90*/  LDG.E.64 R2, desc[UR38][R2.64] ;  /* 0x0000002602027981 */ /* 0x000ea2000c1e1b00 */
[----:B------:R-:W-:Y:S02]  /*2caa0*/  UMOV UR4, 0x400 ;  /* 0x0000040000047882 */ /* 0x000fe40000000000 */
[----:B------:R-:W-:-:S09]  /*2cab0*/  ULEA UR4, UR58, UR4, 0x18 ;  /* 0x000000043a047291 */ /* 0x000fd2000f8ec03f */
[----:B--2---:R1:W-:Y:S03]  /*2cac0*/  STS.64 [UR4+0x34700], R2 ;  /* 0x03470002ff007988 */ /* 0x0043e60008000a04 */
.L_x_243:
[----:B------:R-:W-:Y:S05]  /*2cad0*/  @!P1 BRA `(.L_x_242) ;  /* 0x0000000000889947 */ /* 0x000fea0003800000 */
[----:B-1----:R-:W1:Y:S02]  /*2cae0*/  LDC.64 R2, c[0x0][0x810] ;  /* 0x00020400ff027b82 */ /* 0x002e640000000a00 */
[----:B-1---5:R-:W-:-:S06]  /*2caf0*/  IMAD.WIDE R2, R18, 0x8, R2 ;  /* 0x0000000812027825 */ /* 0x022fcc00078e0202 */
[----:B------:R-:W2:Y:S01]  /*2cb00*/  LDG.E.64 R2, desc[UR38][R2.64] ;  /* 0x0000002602027981 */ /* 0x000ea2000c1e1b00 */
[----:B------:R-:W-:Y:S01]  /*2cb10*/  UMOV UR4, 0x400 ;  /* 0x0000040000047882 */ /* 0x000fe20000000000 */
[----:B---3--:R-:W-:Y:S01]  /*2cb20*/  IADD3 R4, R13, -0x1, RZ ;  /* 0xffffffff0d047810 */ /* 0x008fe20007ffe0ff */
[----:B------:R-:W-:-:S04]  /*2cb30*/  ULEA UR4, UR58, UR4, 0x18 ;  /* 0x000000043a047291 */ /* 0x000fc8000f8ec03f */
[----:B------:R-:W-:-:S05]  /*2cb40*/  UIADD3 UR5, UR4, 0x34700, URZ ;  /* 0x0003470004057890 */ /* 0x000fca000fffe03f */
[----:B------:R-:W1:Y:S01]  /*2cb50*/  LDS R0, [UR4+0x3471c] ;  /* 0x03471c04ff007984 */ /* 0x000e620008000800 */
[----:B------:R-:W-:-:S03]  /*2cb60*/  MOV R8, UR5 ;  /* 0x0000000500087c02 */ /* 0x000fc60008000f00 */
[----:B------:R-:W-:Y:S01]  /*2cb70*/  STS [UR4+0x34730], RZ ;  /* 0x034730ffff007988 */ /* 0x000fe20008000804 */
[----:B------:R-:W-:-:S05]  /*2cb80*/  SHF.R.U64 R8, R8, 0x4, RZ ;  /* 0x0000000408087819 */ /* 0x000fca00000012ff */
[----:B------:R-:W-:Y:S04]  /*2cb90*/  STS [UR4+0x34710], R8 ;  /* 0x03471008ff007988 */ /* 0x000fe80008000804 */
[----:B------:R-:W-:Y:S01]  /*2cba0*/  STS [UR4+0x34714], R8 ;  /* 0x03471408ff007988 */ /* 0x000fe20008000804 */
[C---:B--2---:R-:W-:Y:S02]  /*2cbb0*/  SHF.L.U64.HI R11, R2.reuse, 0x1, R3 ;  /* 0x00000001020b7819 */ /* 0x044fe40000010203 */
[----:B------:R-:W-:Y:S02]  /*2cbc0*/  SHF.L.U32 R2, R2, 0x1, RZ ;  /* 0x0000000102027819 */ /* 0x000fe400000006ff */
[----:B------:R-:W-:Y:S02]  /*2cbd0*/  LOP3.LUT R11, R11, 0x1fffffff, RZ, 0xc0, !PT ;  /* 0x1fffffff0b0b7812 */ /* 0x000fe400078ec0ff */
[----:B------:R-:W-:-:S02]  /*2cbe0*/  LOP3.LUT R2, R2, 0xfffffffe, RZ, 0xc0, !PT ;  /* 0xfffffffe02027812 */ /* 0x000fc400078ec0ff */
[--C-:B------:R-:W-:Y:S02]  /*2cbf0*/  SHF.R.U32.HI R5, RZ, 0x4, R11.reuse ;  /* 0x00000004ff057819 */ /* 0x100fe4000001160b */
[----:B------:R-:W-:Y:S02]  /*2cc00*/  SHF.R.U64 R2, R2, 0x4, R11 ;  /* 0x0000000402027819 */ /* 0x000fe4000000120b */
[----:B-1----:R-:W-:Y:S01]  /*2cc10*/  LOP3.LUT R0, R0, 0xf, R5, 0xb8, !PT ;  /* 0x0000000f00007812 */ /* 0x002fe200078eb805 */
[----:B------:R-:W-:Y:S02]  /*2cc20*/  VIADD R5, R19, 0xffffffff ;  /* 0xffffffff13057836 */ /* 0x000fe40000000000 */
[----:B------:R-:W-:Y:S04]  /*2cc30*/  STS [UR4+0x3470c], R2 ;  /* 0x03470c02ff007988 */ /* 0x000fe80008000804 */
[----:B------:R-:W-:Y:S04]  /*2cc40*/  STS [UR4+0x3471c], R0 ;  /* 0x03471c00ff007988 */ /* 0x000fe80008000804 */
[----:B------:R-:W1:Y:S02]  /*2cc50*/  LDS R6, [UR4+0x3471c] ;  /* 0x03471c04ff067984 */ /* 0x000e640008000800 */
[----:B-1----:R-:W-:-:S05]  /*2cc60*/  LOP3.LUT R6, R6, 0xf0, RZ, 0xb8, !PT ;  /* 0x000000f006067812 */ /* 0x002fca00078eb8ff */
[----:B------:R1:W-:Y:S04]  /*2cc70*/  STS [UR4+0x3471c], R6 ;  /* 0x03471c06ff007988 */ /* 0x0003e80008000804 */
[----:B------:R-:W2:Y:S01]  /*2cc80*/  LDS R9, [UR4+0x3471c] ;  /* 0x03471c04ff097984 */ /* 0x000ea20008000800 */
[----:B-1----:R-:W-:-:S05]  /*2cc90*/  CS2R R6, SRZ ;  /* 0x0000000000067805 */ /* 0x002fca000001ff00 */
[----:B------:R-:W-:Y:S01]  /*2cca0*/  STS.128 [UR4+0x34720], R4 ;  /* 0x03472004ff007988 */ /* 0x000fe20008000c04 */
[----:B--2---:R-:W-:-:S05]  /*2ccb0*/  LOP3.LUT R9, R9, 0xf00, RZ, 0xb8, !PT ;  /* 0x00000f0009097812 */ /* 0x004fca00078eb8ff */
[----:B------:R-:W-:Y:S04]  /*2ccc0*/  STS.64 [UR4+0x34718], R8 ;  /* 0x03471808ff007988 */ /* 0x000fe80008000a04 */
[----:B------:R-:W1:Y:S02]  /*2ccd0*/  LDS R3, [UR4+0x3471c] ;  /* 0x03471c04ff037984 */ /* 0x000e640008000800 */
[----:B-1----:R-:W-:-:S05]  /*2cce0*/  LOP3.LUT R0, R3, 0xf000, RZ, 0xb8, !PT ;  /* 0x0000f00003007812 */ /* 0x002fca00078eb8ff */
[----:B------:R2:W-:Y:S02]  /*2ccf0*/  STS [UR4+0x3471c], R0 ;  /* 0x03471c00ff007988 */ /* 0x0005e40008000804 */
.L_x_242:
[----:B------:R-:W-:Y:S05]  /*2cd00*/  BSYNC B0 ;  /* 0x0000000000007941 */ /* 0x000fea0003800000 */
.L_x_241:
[----:B--2---:R-:W2:Y:S01]  /*2cd10*/  S2R R0, SR_LANEID ;  /* 0x0000000000007919 */ /* 0x004ea20000000000 */
[----:B------:R-:W-:Y:S01]  /*2cd20*/  ELECT P0, URZ, PT ;  /* 0x00000000003f782f */ /* 0x000fe20003800000 */
[----:B------:R-:W-:Y:S01]  /*2cd30*/  NOP ;  /* 0x0000000000007918 */ /* 0x000fe20000000000 */
[----:B------:R-:W-:Y:S11]  /*2cd40*/  BSSY B0, `(.L_x_244) ;  /* 0x0000004000007945 */ /* 0x000ff60003800000 */
[----:B------:R-:W-:Y:S05]  /*2cd50*/  @!P0 BRA `(.L_x_245) ;  /* 0x0000000000088947 */ /* 0x000fea0003800000 */
[----:B------:R0:W-:Y:S01]  /*2cd60*/  UTMACMDFLUSH ;  /* 0x00000000000079b7 */ /* 0x0001e20000000000 */
[----:B------:R-:W-:-:S04]  /*2cd70*/  DEPBAR.LE SB0, 0x0 ;  /* 0x000080000000791a */ /* 0x000fc80000000000 */
.L_x_245:
[----:B------:R-:W-:Y:S05]  /*2cd80*/  BSYNC B0 ;  /* 0x0000000000007941 */ /* 0x000fea0003800000 */
.L_x_244:
[----:B------:R-:W-:Y:S01]  /*2cd90*/  UMOV UR4, 0x400 ;  /* 0x0000040000047882 */ /* 0x000fe20000000000 */
[----:B--23--:R-:W-:Y:S01]  /*2cda0*/  SHF.L.U32 R4, R0, 0x2, RZ ;  /* 0x0000000200047819 */ /* 0x00cfe200000006ff */
[----:B------:R-:W-:-:S03]  /*2cdb0*/  ULEA UR4, UR58, UR4, 0x18 ;  /* 0x000000043a047291 */ /* 0x000fc6000f8ec03f */
[----:B-1----:R-:W-:Y:S01]  /*2cdc0*/  IADD3 R2, P0, R4, UR10, RZ ;  /* 0x0000000a04027c10 */ /* 0x002fe2000ff1e0ff */
[----:B------:R-:W-:Y:S01]  /*2cdd0*/  UIADD3 UR5, UR4, 0x34700, URZ ;  /* 0x0003470004057890 */ /* 0x000fe2000fffe03f */
[----:B------:R-:W-:Y:S02]  /*2cde0*/  MOV R0, RZ ;  /* 0x000000ff00007202 */ /* 0x000fe40000000f00 */
[----:B------:R-:W-:-:S06]  /*2cdf0*/  IADD3.X R3, RZ, UR11, RZ, P0, !PT ;  /* 0x0000000bff037c10 */ /* 0x000fcc00087fe4ff */
[----:B------:R-:W1:Y:S01]  /*2ce00*/  LDS R5, [R4+UR5] ;  /* 0x0000000504057984 */ /* 0x000e620008000800 */
[----:B------:R-:W-:-:S03]  /*2ce10*/  SHF.L.U32 R0, R0, 0x1f, RZ ;  /* 0x0000001f00007819 */ /* 0x000fc600000006ff */
[----:B-1----:R1:W2:Y:S02]  /*2ce20*/  ATOMG.E.EXCH.STRONG.GPU PT, RZ, [R2], R5 ;  /* 0x0000000502ff73a8 */ /* 0x0022a400041ee100 */
[----:B--2---:R-:W2:Y:S01]  /*2ce30*/  SYNCS.PHASECHK.TRANS64.TRYWAIT P0, [UR4+0x344f8], R0 ;  /* 0x0344f800ff0075a7 */ /* 0x004ea20008000144 */
[----:B------:R-:W-:Y:S02]  /*2ce40*/  ULOP3.LUT UR36, UR59, 0x1, URZ, 0xfc, !UPT ;  /* 0x000000013b247892 */ /* 0x000fe4000f8efc3f */
[----:B------:R-:W-:Y:S01]  /*2ce50*/  ULOP3.LUT UR37, UR61, 0x2, URZ, 0xfc, !UPT ;  /* 0x000000023d257892 */ /* 0x000fe2000f8efc3f */
[----:B-12---:R-:W-:Y:S11]  /*2ce60*/  @!P0 BRA `(.L_x_246) ;  /* 0x0000008000288947 */ /* 0x006ff60003800000 */
.L_x_572:
[----:B------:R-:W-:Y:S01]  /*2ce70*/  IMAD.MOV.U32 R2, RZ, RZ, 0x1 ;  /* 0x00000001ff027424 */ /* 0x000fe200078e00ff */
[----:B-1----:R-:W-:Y:S01]  /*2ce80*/  MOV R0, RZ ;  /* 0x000000ff00007202 */ /* 0x002fe20000000f00 */
[----:B------:R-:W-:Y:S01]  /*2ce90*/  ULDC UR41, c[0x0][0x598] ;  /* 0x0001660000297ab9 */ /* 0x000fe20000000800 */
[----:B------:R-:W-:Y:S01]  /*2cea0*/  ULDC UR42, c[0x0][0x580] ;  /* 0x00016000002a7ab9 */ /* 0x000fe20000000800 */
[----:B------:R-:W-:Y:S01]  /*2ceb0*/  ULDC.64 UR34, c[0x0][0x590] ;  /* 0x0001640000227ab9 */ /* 0x000fe20000000a00 */
[----:B------:R-:W-:-:S05]  /*2cec0*/  ULDC.64 UR32, c[0x0][0x588] ;  /* 0x0001620000207ab9 */ /* 0x000fca0000000a00 */
.L_x_451:
[----:B------:R-:W-:-:S06]  /*2ced0*/  UISETP.NE.AND UP0, UPT, UR36, 0x3, UPT ;  /* 0x000000032400788c */ /* 0x000fcc000bf05270 */
[----:B------:R-:W-:-:S13]  /*2cee0*/  PLOP3.LUT P1, PT, PT, PT, UP0, 0x80, 0x0 ;  /* 0x000000000000781c */ /* 0x000fda0003f2f008 */
[----:B-----5:R-:W-:Y:S05]  /*2cef0*/  @!P1 BRA `(.L_x_247) ;  /* 0x0000000000049947 */ /* 0x020fea0003800000 */
[----:B------:R-:W-:Y:S01]  /*2cf00*/  BPT.TRAP 0x1 ;  /* 0x000000040000795c */ /* 0x000fe20000300000 */
.L_x_247:
[----:B------:R-:W-:Y:S02]  /*2cf10*/  R2UR UR6, R22 ;  /* 0x00000000160672ca */ /* 0x000fe400000e0000 */
[----:B------:R-:W-:Y:S02]  /*2cf20*/  SHF.L.U32 R3, R0, 0x1f, RZ ;  /* 0x0000001f00037819 */ /* 0x000fe400000006ff */
[----:B------:R-:W-:-:S09]  /*2cf30*/  LEA R4, R22, UR4, 0x4 ;  /* 0x0000000416047c11 */ /* 0x000fd2000f8e20ff */
[----:B------:R-:W-:-:S09]  /*2cf40*/  ULEA UR6, UR6, UR4, 0x3 ;  /* 0x0000000406067291 */ /* 0x000fd2000f8e183f */
[----:B------:R-:W1:Y:S02]  /*2cf50*/  SYNCS.PHASECHK.TRANS64.TRYWAIT P0, [UR6+0x34400], R3 ;  /* 0x03440003ff0075a7 */ /* 0x000e640008000146 */
[----:B-1----:R-:W-:Y:S05]  /*2cf60*/  @!P0 BRA `(.L_x_248) ;  /* 0x0000008000008947 */ /* 0x002fea0003800000 */
.L_x_573:
[----:B-1----:R-:W1:Y:S01]  /*2cf70*/  LDS.128 R4, [R4+0x34520] ;  /* 0x0345200004047984 */ /* 0x002e620000000c00 */
[----:B------:R-:W-:Y:S01]  /*2cf80*/  @!PT LDS RZ, [RZ] ;  /* 0x00000000fffff984 */ /* 0x000fe20000000800 */
[----:B------:R-:W-:Y:S01]  /*2cf90*/  @!PT LDS RZ, [RZ] ;  /* 0x00000000fffff984 */ /* 0x000fe20000000800 */
[----:B------:R-:W-:Y:S01]  /*2cfa0*/  @!PT LDS RZ, [RZ] ;  /* 0x00000000fffff984 */ /* 0x000fe20000000800 */
[----:B------:R-:W-:Y:S01]  /*2cfb0*/  @!PT LDS RZ, [RZ] ;  /* 0x00000000fffff984 */ /* 0x000fe20000000800 */
[----:B------:R2:W-:Y:S06]  /*2cfc0*/  MEMBAR.ALL.CTA ;  /* 0x0000000000007992 */ /* 0x0005ec0000008000 */
[----:B--2---:R-:W2:Y:S01]  /*2cfd0*/  FENCE.VIEW.ASYNC.S ;  /* 0x00000000000073c6 */ /* 0x004ea20000000000 */
[----:B------:R-:W-:Y:S05]  /*2cfe0*/  @!P1 BRA `(.L_x_249) ;  /* 0x0000000000049947 */ /* 0x000fea0003800000 */
[----:B------:R-:W-:Y:S01]  /*2cff0*/  BPT.TRAP 0x1 ;  /* 0x000000040000795c */ /* 0x000fe20000300000 */
.L_x_249:
[----:B------:R-:W-:Y:S01]  /*2d000*/  UIADD3 UR6, UR6, 0x34440, URZ ;  /* 0x0003444006067890 */ /* 0x000fe2000fffe03f */
[----:B-----5:R-:W-:Y:S02]  /*2d010*/  R2UR UR14, R16 ;  /* 0x00000000100e72ca */ /* 0x020fe400000e0000 */
[----:B------:R-:W-:Y:S01]  /*2d020*/  R2UR UR15, R17 ;  /* 0x00000000110f72ca */ /* 0x000fe200000e0000 */
[----:B------:R-:W-:Y:S01]  /*2d030*/  UPRMT UR6, UR58, 0x654, UR6 ;  /* 0x000006543a067896 */ /* 0x000fe20008000006 */
[----:B------:R-:W-:Y:S02]  /*2d040*/  LOP3.LUT P1, RZ, R2, 0xff, RZ, 0xc0, !PT ;  /* 0x000000ff02ff7812 */ /* 0x000fe4000782c0ff */
[----:B------:R-:W-:-:S04]  /*2d050*/  ISETP.NE.U32.AND P0, PT, RZ, UR34, PT ;  /* 0x00000022ff007c0c */ /* 0x000fc8000bf05070 */
[----:B------:R-:W-:Y:S02]  /*2d060*/  ISETP.NE.AND.EX P0, PT, RZ, UR35, PT, P0 ;  /* 0x00000023ff007c0c */ /* 0x000fe4000bf05300 */
[----:B--2---:R-:W-:Y:S01]  /*2d070*/  SYNCS.ARRIVE.TRANS64.RED.A1T0 RZ, [UR6], RZ ;  /* 0x000000ffffff79a7 */ /* 0x004fe20008100406 */
[----:B------:R-:W-:Y:S02]  /*2d080*/  USHF.L.U32 UR14, UR14, 0x8, URZ ;  /* 0x000000080e0e7899 */ /* 0x000fe4000800063f */
[----:B------:R-:W-:Y:S02]  /*2d090*/  USHF.L.U32 UR15, UR15, 0x8, URZ ;  /* 0x000000080f0f7899 */ /* 0x000fe4000800063f */
[----:B------:R-:W-:Y:S10]  /*2d0a0*/  @!P1 BRA `(.L_x_250) ;  /* 0x00000000000c9947 */ /* 0x000ff40003800000 */
[----:B------:R-:W-:-:S04]  /*2d0b0*/  DEPBAR {5,4,3,2,1,0} ;  /* 0x0000003f0000791a */ /* 0x000fc80000000000 */
[----:B------:R2:W-:Y:S02]  /*2d0c0*/  UTMACCTL.IV [UR10] ;  /* 0x000000000a0079b9 */ /* 0x0005e40008000000 */
[----:B--2---:R-:W-:Y:S01]  /*2d0d0*/  NOP ;  /* 0x0000000000007918 */ /* 0x004fe20000000000 */
.L_x_250:
[----:B------:R-:W-:Y:S05]  /*2d0e0*/  @!P0 BRA `(.L_x_251) ;  /* 0x0000000000188947 */ /* 0x000fea0003800000 */
[----:B------:R-:W2:Y:S02]  /*2d0f0*/  LDC.64 R2, c[0x0][0x590] ;  /* 0x00016400ff027b82 */ /* 0x000ea40000000a00 */
[----:B--2---:R-:W-:-:S06]  /*2d100*/  IMAD.WIDE R2, R18, 0x8, R2 ;  /* 0x0000000812027825 */ /* 0x004fcc00078e0202 */
[----:B------:R-:W2:Y:S04]  /*2d110*/  LDG.E.64 R2, desc[UR38][R2.64] ;  /* 0x0000002602027981 */ /* 0x000ea8000c1e1b00 */
[----:B--2---:R-:W2:Y:S02]  /*2d120*/  LD.E R8, desc[UR38][R2.64] ;  /* 0x0000002602087980 */ /* 0x004ea4000c101900 */
[----:B--2---:R-:W-:Y:S01]  /*2d130*/  FSETP.NEU.AND P0, PT, R8, RZ, PT ;  /* 0x000000ff0800720b */ /* 0x004fe20003f0d000 */
[----:B------:R-:W-:-:S12]  /*2d140*/  BRA `(.L_x_252) ;  /* 0x0000000000247947 */ /* 0x000fd80003800000 */
.L_x_251:
[----:B------:R-:W-:Y:S02]  /*2d150*/  ISETP.NE.U32.AND P1, PT, RZ, UR32, PT ;  /* 0x00000020ff007c0c */ /* 0x000fe4000bf25070 */
[----:B------:R-:W-:Y:S02]  /*2d160*/  FSETP.NEU.AND P0, PT, RZ, UR42, PT ;  /* 0x0000002aff007c0b */ /* 0x000fe4000bf0d000 */
[----:B------:R-:W-:-:S13]  /*2d170*/  ISETP.NE.AND.EX P1, PT, RZ, UR33, PT, P1 ;  /* 0x00000021ff007c0c */ /* 0x000fda000bf25310 */
[----:B------:R-:W-:Y:S05]  /*2d180*/  @!P1 BRA `(.L_x_252) ;  /* 0x0000000000149947 */ /* 0x000fea0003800000 */
[----:B------:R-:W2:Y:S01]  /*2d190*/  LDC.64 R2, c[0x0][0x588] ;  /* 0x00016200ff027b82 */ /* 0x000ea20000000a00 */
[----:B------:R-:W-:-:S04]  /*2d1a0*/  IMAD R9, R18, UR41, RZ ;  /* 0x0000002912097c24 */ /* 0x000fc8000f8e02ff */
[----:B--2---:R-:W-:-:S06]  /*2d1b0*/  IMAD.WIDE R2, R9, 0x4, R2 ;  /* 0x0000000409027825 */ /* 0x004fcc00078e0202 */
[----:B------:R-:W2:Y:S02]  /*2d1c0*/  LDG.E R2, desc[UR38][R2.64] ;  /* 0x0000002602027981 */ /* 0x000ea4000c1e1900 */
[----:B--2---:R-:W-:-:S13]  /*2d1d0*/  FSETP.NEU.AND P0, PT, R2, RZ, PT ;  /* 0x000000ff0200720b */ /* 0x004fda0003f0d000 */
.L_x_252:
[----:B------:R-:W-:Y:S01]  /*2d1e0*/  UISETP.NE.AND UP0, UPT, UR37, 0x3, UPT ;  /* 0x000000032500788c */ /* 0x000fe2000bf05270 */
[----:B------:R-:W-:-:S05]  /*2d1f0*/  ELECT P1, URZ, PT ;  /* 0x00000000003f782f */ /* 0x000fca0003820000 */
[----:B------:R-:W-:Y:S02]  /*2d200*/  PLOP3.LUT P2, PT, PT, PT, UP0, 0x80, 0x0 ;  /* 0x000000000000781c */ /* 0x000fe40003f4f008 */
[----:B------:R-:W-:-:S11]  /*2d210*/  PLOP3.LUT P0, PT, P0, P1, PT, 0x2a, 0x0 ;  /* 0x000000000000781c */ /* 0x000fd60000702572 */
[----:B------:R-:W-:Y:S05]  /*2d220*/  @!P2 BRA `(.L_x_253) ;  /* 0x000000000004a947 */ /* 0x000fea0003800000 */
[----:B------:R-:W-:Y:S01]  /*2d230*/  BPT.TRAP 0x1 ;  /* 0x000000040000795c */ /* 0x000fe20000300000 */
.L_x_253:
[----:B------:R-:W-:-:S04]  /*2d240*/  MOV R8, 0x1 ;  /* 0x0000000100087802 */ /* 0x000fc80000000f00 */
[----:B------:R-:W-:-:S04]  /*2d250*/  SHF.L.U32 R8, R8, 0x1f, RZ ;  /* 0x0000001f08087819 */ /* 0x000fc800000006ff */
[----:B------:R-:W2:Y:S02]  /*2d260*/  SYNCS.PHASECHK.TRANS64.TRYWAIT P1, [UR4+0x344d0], R8 ;  /* 0x0344d008ff0075a7 */ /* 0x000ea40008020144 */
[----:B--2---:R-:W-:Y:S05]  /*2d270*/  @!P1 BRA `(.L_x_254) ;  /* 0x0000007c00549947 */ /* 0x004fea0003800000 */
.L_x_574:
[----:B------:R-:W-:Y:S04]  /*2d280*/  BSSY B0, `(.L_x_255) ;  /* 0x000000b000007945 */ /* 0x000fe80003800000 */
[----:B------:R-:W-:Y:S05]  /*2d290*/  @P0 BRA `(.L_x_256) ;  /* 0x0000000000240947 */ /* 0x000fea0003800000 */
[----:B------:R-:W-:Y:S02]  /*2d2a0*/  UIADD3 UR12, UR4, 0x30000, URZ ;  /* 0x00030000040c7890 */ /* 0x000fe4000fffe03f */
[----:B------:R-:W-:Y:S01]  /*2d2b0*/  UIADD3 UR13, UR4, 0x344b0, URZ ;  /* 0x000344b0040d7890 */ /* 0x000fe2000fffe03f */
[----:B------:R-:W-:Y:S01]  /*2d2c0*/  UMOV UR6, 0x0 ;  /* 0x0000000000067882 */ /* 0x000fe20000000000 */
[----:B------:R-:W-:-:S07]  /*2d2d0*/  UMOV UR7, 0x10000000 ;  /* 0x1000000000077882 */ /* 0x000fce0000000000 */
[----:B------:R3:W-:Y:S02]  /*2d2e0*/  UTMALDG.2D [UR12], [UR10], desc[UR6] ;  /* 0x0000060c0a0075b4 */ /* 0x0007e40008009000 */
[----:B---3--:R-:W-:Y:S05]  /*2d2f0*/  @!P2 BRA `(.L_x_257) ;  /* 0x000000000004a947 */ /* 0x008fea0003800000 */
[----:B------:R-:W-:Y:S01]  /*2d300*/  BPT.TRAP 0x1 ;  /* 0x000000040000795c */ /* 0x000fe20000300000 */
.L_x_257:
[----:B------:R-:W3:Y:S02]  /*2d310*/  LDC R2, c[0x0][0x828] ;  /* 0x00020a00ff027b82 */ /* 0x000ee40000000800 */
[----:B---3--:R3:W-:Y:S02]  /*2d320*/  SYNCS.ARRIVE.TRANS64.RED.A0TR RZ, [UR4+0x344b0], R2 ;  /* 0x0344b002ffff79a7 */ /* 0x0087e40008300404 */
.L_x_256:
[----:B------:R-:W-:Y:S05]  /*2d330*/  BSYNC B0 ;  /* 0x0000000000007941 */ /* 0x000fea0003800000 */
.L_x_255:
[----:B------:R-:W-:Y:S05]  /*2d340*/  @!P2 BRA `(.L_x_258) ;  /* 0x000000000004a947 */ /* 0x000fea0003800000 */
[----:B------:R-:W-:Y:S01]  /*2d350*/  BPT.TRAP 0x1 ;  /* 0x000000040000795c */ /* 0x000fe20000300000 */
.L_x_258:
[----:B------:R-:W-:-:S04]  /*2d360*/  UIADD3 UR29, UR4, 0x344b0, URZ ;  /* 0x000344b0041d7890 */ /* 0x000fc8000fffe03f */
[----:B------:R-:W-:-:S09]  /*2d370*/  UPRMT UR6, UR58, 0x654, UR29 ;  /* 0x000006543a067896 */ /* 0x000fd2000800001d */
[----:B------:R-:W-:Y:S01]  /*2d380*/  SYNCS.ARRIVE.TRANS64.RED.A1T0 RZ, [UR6], RZ ;  /* 0x000000ffffff79a7 */ /* 0x000fe20008100406 */
[----:B------:R-:W-:Y:S05]  /*2d390*/  @!P2 BRA `(.L_x_259) ;  /* 0x000000000004a947 */ /* 0x000fea0003800000 */
[----:B------:R-:W-:Y:S01]  /*2d3a0*/  BPT.TRAP 0x1 ;  /* 0x000000040000795c */ /* 0x000fe20000300000 */
.L_x_259:
[----:B------:R-:W4:Y:S02]  /*2d3b0*/  SYNCS.PHASECHK.TRANS64.TRYWAIT P1, [UR4+0x344d8], R8 ;  /* 0x0344d808ff0075a7 */ /* 0x000f240008020144 */
[----:B----4-:R-:W-:Y:S05]  /*2d3c0*/  @!P1 BRA `(.L_x_260) ;  /* 0x0000007c00189947 */ /* 0x010fea0003800000 */
.L_x_575:
[----:B------:R-:W-:Y:S04]  /*2d3d0*/  BSSY B0, `(.L_x_261) ;  /* 0x000000d000007945 */ /* 0x000fe80003800000 */
[----:B------:R-:W-:Y:S05]  /*2d3e0*/  @P0 BRA `(.L_x_262) ;  /* 0x00000000002c0947 */ /* 0x000fea0003800000 */
[----:B------:R-:W-:Y:S02]  /*2d3f0*/  UIADD3 UR18, UR14, 0x40, URZ ;  /* 0x000000400e127890 */ /* 0x000fe4000fffe03f */
[----:B------:R-:W-:Y:S02]  /*2d400*/  UIADD3 UR16, UR4, 0x31000, URZ ;  /* 0x0003100004107890 */ /* 0x000fe4000fffe03f */
[----:B------:R-:W-:Y:S01]  /*2d410*/  UIADD3 UR17, UR4, 0x344b8, URZ ;  /* 0x000344b804117890 */ /* 0x000fe2000fffe03f */
[----:B------:R-:W-:Y:S01]  /*2d420*/  UMOV UR8, 0x0 ;  /* 0x0000000000087882 */ /* 0x000fe20000000000 */
[----:B------:R-:W-:Y:S01]  /*2d430*/  UMOV UR9, 0x10000000 ;  /* 0x1000000000097882 */ /* 0x000fe20000000000 */
[----:B------:R-:W-:-:S06]  /*2d440*/  UMOV UR19, UR15 ;  /* 0x0000000f00137c82 */ /* 0x000fcc0008000000 */
[----:B------:R4:W-:Y:S02]  /*2d450*/  UTMALDG.2D [UR16], [UR10], desc[UR8] ;  /* 0x000008100a0075b4 */ /* 0x0009e40008009000 */
[----:B----4-:R-:W-:Y:S05]  /*2d460*/  @!P2 BRA `(.L_x_263) ;  /* 0x000000000004a947 */ /* 0x010fea0003800000 */
[----:B------:R-:W-:Y:S01]  /*2d470*/  BPT.TRAP 0x1 ;  /* 0x000000040000795c */ /* 0x000fe20000300000 */
.L_x_263:
[----:B---3--:R-:W3:Y:S02]  /*2d480*/  LDC R2, c[0x0][0x828] ;  /* 0x00020a00ff027b82 */ /* 0x008ee40000000800 */
[----:B---3--:R4:W-:Y:S02]  /*2d490*/  SYNCS.ARRIVE.TRANS64.RED.A0TR RZ, [UR4+0x344b8], R2 ;  /* 0x0344b802ffff79a7 */ /* 0x0089e40008300404 */
.L_x_262:
[----:B------:R-:W-:Y:S05]  /*2d4a0*/  BSYNC B0 ;  /* 0x0000000000007941 */ /* 0x000fea0003800000 */
.L_x_261:
[----:B------:R-:W-:Y:S05]  /*2d4b0*/  @!P2 BRA `(.L_x_264) ;  /* 0x000000000004a947 */ /* 0x000fea0003800000 */
[----:B------:R-:W-:Y:S01]  /*2d4c0*/  BPT.TRAP 0x1 ;  /* 0x000000040000795c */ /* 0x000fe20000300000 */
.L_x_264:
[----:B------:R-:W-:-:S04]  /*2d4d0*/  UIADD3 UR17, UR4, 0x344b8, URZ ;  /* 0x000344b804117890 */ /* 0x000fc8000fffe03f */
[----:B------:R-:W-:-:S09]  /*2d4e0*/  UPRMT UR7, UR58, 0x654, UR17 ;  /* 0x000006543a077896 */ /* 0x000fd20008000011 */
[----:B------:R-:W-:Y:S01]  /*2d4f0*/  SYNCS.ARRIVE.TRANS64.RED.A1T0 RZ, [UR7], RZ ;  /* 0x000000ffffff79a7 */ /* 0x000fe20008100407 */
[----:B------:R-:W-:Y:S05]  /*2d500*/  @!P2 BRA `(.L_x_265) ;  /* 0x000000000004a947 */ /* 0x000fea0003800000 */
[----:B------:R-:W-:Y:S01]  /*2d510*/  BPT.TRAP 0x1 ;  /* 0x000000040000795c */ /* 0x000fe20000300000 */
.L_x_265:
[----:B------:R-:W5:Y:S02]  /*2d520*/  SYNCS.PHASECHK.TRANS64.TRYWAIT P1, [UR4+0x344e0], R8 ;  /* 0x0344e008ff0075a7 */ /* 0x000f640008020144 */
[----:B-----5:R-:W-:Y:S05]  /*2d530*/  @!P1 BRA `(.L_x_266) ;  /* 0x0000007800d49947 */ /* 0x020fea0003800000 */
.L_x_576:
        /* <DEDUP_REMOVED lines=9> */
[----:B-1----:R-:W-:Y:S05]  /*2d5d0*/  @!P2 BRA `(.L_x_269) ;  /* 0x000000000004a947 */ /* 0x002fea0003800000 */
[----:B------:R-:W-:Y:S01]  /*2d5e0*/  BPT.TRAP 0x1 ;  /* 0x000000040000795c */ /* 0x000fe20000300000 */
.L_x_269:
[----:B---34-:R-:W1:Y:S02]  /*2d5f0*/  LDC R2, c[0x0][0x828] ;  /* 0x00020a00ff027b82 */ /* 0x018e640000000800 */
[----:B-1----:R1:W-:Y:S02]  /*2d600*/  SYNCS.ARRIVE.TRANS64.RED.A0TR RZ, [UR4+0x344c0], R2 ;  /* 0x0344c002ffff79a7 */ /* 0x0023e40008300404 */
.L_x_268:
[----:B------:R-:W-:Y:S05]  /*2d610*/  BSYNC B0 ;  /* 0x0000000000007941 */ /* 0x000fea0003800000 */
.L_x_267:
[----:B------:R-:W-:Y:S05]  /*2d620*/  @!P2 BRA `(.L_x_270) ;  /* 0x000000000004a947 */ /* 0x000fea0003800000 */
[----:B------:R-:W-:Y:S01]  /*2d630*/  BPT.TRAP 0x1 ;  /* 0x000000040000795c */ /* 0x000fe20000300000 */
.L_x_270:
[----:B------:R-:W-:-:S04]  /*2d640*/  UIADD3 UR21, UR4, 0x344c0, URZ ;  /* 0x000344c004157890 */ /* 0x000fc8000fffe03f */
[----:B------:R-:W-:-:S09]  /*2d650*/  UPRMT UR8, UR58, 0x654, UR21 ;  /* 0x000006543a087896 */ /* 0x000fd20008000015 */
[----:B------:R-:W-:Y:S01]  /*2d660*/  SYNCS.ARRIVE.TRANS64.RED.A1T0 RZ, [UR8], RZ ;  /* 0x000000ffffff79a7 */ /* 0x000fe20008100408 */
[----:B------:R-:W-:Y:S05]  /*2d670*/  @!P2 BRA `(.L_x_271) ;  /* 0x000000000004a947 */ /* 0x000fea0003800000 */
[----:B------:R-:W-:Y:S01]  /*2d680*/  BPT.TRAP 0x1 ;  /* 0x000000040000795c */ /* 0x000fe20000300000 */
.L_x_271:
[----:B------:R-:W5:Y:S02]  /*2d690*/  SYNCS.PHASECHK.TRANS64.TRYWAIT P1, [UR4+0x344e8], R8 ;  /* 0x0344e808ff0075a7 */ /* 0x000f640008020144 */
[----:B-----5:R-:W-:Y:S05]  /*2d6a0*/  @!P1 BRA `(.L_x_272) ;  /* 0x0000007800909947 */ /* 0x020fea0003800000 */
.L_x_577:
        /* <DEDUP_REMOVED lines=11> */
.L_x_275:
[----:B---34-:R-:W1:Y:S02]  /*2d760*/  LDC R2, c[0x0][0x828] ;  /* 0x00020a00ff027b82 */ /* 0x018e640000000800 */
[----:B-1----:R1:W-:Y:S02]  /*2d770*/  SYNCS.ARRIVE.TRANS64.RED.A0TR RZ, [UR4+0x344c8], R2 ;  /* 0x0344c802ffff79a7 */ /* 0x0023e40008300404 */
.L_x_274:
[----:B------:R-:W-:Y:S05]  /*2d780*/  BSYNC B0 ;  /* 0x0000000000007941 */ /* 0x000fea0003800000 */
.L_x_273:
[----:B------:R-:W-:Y:S05]  /*2d790*/  @!P2 BRA `(.L_x_276) ;  /* 0x000000000004a947 */ /* 0x000fea0003800000 */
[----:B------:R-:W-:Y:S01]  /*2d7a0*/  BPT.TRAP 0x1 ;  /* 0x000000040000795c */ /* 0x000fe20000300000 */
.L_x_276:
[----:B------:R-:W-:Y:S02]  /*2d7b0*/  UIADD3 UR25, UR4, 0x344c8, URZ ;  /* 0x000344c804197890 */ /* 0x000fe4000fffe03f */
[----:B------:R-:W-:Y:S02]  /*2d7c0*/  UIADD3 UR31, UR15, 0x20, URZ ;  /* 0x000000200f1f7890 */ /* 0x000fe4000fffe03f */
[----:B------:R-:W-:-:S09]  /*2d7d0*/  UPRMT UR9, UR58, 0x654, UR25 ;  /* 0x000006543a097896 */ /* 0x000fd20008000019 */
[----:B------:R-:W-:Y:S01]  /*2d7e0*/  SYNCS.ARRIVE.TRANS64.RED.A1T0 RZ, [UR9], RZ ;  /* 0x000000ffffff79a7 */ /* 0x000fe20008100409 */
[----:B------:R-:W-:Y:S05]  /*2d7f0*/  @!P2 BRA `(.L_x_277) ;  /* 0x000000000004a947 */ /* 0x000fea0003800000 */
[----:B------:R-:W-:Y:S01]  /*2d800*/  BPT.TRAP 0x1 ;  /* 0x000000040000795c */ /* 0x000fe20000300000 */
.L_x_277:
[----:B-1-34-:R-:W-:-:S04]  /*2d810*/  SHF.L.U32 R2, RZ, 0x1f, RZ ;  /* 0x0000001fff027819 */ /* 0x01afc800000006ff */
[----:B------:R-:W1:Y:S02]  /*2d820*/  SYNCS.PHASECHK.TRANS64.TRYWAIT P1, [UR4+0x344d0], R2 ;  /* 0x0344d002ff0075a7 */ /* 0x000e640008020144 */
[----:B-1----:R-:W-:Y:S05]  /*2d830*/  @!P1 BRA `(.L_x_278) ;  /* 0x0000007800449947 */ /* 0x002fea0003800000 */
.L_x_578:
[----:B------:R-:W-:Y:S04]  /*2d840*/  BSSY B0, `(.L_x_279) ;  /* 0x000000b000007945 */ /* 0x000fe80003800000 */
[----:B------:R-:W-:Y:S05]  /*2d850*/  @P0 BRA `(.L_x_280) ;  /* 0x0000000000240947 */ /* 0x000fea0003800000 */
[----:B------:R-:W-:Y:S01]  /*2d860*/  UIADD3 UR28, UR4, 0x30000, URZ ;  /* 0x00030000041c7890 */ /* 0x000fe2000fffe03f */
[----:B------:R-:W-:Y:S01]  /*2d870*/  UMOV UR12, 0x0 ;  /* 0x00000000000c7882 */ /* 0x000fe20000000000 */
[----:B------:R-:W-:Y:S01]  /*2d880*/  UMOV UR13, 0x10000000 ;  /* 0x10000000000d7882 */ /* 0x000fe20000000000 */
[----:B------:R-:W-:-:S06]  /*2d890*/  UMOV UR30, UR14 ;  /* 0x0000000e001e7c82 */ /* 0x000fcc0008000000 */
[----:B------:R3:W-:Y:S02]  /*2d8a0*/  UTMALDG.2D [UR28], [UR10], desc[UR12] ;  /* 0x00000c1c0a0075b4 */ /* 0x0007e40008009000 */
[----:B---3--:R-:W-:Y:S05]  /*2d8b0*/  @!P2 BRA `(.L_x_281) ;  /* 0x000000000004a947 */ /* 0x008fea0003800000 */
[----:B------:R-:W-:Y:S01]  /*2d8c0*/  BPT.TRAP 0x1 ;  /* 0x000000040000795c */ /* 0x000fe20000300000 */
.L_x_281:
[----:B-12---:R-:W1:Y:S02]  /*2d8d0*/  LDC R3, c[0x0][0x828] ;  /* 0x00020a00ff037b82 */ /* 0x006e640000000800 */
[----:B-1----:R3:W-:Y:S02]  /*2d8e0*/  SYNCS.ARRIVE.TRANS64.RED.A0TR RZ, [UR4+0x344b0], R3 ;  /* 0x0344b003ffff79a7 */ /* 0x0027e40008300404 */
.L_x_280:
[----:B------:R-:W-:Y:S05]  /*2d8f0*/  BSYNC B0 ;  /* 0x0000000000007941 */ /* 0x000fea0003800000 */
.L_x_279:
[----:B------:R-:W-:Y:S05]  /*2d900*/  @!P2 BRA `(.L_x_282) ;  /* 0x000000000004a947 */ /* 0x000fea0003800000 */
[----:B------:R-:W-:Y:S01]  /*2d910*/  BPT.TRAP 0x1 ;  /* 0x000000040000795c */ /* 0x000fe20000300000 */
.L_x_282:
[----:B------:R-:W-:Y:S01]  /*2d920*/  SYNCS.ARRIVE.TRANS64.RED.A1T0 RZ, [UR6], RZ ;  /* 0x000000ffffff79a7 */ /* 0x000fe20008100406 */
[----:B------:R-:W-:Y:S05]  /*2d930*/  @!P2 BRA `(.L_x_283) ;  /* 0x000000000004a947 */ /* 0x000fea0003800000 */
[----:B------:R-:W-:Y:S01]  /*2d940*/  BPT.TRAP 0x1 ;  /* 0x000000040000795c */ /* 0x000fe20000300000 */
.L_x_283:
[----:B------:R-:W4:Y:S02]  /*2d950*/  SYNCS.PHASECHK.TRANS64.TRYWAIT P1, [UR4+0x344d8], R2 ;  /* 0x0344d802ff0075a7 */ /* 0x000f240008020144 */
[----:B----4-:R-:W-:Y:S05]  /*2d960*/  @!P1 BRA `(.L_x_284) ;  /* 0x0000007800109947 */ /* 0x010fea0003800000 */
.L_x_579:
[----:B------:R-:W-:Y:S04]  /*2d970*/  BSSY B0, `(.L_x_285) ;  /* 0x000000c000007945 */ /* 0x000fe80003800000 */
[----:B------:R-:W-:Y:S05]  /*2d980*/  @P0 BRA `(.L_x_286) ;  /* 0x0000000000280947 */ /* 0x000fea0003800000 */
        /* <DEDUP_REMOVED lines=8> */
.L_x_287:
[----:B-123--:R-:W1:Y:S02]  /*2da10*/  LDC R3, c[0x0][0x828] ;  /* 0x00020a00ff037b82 */ /* 0x00ee640000000800 */
[----:B-1----:R4:W-:Y:S02]  /*2da20*/  SYNCS.ARRIVE.TRANS64.RED.A0TR RZ, [UR4+0x344b8], R3 ;  /* 0x0344b803ffff79a7 */ /* 0x0029e40008300404 */
.L_x_286:
[----:B------:R-:W-:Y:S05]  /*2da30*/  BSYNC B0 ;  /* 0x0000000000007941 */ /* 0x000fea0003800000 */
.L_x_285:
[----:B------:R-:W-:Y:S05]  /*2da40*/  @!P2 BRA `(.L_x_288) ;  /* 0x000000000004a947 */ /* 0x000fea0003800000 */
[----:B------:R-:W-:Y:S01]  /*2da50*/  BPT.TRAP 0x1 ;  /* 0x000000040000795c */ /* 0x000fe20000300000 */
.L_x_288:
[----:B------:R-:W-:Y:S01]  /*2da60*/  SYNCS.ARRIVE.TRANS64.RED.A1T0 RZ, [UR7], RZ ;  /* 0x000000ffffff79a7 */ /* 0x000fe20008100407 */
[----:B------:R-:W-:Y:S05]  /*2da70*/  @!P2 BRA `(.L_x_289) ;  /* 0x000000000004a947 */ /* 0x000fea0003800000 */
[----:B------:R-:W-:Y:S01]  /*2da80*/  BPT.TRAP 0x1 ;  /* 0x000000040000795c */ /* 0x000fe20000300000 */
.L_x_289:
[----:B------:R-:W5:Y:S02]  /*2da90*/  SYNCS.PHASECHK.TRANS64.TRYWAIT P1, [UR4+0x344e0], R2 ;  /* 0x0344e002ff0075a7 */ /* 0x000f640008020144 */
[----:B-----5:R-:W-:Y:S05]  /*2daa0*/  @!P1 BRA `(.L_x_290) ;  /* 0x0000007400d89947 */ /* 0x020fea0003800000 */
.L_x_580:
        /* <DEDUP_REMOVED lines=10> */
.L_x_293:
[----:B--234-:R-:W1:Y:S02]  /*2db50*/  LDC R3, c[0x0][0x828] ;  /* 0x00020a00ff037b82 */ /* 0x01ce640000000800 */
[----:B-1----:R1:W-:Y:S02]  /*2db60*/  SYNCS.ARRIVE.TRANS64.RED.A0TR RZ, [UR4+0x344c0], R3 ;  /* 0x0344c003ffff79a7 */ /* 0x0023e40008300404 */
.L_x_292:
[----:B------:R-:W-:Y:S05]  /*2db70*/  BSYNC B0 ;  /* 0x0000000000007941 */ /* 0x000fea0003800000 */
.L_x_291:
[----:B------:R-:W-:Y:S05]  /*2db80*/  @!P2 BRA `(.L_x_294) ;  /* 0x000000000004a947 */ /* 0x000fea0003800000 */
[----:B------:R-:W-:Y:S01]  /*2db90*/  BPT.TRAP 0x1 ;  /* 0x000000040000795c */ /* 0x000fe20000300000 */
.L_x_294:
[----:B------:R-:W-:Y:S01]  /*2dba0*/  SYNCS.ARRIVE.TRANS64.RED.A1T0 RZ, [UR8], RZ ;  /* 0x000000ffffff79a7 */ /* 0x000fe20008100408 */
[----:B------:R-:W-:Y:S05]  /*2dbb0*/  @!P2 BRA `(.L_x_295) ;  /* 0x000000000004a947 */ /* 0x000fea0003800000 */
[----:B------:R-:W-:Y:S01]  /*2dbc0*/  BPT.TRAP 0x1 ;  /* 0x000000040000795c */ /* 0x000fe20000300000 */
.L_x_295:
[----:B------:R-:W5:Y:S02]  /*2dbd0*/  SYNCS.PHASECHK.TRANS64.TRYWAIT P1, [UR4+0x344e8], R2 ;  /* 0x0344e802ff0075a7 */ /* 0x000f640008020144 */
[----:B-----5:R-:W-:Y:S05]  /*2dbe0*/  @!P1 BRA `(.L_x_296) ;  /* 0x0000007400a09947 */ /* 0x020fea0003800000 */
.L_x_581:
        /* <DEDUP_REMOVED lines=10> */
.L_x_299:
[----:B--234-:R-:W1:Y:S02]  /*2dc90*/  LDC R3, c[0x0][0x828] ;  /* 0x00020a00ff037b82 */ /* 0x01ce640000000800 */
[----:B-1----:R1:W-:Y:S02]  /*2dca0*/  SYNCS.ARRIVE.TRANS64.RED.A0TR RZ, [UR4+0x344c8], R3 ;  /* 0x0344c803ffff79a7 */ /* 0x0023e40008300404 */
.L_x_298:
[----:B------:R-:W-:Y:S05]  /*2dcb0*/  BSYNC B0 ;  /* 0x0000000000007941 */ /* 0x000fea0003800000 */
.L_x_297:
[----:B------:R-:W-:Y:S05]  /*2dcc0*/  @!P2 BRA `(.L_x_300) ;  /* 0x000000000004a947 */ /* 0x000fea0003800000 */
[----:B------:R-:W-:Y:S01]  /*2dcd0*/  BPT.TRAP 0x1 ;  /* 0x000000040000795c */ /* 0x000fe20000300000 */
.L_x_300:
[----:B------:R-:W-:Y:S01]  /*2dce0*/  SYNCS.ARRIVE.TRANS64.RED.A1T0 RZ, [UR9], RZ ;  /* 0x000000ffffff79a7 */ /* 0x000fe20008100409 */
[----:B------:R-:W-:Y:S01]  /*2dcf0*/  UIADD3 UR31, UR15, 0x40, URZ ;  /* 0x000000400f1f7890 */ /* 0x000fe2000fffe03f */
[----:B------:R-:W-:Y:S11]  /*2dd00*/  @!P2 BRA `(.L_x_301) ;  /* 0x000000000004a947 */ /* 0x000ff60003800000 */
[----:B------:R-:W-:Y:S01]  /*2dd10*/  BPT.TRAP 0x1 ;  /* 0x000000040000795c */ /* 0x000fe20000300000 */
.L_x_301:
[----:B------:R-:W5:Y:S02]  /*2dd20*/  SYNCS.PHASECHK.TRANS64.TRYWAIT P1, [UR4+0x344d0], R8 ;  /* 0x0344d008ff0075a7 */ /* 0x000f640008020144 */
[----:B-----5:R-:W-:Y:S05]  /*2dd30*/  @!P1 BRA `(.L_x_302) ;  /* 0x0000007400649947 */ /* 0x020fea0003800000 */
.L_x_582:
[----:B------:R-:W-:Y:S04]  /*2dd40*/  BSSY B0, `(.L_x_303) ;  /* 0x000000b000007945 */ /* 0x000fe80003800000 */
[----:B------:R-:W-:Y:S05]  /*2dd50*/  @P0 BRA `(.L_x_304) ;  /* 0x0000000000240947 */ /* 0x000fea0003800000 */
[----:B------:R-:W-:Y:S01]  /*2dd60*/  UIADD3 UR28, UR4, 0x30000, URZ ;  /* 0x00030000041c7890 */ /* 0x000fe2000fffe03f */
[----:B------:R-:W-:Y:S01]  /*2dd70*/  UMOV UR12, 0x0 ;  /* 0x00000000000c7882 */ /* 0x000fe20000000000 */
[----:B------:R-:W-:Y:S01]  /*2dd80*/  UMOV UR13, 0x10000000 ;  /* 0x10000000000d7882 */ /* 0x000fe20000000000 */
[----:B------:R-:W-:-:S06]  /*2dd90*/  UMOV UR30, UR14 ;  /* 0x0000000e001e7c82 */ /* 0x000fcc0008000000 */
[----:B------:R1:W-:Y:S02]  /*2dda0*/  UTMALDG.2D [UR28], [UR10], desc[UR12] ;  /* 0x00000c1c0a0075b4 */ /* 0x0003e40008009000 */
[----:B-1----:R-:W-:Y:S05]  /*2ddb0*/  @!P2 BRA `(.L_x_305) ;  /* 0x000000000004a947 */ /* 0x002fea0003800000 */
[----:B------:R-:W-:Y:S01]  /*2ddc0*/  BPT.TRAP 0x1 ;  /* 0x000000040000795c */ /* 0x000fe20000300000 */
.L_x_305:
[----:B--234-:R-:W1:Y:S02]  /*2ddd0*/  LDC R3, c[0x0][0x828] ;  /* 0x00020a00ff037b82 */ /* 0x01ce640000000800 */
[----:B-1----:R1:W-:Y:S02]  /*2dde0*/  SYNCS.ARRIVE.TRANS64.RED.A0TR RZ, [UR4+0x344b0], R3 ;  /* 0x0344b003ffff79a7 */ /* 0x0023e40008300404 */
.L_x_304:
[----:B------:R-:W-:Y:S05]  /*2ddf0*/  BSYNC B0 ;  /* 0x0000000000007941 */ /* 0x000fea0003800000 */
.L_x_303:
[----:B------:R-:W-:Y:S05]  /*2de00*/  @!P2 BRA `(.L_x_306) ;  /* 0x000000000004a947 */ /* 0x000fea0003800000 */
[----:B------:R-:W-:Y:S01]  /*2de10*/  BPT.TRAP 0x1 ;  /* 0x000000040000795c */ /* 0x000fe20000300000 */
.L_x_306:
[----:B------:R-:W-:Y:S01]  /*2de20*/  SYNCS.ARRIVE.TRANS64.RED.A1T0 RZ, [UR6], RZ ;  /* 0x000000ffffff79a7 */ /* 0x000fe20008100406 */
[----:B------:R-:W-:Y:S05]  /*2de30*/  @!P2 BRA `(.L_x_307) ;  /* 0x000000000004a947 */ /* 0x000fea0003800000 */
[----:B------:R-:W-:Y:S01]  /*2de40*/  BPT.TRAP 0x1 ;  /* 0x000000040000795c */ /* 0x000fe20000300000 */
.L_x_307:
[----:B------:R-:W5:Y:S02]  /*2de50*/  SYNCS.PHASECHK.TRANS64.TRYWAIT P1, [UR4+0x344d8], R8 ;  /* 0x0344d808ff0075a7 */ /* 0x000f640008020144 */
[----:B-----5:R-:W-:Y:S05]  /*2de60*/  @!P1 BRA `(.L_x_308) ;  /* 0x0000007400309947 */ /* 0x020fea0003800000 */
.L_x_583:
        /* <DEDUP_REMOVED lines=10> */
.L_x_311:
[----:B--234-:R-:W1:Y:S02]  /*2df10*/  LDC R3, c[0x0][0x828] ;  /* 0x00020a00ff037b82 */ /* 0x01ce640000000800 */
[----:B-1----:R1:W-:Y:S02]  /*2df20*/  SYNCS.ARRIVE.TRANS64.RED.A0TR RZ, [UR4+0x344b8], R3 ;  /* 0x0344b803ffff79a7 */ /* 0x0023e40008300404 */
.L_x_310:
[----:B------:R-:W-:Y:S05]  /*2df30*/  BSYNC B0 ;  /* 0x0000000000007941 */ /* 0x000fea0003800000 */
.L_x_309:
[----:B------:R-:W-:Y:S05]  /*2df40*/  @!P2 BRA `(.L_x_312) ;  /* 0x000000000004a947 */ /* 0x000fea0003800000 */
[----:B------:R-:W-:Y:S01]  /*2df50*/  BPT.TRAP 0x1 ;  /* 0x000000040000795c */ /* 0x000fe20000300000 */
.L_x_312:
[----:B------:R-:W-:Y:S01]  /*2df60*/  SYNCS.ARRIVE.TRANS64.RED.A1T0 RZ, [UR7], RZ ;  /* 0x000000ffffff79a7 */ /* 0x000fe20008100407 */
[----:B------:R-:W-:Y:S05]  /*2df70*/  @!P2 BRA `(.L_x_313) ;  /* 0x000000000004a947 */ /* 0x000fea0003800000 */
[----:B------:R-:W-:Y:S01]  /*2df80*/  BPT.TRAP 0x1 ;  /* 0x000000040000795c */ /* 0x000fe20000300000 */
.L_x_313:
[----:B------:R-:W5:Y:S02]  /*2df90*/  SYNCS.PHASECHK.TRANS64.TRYWAIT P1, [UR4+0x344e0], R8 ;  /* 0x0344e008ff0075a7 */ /* 0x000f640008020144 */
[----:B-----5:R-:W-:Y:S05]  /*2dfa0*/  @!P1 BRA `(.L_x_314) ;  /* 0x0000007000f89947 */ /* 0x020fea0003800000 */
.L_x_584:
        /* <DEDUP_REMOVED lines=10> */
.L_x_317:
[----:B--234-:R-:W1:Y:S02]  /*2e050*/  LDC R3, c[0x0][0x828] ;  /* 0x00020a00ff037b82 */ /* 0x01ce640000000800 */
[----:B-1----:R1:W-:Y:S02]  /*2e060*/  SYNCS.ARRIVE.TRANS64.RED.A0TR RZ, [UR4+0x344c0], R3 ;  /* 0x0344c003ffff79a7 */ /* 0x0023e40008300404 */
.L_x_316:
[----:B------:R-:W-:Y:S05]  /*2e070*/  BSYNC B0 ;  /* 0x0000000000007941 */ /* 0x000fea0003800000 */
.L_x_315:
[----:B------:R-:W-:Y:S05]  /*2e080*/  @!P2 BRA `(.L_x_318) ;  /* 0x000000000004a947 */ /* 0x000fea0003800000 */
[----:B------:R-:W-:Y:S01]  /*2e090*/  BPT.TRAP 0x1 ;  /* 0x000000040000795c */ /* 0x000fe20000300000 */
.L_x_318:
[----:B------:R-:W-:Y:S01]  /*2e0a0*/  SYNCS.ARRIVE.TRANS64.RED.A1T0 RZ, [UR8], RZ ;  /* 0x000000ffffff79a7 */ /* 0x000fe20008100408 */
[----:B------:R-:W-:Y:S05]  /*2e0b0*/  @!P2 BRA `(.L_x_319) ;  /* 0x000000000004a947 */ /* 0x000fea0003800000 */
[----:B------:R-:W-:Y:S01]  /*2e0c0*/  BPT.TRAP 0x1 ;  /* 0x000000040000795c */ /* 0x000fe20000300000 */
.L_x_319:
[----:B------:R-:W5:Y:S02]  /*2e0d0*/  SYNCS.PHASECHK.TRANS64.TRYWAIT P1, [UR4+0x344e8], R8 ;  /* 0x0344e808ff0075a7 */ /* 0x000f640008020144 */
[----:B-----5:R-:W-:Y:S05]  /*2e0e0*/  @!P1 BRA `(.L_x_320) ;  /* 0x0000007000c09947 */ /* 0x020fea0003800000 */
.L_x_585:
        /* <DEDUP_REMOVED lines=10> */
.L_x_323:
[----:B--234-:R-:W1:Y:S02]  /*2e190*/  LDC R3, c[0x0][0x828] ;  /* 0x00020a00ff037b82 */ /* 0x01ce640000000800 */
[----:B-1----:R1:W-:Y:S02]  /*2e1a0*/  SYNCS.ARRIVE.TRANS64.RED.A0TR RZ, [UR4+0x344c8], R3 ;  /* 0x0344c803ffff79a7 */ /* 0x0023e40008300404 */
.L_x_322:
[----:B------:R-:W-:Y:S05]  /*2e1b0*/  BSYNC B0 ;  /* 0x0000000000007941 */ /* 0x000fea0003800000 */
.L_x_321:
[----:B------:R-:W-:Y:S05]  /*2e1c0*/  @!P2 BRA `(.L_x_324) ;  /* 0x000000000004a947 */ /* 0x000fea0003800000 */
[----:B------:R-:W-:Y:S01]  /*2e1d0*/  BPT.TRAP 0x1 ;  /* 0x000000040000795c */ /* 0x000fe20000300000 */
.L_x_324:
[----:B------:R-:W-:Y:S01]  /*2e1e0*/  SYNCS.ARRIVE.TRANS64.RED.A1T0 RZ, [UR9], RZ ;  /* 0x000000ffffff79a7 */ /* 0x000fe20008100409 */
[----:B------:R-:W-:Y:S01]  /*2e1f0*/  UIADD3 UR31, UR15, 0x60, URZ ;  /* 0x000000600f1f7890 */ /* 0x000fe2000fffe03f */
[----:B------:R-:W-:Y:S11]  /*2e200*/  @!P2 BRA `(.L_x_325) ;  /* 0x000000000004a947 */ /* 0x000ff60003800000 */
[----:B------:R-:W-:Y:S01]  /*2e210*/  BPT.TRAP 0x1 ;  /* 0x000000040000795c */ /* 0x000fe20000300000 */
.L_x_325:
[----:B------:R-:W5:Y:S02]  /*2e220*/  SYNCS.PHASECHK.TRANS64.TRYWAIT P1, [UR4+0x344d0], R2 ;  /* 0x0344d002ff0075a7 */ /* 0x000f640008020144 */
[----:B-----5:R-:W-:Y:S05]  /*2e230*/  @!P1 BRA `(.L_x_326) ;  /* 0x0000007000849947 */ /* 0x020fea0003800000 */
.L_x_586:
        /* <DEDUP_REMOVED lines=9> */
.L_x_329:
[----:B--234-:R-:W1:Y:S02]  /*2e2d0*/  LDC R3, c[0x0][0x828] ;  /* 0x00020a00ff037b82 */ /* 0x01ce640000000800 */
[----:B-1----:R1:W-:Y:S02]  /*2e2e0*/  SYNCS.ARRIVE.TRANS64.RED.A0TR RZ, [UR4+0x344b0], R3 ;  /* 0x0344b003ffff79a7 */ /* 0x0023e40008300404 */
.L_x_328:
[----:B------:R-:W-:Y:S05]  /*2e2f0*/  BSYNC B0 ;  /* 0x0000000000007941 */ /* 0x000fea0003800000 */
.L_x_327:
[----:B------:R-:W-:Y:S05]  /*2e300*/  @!P2 BRA `(.L_x_330) ;  /* 0x000000000004a947 */ /* 0x000fea0003800000 */
[----:B------:R-:W-:Y:S01]  /*2e310*/  BPT.TRAP 0x1 ;  /* 0x000000040000795c */ /* 0x000fe20000300000 */
.L_x_330:
[----:B------:R-:W-:Y:S01]  /*2e320*/  SYNCS.ARRIVE.TRANS64.RED.A1T0 RZ, [UR6], RZ ;  /* 0x000000ffffff79a7 */ /* 0x000fe20008100406 */
[----:B------:R-:W-:Y:S05]  /*2e330*/  @!P2 BRA `(.L_x_331) ;  /* 0x000000000004a947 */ /* 0x000fea0003800000 */
[----:B------:R-:W-:Y:S01]  /*2e340*/  BPT.TRAP 0x1 ;  /* 0x000000040000795c */ /* 0x000fe20000300000 */
.L_x_331:
[----:B------:R-:W5:Y:S02]  /*2e350*/  SYNCS.PHASECHK.TRANS64.TRYWAIT P1, [UR4+0x344d8], R2 ;  /* 0x0344d802ff0075a7 */ /* 0x000f640008020144 */
[----:B-----5:R-:W-:Y:S05]  /*2e360*/  @!P1 BRA `(.L_x_332) ;  /* 0x0000007000509947 */ /* 0x020fea0003800000 */
.L_x_587:
        /* <DEDUP_REMOVED lines=10> */
.L_x_335:
[----:B--234-:R-:W1:Y:S02]  /*2e410*/  LDC R3, c[0x0][0x828] ;  /* 0x00020a00ff037b82 */ /* 0x01ce640000000800 */
[----:B-1----:R1:W-:Y:S02]  /*2e420*/  SYNCS.ARRIVE.TRANS64.RED.A0TR RZ, [UR4+0x344b8], R3 ;  /* 0x0344b803ffff79a7 */ /* 0x0023e40008300404 */
.L_x_334:
[----:B------:R-:W-:Y:S05]  /*2e430*/  BSYNC B0 ;  /* 0x0000000000007941 */ /* 0x000fea0003800000 */
.L_x_333:
[----:B------:R-:W-:Y:S05]  /*2e440*/  @!P2 BRA `(.L_x_336) ;  /* 0x000000000004a947 */ /* 0x000fea0003800000 */
[----:B------:R-:W-:Y:S01]  /*2e450*/  BPT.TRAP 0x1 ;  /* 0x000000040000795c */ /* 0x000fe20000300000 */
.L_x_336:
[----:B------:R-:W-:Y:S01]  /*2e460*/  SYNCS.ARRIVE.TRANS64.RED.A1T0 RZ, [UR7], RZ ;  /* 0x000000ffffff79a7 */ /* 0x000fe20008100407 */
[----:B------:R-:W-:Y:S05]  /*2e470*/  @!P2 BRA `(.L_x_337) ;  /* 0x000000000004a947 */ /* 0x000fea0003800000 */
[----:B------:R-:W-:Y:S01]  /*2e480*/  BPT.TRAP 0x1 ;  /* 0x000000040000795c */ /* 0x000fe20000300000 */
.L_x_337:
[----:B------:R-:W5:Y:S02]  /*2e490*/  SYNCS.PHASECHK.TRANS64.TRYWAIT P1, [UR4+0x344e0], R2 ;  /* 0x0344e002ff0075a7 */ /* 0x000f640008020144 */
[----:B-----5:R-:W-:Y:S05]  /*2e4a0*/  @!P1 BRA `(.L_x_338) ;  /* 0x0000007000189947 */ /* 0x020fea0003800000 */
.L_x_588:
        /* <DEDUP_REMOVED lines=10> */
.L_x_341:
[----:B--234-:R-:W1:Y:S02]  /*2e550*/  LDC R3, c[0x0][0x828] ;  /* 0x00020a00ff037b82 */ /* 0x01ce640000000800 */
[----:B-1----:R1:W-:Y:S02]  /*2e560*/  SYNCS.ARRIVE.TRANS64.RED.A0TR RZ, [UR4+0x344c0], R3 ;  /* 0x0344c003ffff79a7 */ /* 0x0023e40008300404 */
.L_x_340:
[----:B------:R-:W-:Y:S05]  /*2e570*/  BSYNC B0 ;  /* 0x0000000000007941 */ /* 0x000fea0003800000 */
.L_x_339:
[----:B------:R-:W-:Y:S05]  /*2e580*/  @!P2 BRA `(.L_x_342) ;  /* 0x000000000004a947 */ /* 0x000fea0003800000 */
[----:B------:R-:W-:Y:S01]  /*2e590*/  BPT.TRAP 0x1 ;  /* 0x000000040000795c */ /* 0x000fe20000300000 */
.L_x_342:
[----:B------:R-:W-:Y:S01]  /*2e5a0*/  SYNCS.ARRIVE.TRANS64.RED.A1T0 RZ, [UR8], RZ ;  /* 0x000000ffffff79a7 */ /* 0x000fe20008100408 */
[----:B------:R-:W-:Y:S05]  /*2e5b0*/  @!P2 BRA `(.L_x_343) ;  /* 0x000000000004a947 */ /* 0x000fea0003800000 */
[----:B------:R-:W-:Y:S01]  /*2e5c0*/  BPT.TRAP 0x1 ;  /* 0x000000040000795c */ /* 0x000fe20000300000 */
.L_x_343:
[----:B------:R-:W5:Y:S02]  /*2e5d0*/  SYNCS.PHASECHK.TRANS64.TRYWAIT P1, [UR4+0x344e8], R2 ;  /* 0x0344e802ff0075a7 */ /* 0x000f640008020144 */
[----:B-----5:R-:W-:Y:S05]  /*2e5e0*/  @!P1 BRA `(.L_x_344) ;  /* 0x0000006c00e09947 */ /* 0x020fea0003800000 */
.L_x_589:
        /* <DEDUP_REMOVED lines=10> */
.L_x_347:
[----:B--234-:R-:W1:Y:S02]  /*2e690*/  LDC R3, c[0x0][0x828] ;  /* 0x00020a00ff037b82 */ /* 0x01ce640000000800 */
[----:B-1----:R1:W-:Y:S02]  /*2e6a0*/  SYNCS.ARRIVE.TRANS64.RED.A0TR RZ, [UR4+0x344c8], R3 ;  /* 0x0344c803ffff79a7 */ /* 0x0023e40008300404 */
.L_x_346:
[----:B------:R-:W-:Y:S05]  /*2e6b0*/  BSYNC B0 ;  /* 0x0000000000007941 */ /* 0x000fea0003800000 */
.L_x_345:
[----:B------:R-:W-:Y:S05]  /*2e6c0*/  @!P2 BRA `(.L_x_348) ;  /* 0x000000000004a947 */ /* 0x000fea0003800000 */
[----:B------:R-:W-:Y:S01]  /*2e6d0*/  BPT.TRAP 0x1 ;  /* 0x000000040000795c */ /* 0x000fe20000300000 */
.L_x_348:
[----:B------:R-:W-:Y:S01]  /*2e6e0*/  SYNCS.ARRIVE.TRANS64.RED.A1T0 RZ, [UR9], RZ ;  /* 0x000000ffffff79a7 */ /* 0x000fe20008100409 */
[----:B------:R-:W-:Y:S01]  /*2e6f0*/  UIADD3 UR31, UR15, 0x80, URZ ;  /* 0x000000800f1f7890 */ /* 0x000fe2000fffe03f */
[----:B------:R-:W-:Y:S11]  /*2e700*/  @!P2 BRA `(.L_x_349) ;  /* 0x000000000004a947 */ /* 0x000ff60003800000 */
[----:B------:R-:W-:Y:S01]  /*2e710*/  BPT.TRAP 0x1 ;  /* 0x000000040000795c */ /* 0x000fe20000300000 */
.L_x_349:
[----:B------:R-:W5:Y:S02]  /*2e720*/  SYNCS.PHASECHK.TRANS64.TRYWAIT P1, [UR4+0x344d0], R8 ;  /* 0x0344d008ff0075a7 */ /* 0x000f640008020144 */
[----:B-----5:R-:W-:Y:S05]  /*2e730*/  @!P1 BRA `(.L_x_350) ;  /* 0x0000006c00a49947 */ /* 0x020fea0003800000 */
.L_x_590:
        /* <DEDUP_REMOVED lines=9> */
.L_x_353:
[----:B--234-:R-:W1:Y:S02]  /*2e7d0*/  LDC R3, c[0x0][0x828] ;  /* 0x00020a00ff037b82 */ /* 0x01ce640000000800 */
[----:B-1----:R1:W-:Y:S02]  /*2e7e0*/  SYNCS.ARRIVE.TRANS64.RED.A0TR RZ, [UR4+0x344b0], R3 ;  /* 0x0344b003ffff79a7 */ /* 0x0023e40008300404 */
.L_x_352:
[----:B------:R-:W-:Y:S05]  /*2e7f0*/  BSYNC B0 ;  /* 0x0000000000007941 */ /* 0x000fea0003800000 */
.L_x_351:
[----:B------:R-:W-:Y:S05]  /*2e800*/  @!P2 BRA `(.L_x_354) ;  /* 0x000000000004a947 */ /* 0x000fea0003800000 */
[----:B------:R-:W-:Y:S01]  /*2e810*/  BPT.TRAP 0x1 ;  /* 0x000000040000795c */ /* 0x000fe20000300000 */
.L_x_354:
[----:B------:R-:W-:Y:S01]  /*2e820*/  SYNCS.ARRIVE.TRANS64.RED.A1T0 RZ, [UR6], RZ ;  /* 0x000000ffffff79a7 */ /* 0x000fe20008100406 */
[----:B------:R-:W-:Y:S05]  /*2e830*/  @!P2 BRA `(.L_x_355) ;  /* 0x000000000004a947 */ /* 0x000fea0003800000 */
[----:B------:R-:W-:Y:S01]  /*2e840*/  BPT.TRAP 0x1 ;  /* 0x000000040000795c */ /* 0x000fe20000300000 */
.L_x_355:
[----:B------:R-:W5:Y:S02]  /*2e850*/  SYNCS.PHASECHK.TRANS64.TRYWAIT P1, [UR4+0x344d8], R8 ;  /* 0x0344d808ff0075a7 */ /* 0x000f640008020144 */
[----:B-----5:R-:W-:Y:S05]  /*2e860*/  @!P1 BRA `(.L_x_356) ;  /* 0x0000006c00709947 */ /* 0x020fea0003800000 */
.L_x_591:
        /* <DEDUP_REMOVED lines=10> */
.L_x_359:
[----:B--234-:R-:W1:Y:S02]  /*2e910*/  LDC R3, c[0x0][0x828] ;  /* 0x00020a00ff037b82 */ /* 0x01ce640000000800 */
[----:B-1----:R1:W-:Y:S02]  /*2e920*/  SYNCS.ARRIVE.TRANS64.RED.A0TR RZ, [UR4+0x344b8], R3 ;  /* 0x0344b803ffff79a7 */ /* 0x0023e40008300404 */
.L_x_358:
[----:B------:R-:W-:Y:S05]  /*2e930*/  BSYNC B0 ;  /* 0x0000000000007941 */ /* 0x000fea0003800000 */
.L_x_357:
[----:B------:R-:W-:Y:S05]  /*2e940*/  @!P2 BRA `(.L_x_360) ;  /* 0x000000000004a947 */ /* 0x000fea0003800000 */
[----:B------:R-:W-:Y:S01]  /*2e950*/  BPT.TRAP 0x1 ;  /* 0x000000040000795c */ /* 0x000fe20000300000 */
.L_x_360:
[----:B------:R-:W-:Y:S01]  /*2e960*/  SYNCS.ARRIVE.TRANS64.RED.A1T0 RZ, [UR7], RZ ;  /* 0x000000ffffff79a7 */ /* 0x000fe20008100407 */
[----:B------:R-:W-:Y:S05]  /*2e970*/  @!P2 BRA `(.L_x_361) ;  /* 0x000000000004a947 */ /* 0x000fea0003800000 */
[----:B------:R-:W-:Y:S01]  /*2e980*/  BPT.TRAP 0x1 ;  /* 0x000000040000795c */ /* 0x000fe20000300000 */
.L_x_361:
[----:B------:R-:W5:Y:S02]  /*2e990*/  SYNCS.PHASECHK.TRANS64.TRYWAIT P1, [UR4+0x344e0], R8 ;  /* 0x0344e008ff0075a7 */ /* 0x000f640008020144 */
[----:B-----5:R-:W-:Y:S05]  /*2e9a0*/  @!P1 BRA `(.L_x_362) ;  /* 0x0000006c00389947 */ /* 0x020fea0003800000 */
.L_x_592:
        /* <DEDUP_REMOVED lines=10> */
.L_x_365:
[----:B--234-:R-:W1:Y:S02]  /*2ea50*/  LDC R3, c[0x0][0x828] ;  /* 0x00020a00ff037b82 */ /* 0x01ce640000000800 */
[----:B-1----:R1:W-:Y:S02]  /*2ea60*/  SYNCS.ARRIVE.TRANS64.RED.A0TR RZ, [UR4+0x344c0], R3 ;  /* 0x0344c003ffff79a7 */ /* 0x0023e40008300404 */
.L_x_364:
[----:B------:R-:W-:Y:S05]  /*2ea70*/  BSYNC B0 ;  /* 0x0000000000007941 */ /* 0x000fea0003800000 */
.L_x_363:
[----:B------:R-:W-:Y:S05]  /*2ea80*/  @!P2 BRA `(.L_x_366) ;  /* 0x000000000004a947 */ /* 0x000fea0003800000 */
[----:B------:R-:W-:Y:S01]  /*2ea90*/  BPT.TRAP 0x1 ;  /* 0x000000040000795c */ /* 0x000fe20000300000 */
.L_x_366:
[----:B------:R-:W-:Y:S01]  /*2eaa0*/  SYNCS.ARRIVE.TRANS64.RED.A1T0 RZ, [UR8], RZ ;  /* 0x000000ffffff79a7 */ /* 0x000fe20008100408 */
[----:B------:R-:W-:Y:S05]  /*2eab0*/  @!P2 BRA `(.L_x_367) ;  /* 0x000000000004a947 */ /* 0x000fea0003800000 */
[----:B------:R-:W-:Y:S01]  /*2eac0*/  BPT.TRAP 0x1 ;  /* 0x000000040000795c */ /* 0x000fe20000300000 */
.L_x_367:
[----:B------:R-:W5:Y:S02]  /*2ead0*/  SYNCS.PHASECHK.TRANS64.TRYWAIT P1, [UR4+0x344e8], R8 ;  /* 0x0344e808ff0075a7 */ /* 0x000f640008020144 */
[----:B-----5:R-:W-:Y:S05]  /*2eae0*/  @!P1 BRA `(.L_x_368) ;  /* 0x0000006c00009947 */ /* 0x020fea0003800000 */
.L_x_593:
        /* <DEDUP_REMOVED lines=10> */
.L_x_371:
[----:B--234-:R-:W1:Y:S02]  /*2eb90*/  LDC R3, c[0x0][0x828] ;  /* 0x00020a00ff037b82 */ /* 0x01ce640000000800 */
[----:B-1----:R1:W-:Y:S02]  /*2eba0*/  SYNCS.ARRIVE.TRANS64.RED.A0TR RZ, [UR4+0x344c8], R3 ;  /* 0x0344c803ffff79a7 */ /* 0x0023e40008300404 */
.L_x_370:
[----:B------:R-:W-:Y:S05]  /*2ebb0*/  BSYNC B0 ;  /* 0x0000000000007941 */ /* 0x000fea0003800000 */
.L_x_369:
[----:B------:R-:W-:Y:S05]  /*2ebc0*/  @!P2 BRA `(.L_x_372) ;  /* 0x000000000004a947 */ /* 0x000fea0003800000 */
[----:B------:R-:W-:Y:S01]  /*2ebd0*/  BPT.TRAP 0x1 ;  /* 0x000000040000795c */ /* 0x000fe20000300000 */
.L_x_372:
[----:B------:R-:W-:Y:S01]  /*2ebe0*/  SYNCS.ARRIVE.TRANS64.RED.A1T0 RZ, [UR9], RZ ;  /* 0x000000ffffff79a7 */ /* 0x000fe20008100409 */
[----:B------:R-:W-:Y:S01]  /*2ebf0*/  UIADD3 UR31, UR15, 0xa0, URZ ;  /* 0x000000a00f1f7890 */ /* 0x000fe2000fffe03f */
[----:B------:R-:W-:Y:S11]  /*2ec00*/  @!P2 BRA `(.L_x_373) ;  /* 0x000000000004a947 */ /* 0x000ff60003800000 */
[----:B------:R-:W-:Y:S01]  /*2ec10*/  BPT.TRAP 0x1 ;  /* 0x000000040000795c */ /* 0x000fe20000300000 */
.L_x_373:
[----:B------:R-:W5:Y:S02]  /*2ec20*/  SYNCS.PHASECHK.TRANS64.TRYWAIT P1, [UR4+0x344d0], R2 ;  /* 0x0344d002ff0075a7 */ /* 0x000f640008020144 */
[----:B-----5:R-:W-:Y:S05]  /*2ec30*/  @!P1 BRA `(.L_x_374) ;  /* 0x0000006800c49947 */ /* 0x020fea0003800000 */
.L_x_594:
        /* <DEDUP_REMOVED lines=9> */
.L_x_377:
[----:B--234-:R-:W1:Y:S02]  /*2ecd0*/  LDC R3, c[0x0][0x828] ;  /* 0x00020a00ff037b82 */ /* 0x01ce640000000800 */
[----:B-1----:R1:W-:Y:S02]  /*2ece0*/  SYNCS.ARRIVE.TRANS64.RED.A0TR RZ, [UR4+0x344b0], R3 ;  /* 0x0344b003ffff79a7 */ /* 0x0023e40008300404 */
.L_x_376:
[----:B------:R-:W-:Y:S05]  /*2ecf0*/  BSYNC B0 ;  /* 0x0000000000007941 */ /* 0x000fea0003800000 */
.L_x_375:
[----:B------:R-:W-:Y:S05]  /*2ed00*/  @!P2 BRA `(.L_x_378) ;  /* 0x000000000004a947 */ /* 0x000fea0003800000 */
[----:B------:R-:W-:Y:S01]  /*2ed10*/  BPT.TRAP 0x1 ;  /* 0x000000040000795c */ /* 0x000fe20000300000 */
.L_x_378:
[----:B------:R-:W-:Y:S01]  /*2ed20*/  SYNCS.ARRIVE.TRANS64.RED.A1T0 RZ, [UR6], RZ ;  /* 0x000000ffffff79a7 */ /* 0x000fe20008100406 */
[----:B------:R-:W-:Y:S05]  /*2ed30*/  @!P2 BRA `(.L_x_379) ;  /* 0x000000000004a947 */ /* 0x000fea0003800000 */
[----:B------:R-:W-:Y:S01]  /*2ed40*/  BPT.TRAP 0x1 ;  /* 0x000000040000795c */ /* 0x000fe20000300000 */
.L_x_379:
[----:B------:R-:W5:Y:S02]  /*2ed50*/  SYNCS.PHASECHK.TRANS64.TRYWAIT P1, [UR4+0x344d8], R2 ;  /* 0x0344d802ff0075a7 */ /* 0x000f640008020144 */
[----:B-----5:R-:W-:Y:S05]  /*2ed60*/  @!P1 BRA `(.L_x_380) ;  /* 0x0000006800909947 */ /* 0x020fea0003800000 */
.L_x_595:
        /* <DEDUP_REMOVED lines=10> */
.L_x_383:
[----:B--234-:R-:W1:Y:S02]  /*2ee10*/  LDC R3, c[0x0][0x828] ;  /* 0x00020a00ff037b82 */ /* 0x01ce640000000800 */
[----:B-1----:R1:W-:Y:S02]  /*2ee20*/  SYNCS.ARRIVE.TRANS64.RED.A0TR RZ, [UR4+0x344b8], R3 ;  /* 0x0344b803ffff79a7 */ /* 0x0023e40008300404 */
.L_x_382:
[----:B------:R-:W-:Y:S05]  /*2ee30*/  BSYNC B0 ;  /* 0x0000000000007941 */ /* 0x000fea0003800000 */
.L_x_381:
[----:B------:R-:W-:Y:S05]  /*2ee40*/  @!P2 BRA `(.L_x_384) ;  /* 0x000000000004a947 */ /* 0x000fea0003800000 */
[----:B------:R-:W-:Y:S01]  /*2ee50*/  BPT.TRAP 0x1 ;  /* 0x000000040000795c */ /* 0x000fe20000300000 */
.L_x_384:
[----:B------:R-:W-:Y:S01]  /*2ee60*/  SYNCS.ARRIVE.TRANS64.RED.A1T0 RZ, [UR7], RZ ;  /* 0x000000ffffff79a7 */ /* 0x000fe20008100407 */
[----:B------:R-:W-:Y:S05]  /*2ee70*/  @!P2 BRA `(.L_x_385) ;  /* 0x000000000004a947 */ /* 0x000fea0003800000 */
[----:B------:R-:W-:Y:S01]  /*2ee80*/  BPT.TRAP 0x1 ;  /* 0x000000040000795c */ /* 0x000fe20000300000 */
.L_x_385:
[----:B------:R-:W5:Y:S02]  /*2ee90*/  SYNCS.PHASECHK.TRANS64.TRYWAIT P1, [UR4+0x344e0], R2 ;  /* 0x0344e002ff0075a7 */ /* 0x000f640008020144 */
[----:B-----5:R-:W-:Y:S05]  /*2eea0*/  @!P1 BRA `(.L_x_386) ;  /* 0x0000006800589947 */ /* 0x020fea0003800000 */
.L_x_596:
        /* <DEDUP_REMOVED lines=10> */
.L_x_389:
[----:B--234-:R-:W1:Y:S02]  /*2ef50*/  LDC R3, c[0x0][0x828] ;  /* 0x00020a00ff037b82 */ /* 0x01ce640000000800 */
[----:B-1----:R1:W-:Y:S02]  /*2ef60*/  SYNCS.ARRIVE.TRANS64.RED.A0TR RZ, [UR4+0x344c0], R3 ;  /* 0x0344c003ffff79a7 */ /* 0x0023e40008300404 */
.L_x_388:
[----:B------:R-:W-:Y:S05]  /*2ef70*/  BSYNC B0 ;  /* 0x0000000000007941 */ /* 0x000fea0003800000 */
.L_x_387:
[----:B------:R-:W-:Y:S05]  /*2ef80*/  @!P2 BRA `(.L_x_390) ;  /* 0x000000000004a947 */ /* 0x000fea0003800000 */
[----:B------:R-:W-:Y:S01]  /*2ef90*/  BPT.TRAP 0x1 ;  /* 0x000000040000795c */ /* 0x000fe20000300000 */
.L_x_390:
[----:B------:R-:W-:Y:S01]  /*2efa0*/  SYNCS.ARRIVE.TRANS64.RED.A1T0 RZ, [UR8], RZ ;  /* 0x000000ffffff79a7 */ /* 0x000fe20008100408 */
[----:B------:R-:W-:Y:S05]  /*2efb0*/  @!P2 BRA `(.L_x_391) ;  /* 0x000000000004a947 */ /* 0x000fea0003800000 */
[----:B------:R-:W-:Y:S01]  /*2efc0*/  BPT.TRAP 0x1 ;  /* 0x000000040000795c */ /* 0x000fe20000300000 */
.L_x_391:
[----:B------:R-:W5:Y:S02]  /*2efd0*/  SYNCS.PHASECHK.TRANS64.TRYWAIT P1, [UR4+0x344e8], R2 ;  /* 0x0344e802ff0075a7 */ /* 0x000f640008020144 */
[----:B-----5:R-:W-:Y:S05]  /*2efe0*/  @!P1 BRA `(.L_x_392) ;  /* 0x0000006800209947 */ /* 0x020fea0003800000 */
.L_x_597:
        /* <DEDUP_REMOVED lines=10> */
.L_x_395:
[----:B--234-:R-:W1:Y:S02]  /*2f090*/  LDC R3, c[0x0][0x828] ;  /* 0x00020a00ff037b82 */ /* 0x01ce640000000800 */
[----:B-1----:R1:W-:Y:S02]  /*2f0a0*/  SYNCS.ARRIVE.TRANS64.RED.A0TR RZ, [UR4+0x344c8], R3 ;  /* 0x0344c803ffff79a7 */ /* 0x0023e40008300404 */
.L_x_394:
[----:B------:R-:W-:Y:S05]  /*2f0b0*/  BSYNC B0 ;  /* 0x0000000000007941 */ /* 0x000fea0003800000 */
.L_x_393:
[----:B------:R-:W-:Y:S05]  /*2f0c0*/  @!P2 BRA `(.L_x_396) ;  /* 0x000000000004a947 */ /* 0x000fea0003800000 */
[----:B------:R-:W-:Y:S01]  /*2f0d0*/  BPT.TRAP 0x1 ;  /* 0x000000040000795c */ /* 0x000fe20000300000 */
.L_x_396:
[----:B------:R-:W-:Y:S01]  /*2f0e0*/  SYNCS.ARRIVE.TRANS64.RED.A1T0 RZ, [UR9], RZ ;  /* 0x000000ffffff79a7 */ /* 0x000fe20008100409 */
[----:B------:R-:W-:Y:S01]  /*2f0f0*/  UIADD3 UR31, UR15, 0xc0, URZ ;  /* 0x000000c00f1f7890 */ /* 0x000fe2000fffe03f */
[----:B------:R-:W-:Y:S11]  /*2f100*/  @!P2 BRA `(.L_x_397) ;  /* 0x000000000004a947 */ /* 0x000ff60003800000 */
[----:B------:R-:W-:Y:S01]  /*2f110*/  BPT.TRAP 0x1 ;  /* 0x000000040000795c */ /* 0x000fe20000300000 */
.L_x_397:
[----:B------:R-:W5:Y:S02]  /*2f120*/  SYNCS.PHASECHK.TRANS64.TRYWAIT P1, [UR4+0x344d0], R8 ;  /* 0x0344d008ff0075a7 */ /* 0x000f640008020144 */
[----:B-----5:R-:W-:Y:S05]  /*2f130*/  @!P1 BRA `(.L_x_398) ;  /* 0x0000006400e49947 */ /* 0x020fea0003800000 */
.L_x_598:
        /* <DEDUP_REMOVED lines=9> */
.L_x_401:
[----:B--234-:R-:W1:Y:S02]  /*2f1d0*/  LDC R3, c[0x0][0x828] ;  /* 0x00020a00ff037b82 */ /* 0x01ce640000000800 */
[----:B-1----:R1:W-:Y:S02]  /*2f1e0*/  SYNCS.ARRIVE.TRANS64.RED.A0TR RZ, [UR4+0x344b0], R3 ;  /* 0x0344b003ffff79a7 */ /* 0x0023e40008300404 */
.L_x_400:
[----:B------:R-:W-:Y:S05]  /*2f1f0*/  BSYNC B0 ;  /* 0x0000000000007941 */ /* 0x000fea0003800000 */
.L_x_399:
[----:B------:R-:W-:Y:S05]  /*2f200*/  @!P2 BRA `(.L_x_402) ;  /* 0x000000000004a947 */ /* 0x000fea0003800000 */
[----:B------:R-:W-:Y:S01]  /*2f210*/  BPT.TRAP 0x1 ;  /* 0x000000040000795c */ /* 0x000fe20000300000 */
.L_x_402:
[----:B------:R-:W-:Y:S01]  /*2f220*/  SYNCS.ARRIVE.TRANS64.RED.A1T0 RZ, [UR6], RZ ;  /* 0x000000ffffff79a7 */ /* 0x000fe20008100406 */
[----:B------:R-:W-:Y:S05]  /*2f230*/  @!P2 BRA `(.L_x_403) ;  /* 0x000000000004a947 */ /* 0x000fea0003800000 */
[----:B------:R-:W-:Y:S01]  /*2f240*/  BPT.TRAP 0x1 ;  /* 0x000000040000795c */ /* 0x000fe20000300000 */
.L_x_403:
[----:B------:R-:W5:Y:S02]  /*2f250*/  SYNCS.PHASECHK.TRANS64.TRYWAIT P1, [UR4+0x344d8], R8 ;  /* 0x0344d808ff0075a7 */ /* 0x000f640008020144 */
[----:B-----5:R-:W-:Y:S05]  /*2f260*/  @!P1 BRA `(.L_x_404) ;  /* 0x0000006400b09947 */ /* 0x020fea0003800000 */
.L_x_599:
        /* <DEDUP_REMOVED lines=10> */
.L_x_407:
[----:B--234-:R-:W1:Y:S02]  /*2f310*/  LDC R3, c[0x0][0x828] ;  /* 0x00020a00ff037b82 */ /* 0x01ce640000000800 */
[----:B-1----:R1:W-:Y:S02]  /*2f320*/  SYNCS.ARRIVE.TRANS64.RED.A0TR RZ, [UR4+0x344b8], R3 ;  /* 0x0344b803ffff79a7 */ /* 0x0023e40008300404 */
.L_x_406:
[----:B------:R-:W-:Y:S05]  /*2f330*/  BSYNC B0 ;  /* 0x0000000000007941 */ /* 0x000fea0003800000 */
.L_x_405:
[----:B------:R-:W-:Y:S05]  /*2f340*/  @!P2 BRA `(.L_x_408) ;  /* 0x000000000004a947 */ /* 0x000fea0003800000 */
[----:B------:R-:W-:Y:S01]  /*2f350*/  BPT.TRAP 0x1 ;  /* 0x000000040000795c */ /* 0x000fe20000300000 */
.L_x_408:
[----:B------:R-:W-:Y:S01]  /*2f360*/  SYNCS.ARRIVE.TRANS64.RED.A1T0 RZ, [UR7], RZ ;  /* 0x000000ffffff79a7 */ /* 0x000fe20008100407 */
[----:B------:R-:W-:Y:S05]  /*2f370*/  @!P2 BRA `(.L_x_409) ;  /* 0x000000000004a947 */ /* 0x000fea0003800000 */
[----:B------:R-:W-:Y:S01]  /*2f380*/  BPT.TRAP 0x1 ;  /* 0x000000040000795c */ /* 0x000fe20000300000 */
.L_x_409:
[----:B------:R-:W5:Y:S02]  /*2f390*/  SYNCS.PHASECHK.TRANS64.TRYWAIT P1, [UR4+0x344e0], R8 ;  /* 0x0344e008ff0075a7 */ /* 0x000f640008020144 */
[----:B-----5:R-:W-:Y:S05]  /*2f3a0*/  @!P1 BRA `(.L_x_410) ;  /* 0x0000006400789947 */ /* 0x020fea0003800000 */
.L_x_600:
        /* <DEDUP_REMOVED lines=10> */
.L_x_413:
[----:B--234-:R-:W1:Y:S02]  /*2f450*/  LDC R3, c[0x0][0x828] ;  /* 0x00020a00ff037b82 */ /* 0x01ce640000000800 */
[----:B-1----:R1:W-:Y:S02]  /*2f460*/  SYNCS.ARRIVE.TRANS64.RED.A0TR RZ, [UR4+0x344c0], R3 ;  /* 0x0344c003ffff79a7 */ /* 0x0023e40008300404 */
.L_x_412:
[----:B------:R-:W-:Y:S05]  /*2f470*/  BSYNC B0 ;  /* 0x0000000000007941 */ /* 0x000fea0003800000 */
.L_x_411:
[----:B------:R-:W-:Y:S05]  /*2f480*/  @!P2 BRA `(.L_x_414) ;  /* 0x000000000004a947 */ /* 0x000fea0003800000 */
[----:B------:R-:W-:Y:S01]  /*2f490*/  BPT.TRAP 0x1 ;  /* 0x000000040000795c */ /* 0x000fe20000300000 */
.L_x_414:
[----:B------:R-:W-:Y:S01]  /*2f4a0*/  SYNCS.ARRIVE.TRANS64.RED.A1T0 RZ, [UR8], RZ ;  /* 0x000000ffffff79a7 */ /* 0x000fe20008100408 */
[----:B------:R-:W-:Y:S05]  /*2f4b0*/  @!P2 BRA `(.L_x_415) ;  /* 0x000000000004a947 */ /* 0x000fea0003800000 */
[----:B------:R-:W-:Y:S01]  /*2f4c0*/  BPT.TRAP 0x1 ;  /* 0x000000040000795c */ /* 0x000fe20000300000 */
.L_x_415:
[----:B------:R-:W5:Y:S02]  /*2f4d0*/  SYNCS.PHASECHK.TRANS64.TRYWAIT P1, [UR4+0x344e8], R8 ;  /* 0x0344e808ff0075a7 */ /* 0x000f640008020144 */
[----:B-----5:R-:W-:Y:S05]  /*2f4e0*/  @!P1 BRA `(.L_x_416) ;  /* 0x0000006400409947 */ /* 0x020fea0003800000 */
.L_x_601:
        /* <DEDUP_REMOVED lines=10> */
.L_x_419:
[----:B--234-:R-:W1:Y:S02]  /*2f590*/  LDC R3, c[0x0][0x828] ;  /* 0x00020a00ff037b82 */ /* 0x01ce640000000800 */
[----:B-1----:R1:W-:Y:S02]  /*2f5a0*/  SYNCS.ARRIVE.TRANS64.RED.A0TR RZ, [UR4+0x344c8], R3 ;  /* 0x0344c803ffff79a7 */ /* 0x0023e40008300404 */
.L_x_418:
[----:B------:R-:W-:Y:S05]  /*2f5b0*/  BSYNC B0 ;  /* 0x0000000000007941 */ /* 0x000fea0003800000 */
.L_x_417:
[----:B------:R-:W-:Y:S05]  /*2f5c0*/  @!P2 BRA `(.L_x_420) ;  /* 0x000000000004a947 */ /* 0x000fea0003800000 */
[----:B------:R-:W-:Y:S01]  /*2f5d0*/  BPT.TRAP 0x1 ;  /* 0x000000040000795c */ /* 0x000fe20000300000 */
.L_x_420:
[----:B------:R-:W-:Y:S01]  /*2f5e0*/  SYNCS.ARRIVE.TRANS64.RED.A1T0 RZ, [UR9], RZ ;  /* 0x000000ffffff79a7 */ /* 0x000fe20008100409 */
[----:B------:R-:W-:Y:S01]  /*2f5f0*/  UIADD3 UR15, UR15, 0xe0, URZ ;  /* 0x000000e00f0f7890 */ /* 0x000fe2000fffe03f */
[----:B------:R-:W-:Y:S11]  /*2f600*/  @!P2 BRA `(.L_x_421) ;  /* 0x000000000004a947 */ /* 0x000ff60003800000 */
[----:B------:R-:W-:Y:S01]  /*2f610*/  BPT.TRAP 0x1 ;  /* 0x000000040000795c */ /* 0x000fe20000300000 */
.L_x_421:
[----:B------:R-:W5:Y:S02]  /*2f620*/  SYNCS.PHASECHK.TRANS64.TRYWAIT P1, [UR4+0x344d0], R2 ;  /* 0x0344d002ff0075a7 */ /* 0x000f640008020144 */
[----:B-----5:R-:W-:Y:S05]  /*2f630*/  @!P1 BRA `(.L_x_422) ;  /* 0x0000006400049947 */ /* 0x020fea0003800000 */
.L_x_602:
        /* <DEDUP_REMOVED lines=9> */
.L_x_425:
[----:B--234-:R-:W1:Y:S02]  /*2f6d0*/  LDC R3, c[0x0][0x828] ;  /* 0x00020a00ff037b82 */ /* 0x01ce640000000800 */
[----:B-1----:R1:W-:Y:S02]  /*2f6e0*/  SYNCS.ARRIVE.TRANS64.RED.A0TR RZ, [UR4+0x344b0], R3 ;  /* 0x0344b003ffff79a7 */ /* 0x0023e40008300404 */
.L_x_424:
[----:B------:R-:W-:Y:S05]  /*2f6f0*/  BSYNC B0 ;  /* 0x0000000000007941 */ /* 0x000fea0003800000 */
.L_x_423:
[----:B------:R-:W-:Y:S05]  /*2f700*/  @!P2 BRA `(.L_x_426) ;  /* 0x000000000004a947 */ /* 0x000fea0003800000 */
[----:B------:R-:W-:Y:S01]  /*2f710*/  BPT.TRAP 0x1 ;  /* 0x000000040000795c */ /* 0x000fe20000300000 */
.L_x_426:
[----:B------:R-:W-:Y:S01]  /*2f720*/  SYNCS.ARRIVE.TRANS64.RED.A1T0 RZ, [UR6], RZ ;  /* 0x000000ffffff79a7 */ /* 0x000fe20008100406 */
[----:B------:R-:W-:Y:S05]  /*2f730*/  @!P2 BRA `(.L_x_427) ;  /* 0x000000000004a947 */ /* 0x000fea0003800000 */
[----:B------:R-:W-:Y:S01]  /*2f740*/  BPT.TRAP 0x1 ;  /* 0x000000040000795c */ /* 0x000fe20000300000 */
.L_x_427:
[----:B------:R-:W5:Y:S02]  /*2f750*/  SYNCS.PHASECHK.TRANS64.TRYWAIT P1, [UR4+0x344d8], R2 ;  /* 0x0344d802ff0075a7 */ /* 0x000f640008020144 */
[----:B-----5:R-:W-:Y:S05]  /*2f760*/  @!P1 BRA `(.L_x_428) ;  /* 0x0000006000d09947 */ /* 0x020fea0003800000 */
.L_x_603:
        /* <DEDUP_REMOVED lines=10> */
.L_x_431:
[----:B--234-:R-:W1:Y:S02]  /*2f810*/  LDC R3, c[0x0][0x828] ;  /* 0x00020a00ff037b82 */ /* 0x01ce640000000800 */
[----:B-1----:R1:W-:Y:S02]  /*2f820*/  SYNCS.ARRIVE.TRANS64.RED.A0TR RZ, [UR4+0x344b8], R3 ;  /* 0x0344b803ffff79a7 */ /* 0x0023e40008300404 */
.L_x_430:
[----:B------:R-:W-:Y:S05]  /*2f830*/  BSYNC B0 ;  /* 0x0000000000007941 */ /* 0x000fea0003800000 */
.L_x_429:
[----:B------:R-:W-:Y:S05]  /*2f840*/  @!P2 BRA `(.L_x_432) ;  /* 0x000000000004a947 */ /* 0x000fea0003800000 */
[----:B------:R-:W-:Y:S01]  /*2f850*/  BPT.TRAP 0x1 ;  /* 0x000000040000795c */ /* 0x000fe20000300000 */
.L_x_432:
[----:B------:R-:W-:Y:S01]  /*2f860*/  SYNCS.ARRIVE.TRANS64.RED.A1T0 RZ, [UR7], RZ ;  /* 0x000000ffffff79a7 */ /* 0x000fe20008100407 */
[----:B------:R-:W-:Y:S05]  /*2f870*/  @!P2 BRA `(.L_x_433) ;  /* 0x000000000004a947 */ /* 0x000fea0003800000 */
[----:B------:R-:W-:Y:S01]  /*2f880*/  BPT.TRAP 0x1 ;  /* 0x000000040000795c */ /* 0x000fe20000300000 */
.L_x_433:
[----:B------:R-:W5:Y:S02]  /*2f890*/  SYNCS.PHASECHK.TRANS64.TRYWAIT P1, [UR4+0x344e0], R2 ;  /* 0x0344e002ff0075a7 */ /* 0x000f640008020144 */
[----:B-----5:R-:W-:Y:S05]  /*2f8a0*/  @!P1 BRA `(.L_x_434) ;  /* 0x0000006000989947 */ /* 0x020fea0003800000 */
.L_x_604:
[----:B------:R-:W-:Y:S04]  /*2f8b0*/  BSSY B0, `(.L_x_435) ;  /* 0x000000d000007945 */ /* 0x000fe80003800000 */
[----:B------:R-:W-:Y:S05]  /*2f8c0*/  @P0 BRA `(.L_x_436) ;  /* 0x00000000002c0947 */ /* 0x000fea0003800000 */
[----:B------:R-:W-:Y:S02]  /*2f8d0*/  UIADD3 UR18, UR14, 0x80, URZ ;  /* 0x000000800e127890 */ /* 0x000fe4000fffe03f */
[----:B------:R-:W-:Y:S01]  /*2f8e0*/  UIADD3 UR16, UR4, 0x32000, URZ ;  /* 0x0003200004107890 */ /* 0x000fe2000fffe03f */
[----:B------:R-:W-:Y:S01]  /*2f8f0*/  UMOV UR6, 0x0 ;  /* 0x0000000000067882 */ /* 0x000fe20000000000 */
[----:B------:R-:W-:Y:S01]  /*2f900*/  UMOV UR7, 0x10000000 ;  /* 0x1000000000077882 */ /* 0x000fe20000000000 */
[----:B------:R-:W-:Y:S01]  /*2f910*/  UMOV UR17, UR21 ;  /* 0x0000001500117c82 */ /* 0x000fe20008000000 */
[----:B------:R-:W-:-:S05]  /*2f920*/  UMOV UR19, UR15 ;  /* 0x0000000f00137c82 */ /* 0x000fca0008000000 */
[----:B------:R1:W-:Y:S02]  /*2f930*/  UTMALDG.2D [UR16], [UR10], desc[UR6] ;  /* 0x000006100a0075b4 */ /* 0x0003e40008009000 */
[----:B-1----:R-:W-:Y:S05]  /*2f940*/  @!P2 BRA `(.L_x_437) ;  /* 0x000000000004a947 */ /* 0x002fea0003800000 */
[----:B------:R-:W-:Y:S01]  /*2f950*/  BPT.TRAP 0x1 ;  /* 0x000000040000795c */ /* 0x000fe20000300000 */
.L_x_437:
[----:B--234-:R-:W1:Y:S02]  /*2f960*/  LDC R3, c[0x0][0x828] ;  /* 0x00020a00ff037b82 */ /* 0x01ce640000000800 */
[----:B-1----:R1:W-:Y:S02]  /*2f970*/  SYNCS.ARRIVE.TRANS64.RED.A0TR RZ, [UR4+0x344c0], R3 ;  /* 0x0344c003ffff79a7 */ /* 0x0023e40008300404 */
.L_x_436:
[----:B------:R-:W-:Y:S05]  /*2f980*/  BSYNC B0 ;  /* 0x0000000000007941 */ /* 0x000fea0003800000 */
.L_x_435:
[----:B------:R-:W-:Y:S05]  /*2f990*/  @!P2 BRA `(.L_x_438) ;  /* 0x000000000004a947 */ /* 0x000fea0003800000 */
[----:B------:R-:W-:Y:S01]  /*2f9a0*/  BPT.TRAP 0x1 ;  /* 0x000000040000795c */ /* 0x000fe20000300000 */
.L_x_438:
[----:B------:R-:W-:Y:S01]  /*2f9b0*/  SYNCS.ARRIVE.TRANS64.RED.A1T0 RZ, [UR8], RZ ;  /* 0x000000ffffff79a7 */ /* 0x000fe20008100408 */
[----:B------:R-:W-:Y:S05]  /*2f9c0*/  @!P2 BRA `(.L_x_439) ;  /* 0x000000000004a947 */ /* 0x000fea0003800000 */
[----:B------:R-:W-:Y:S01]  /*2f9d0*/  BPT.TRAP 0x1 ;  /* 0x000000040000795c */ /* 0x000fe20000300000 */
.L_x_439:
[----:B------:R-:W5:Y:S02]  /*2f9e0*/  SYNCS.PHASECHK.TRANS64.TRYWAIT P1, [UR4+0x344e8], R2 ;  /* 0x0344e802ff0075a7 */ /* 0x000f640008020144 */
[----:B-----5:R-:W-:Y:S05]  /*2f9f0*/  @!P1 BRA `(.L_x_440) ;  /* 0x00000060005c9947 */ /* 0x020fea0003800000 */
.L_x_605:
        /* <DEDUP_REMOVED lines=11> */
.L_x_443:
[----:B------:R-:W1:Y:S02]  /*2fab0*/  LDC R2, c[0x0][0x828] ;  /* 0x00020a00ff027b82 */ /* 0x000e640000000800 */
[----:B-1----:R1:W-:Y:S02]  /*2fac0*/  SYNCS.ARRIVE.TRANS64.RED.A0TR RZ, [UR4+0x344c8], R2 ;  /* 0x0344c802ffff79a7 */ /* 0x0023e40008300404 */
.L_x_442:
[----:B------:R-:W-:Y:S05]  /*2fad0*/  BSYNC B0 ;  /* 0x0000000000007941 */ /* 0x000fea0003800000 */
.L_x_441:
[----:B------:R-:W-:Y:S05]  /*2fae0*/  @!P2 BRA `(.L_x_444) ;  /* 0x000000000004a947 */ /* 0x000fea0003800000 */
[----:B------:R-:W-:Y:S01]  /*2faf0*/  BPT.TRAP 0x1 ;  /* 0x000000040000795c */ /* 0x000fe20000300000 */
.L_x_444:
[----:B------:R-:W-:Y:S01]  /*2fb00*/  ISETP.NE.AND P0, PT, R7, RZ, PT ;  /* 0x000000ff0700720c */ /* 0x000fe20003f05270 */
[----:B------:R-:W-:Y:S01]  /*2fb10*/  SYNCS.ARRIVE.TRANS64.RED.A1T0 RZ, [UR9], RZ ;  /* 0x000000ffffff79a7 */ /* 0x000fe20008100409 */
[CC--:B------:R-:W-:Y:S02]  /*2fb20*/  ISETP.NE.AND P3, PT, R18.reuse, R6.reuse, PT ;  /* 0x000000061200720c */ /* 0x0c0fe40003f65270 */
[----:B------:R-:W-:-:S13]  /*2fb30*/  ISETP.EQ.OR P0, PT, R18, R6, !P0 ;  /* 0x000000061200720c */ /* 0x000fda0004702670 */
[----:B------:R-:W-:Y:S05]  /*2fb40*/  @P0 BRA `(.L_x_445) ;  /* 0x0000000400040947 */ /* 0x000fea0003800000 */
[----:B------:R-:W-:Y:S01]  /*2fb50*/  ELECT P0, URZ, PT ;  /* 0x00000000003f782f */ /* 0x000fe20003800000 */
[----:B------:R-:W-:-:S12]  /*2fb60*/  BSSY B0, `(.L_x_446) ;  /* 0x0000032000007945 */ /* 0x000fd80003800000 */
[----:B------:R-:W-:Y:S05]  /*2fb70*/  @!P0 BRA `(.L_x_447) ;  /* 0x0000000000c08947 */ /* 0x000fea0003800000 */
[----:B-1234-:R-:W1:Y:S08]  /*2fb80*/  LDC.64 R2, c[0x0][0x290] ;  /* 0x0000a400ff027b82 */ /* 0x01ee700000000a00 */
[----:B------:R-:W2:Y:S08]  /*2fb90*/  LDC.64 R10, c[0x0][0x808] ;  /* 0x00020200ff0a7b82 */ /* 0x000eb00000000a00 */
[----:B------:R-:W3:Y:S01]  /*2fba0*/  LDC.64 R14, c[0x0][0x810] ;  /* 0x00020400ff0e7b82 */ /* 0x000ee20000000a00 */
[----:B-1----:R-:W-:-:S05]  /*2fbb0*/  IMAD.WIDE R2, R6, 0xc, R2 ;  /* 0x0000000c06027825 */ /* 0x002fca00078e0202 */
[----:B------:R1:W5:Y:S04]  /*2fbc0*/  LDG.E R12, desc[UR38][R2.64] ;  /* 0x00000026020c7981 */ /* 0x000368000c1e1900 */
[----:B------:R1:W5:Y:S01]  /*2fbd0*/  LDG.E R13, desc[UR38][R2.64+0x4] ;  /* 0x00000426020d7981 */ /* 0x000362000c1e1900 */
[----:B--2---:R-:W-:Y:S02]  /*2fbe0*/  ISETP.NE.U32.AND P0, PT, R10, RZ, PT ;  /* 0x000000ff0a00720c */ /* 0x004fe40003f05070 */
[----:B------:R-:W-:Y:S02]  /*2fbf0*/  SHF.R.S32.HI R9, RZ, 0x1f, R6 ;  /* 0x0000001fff097819 */ /* 0x000fe40000011406 */
[----:B------:R-:W-:Y:S02]  /*2fc00*/  ISETP.NE.AND.EX P0, PT, R11, RZ, PT, P0 ;  /* 0x000000ff0b00720c */ /* 0x000fe40003f05300 */
[----:B---3--:R-:W-:-:S04]  /*2fc10*/  ISETP.NE.U32.AND P1, PT, R14, RZ, PT ;  /* 0x000000ff0e00720c */ /* 0x008fc80003f25070 */
[----:B------:R-:W-:-:S07]  /*2fc20*/  ISETP.NE.AND.EX P1, PT, R15, RZ, PT, P1 ;  /* 0x000000ff0f00720c */ /* 0x000fce0003f25310 */
[----:B-1----:R-:W-:Y:S06]  /*2fc30*/  @!P0 BRA `(.L_x_448) ;  /* 0x0000000000108947 */ /* 0x002fec0003800000 */
[----:B------:R-:W-:-:S04]  /*2fc40*/  LEA R2, P0, R6, R10, 0x3 ;  /* 0x0000000a06027211 */ /* 0x000fc800078018ff */
[----:B------:R-:W-:-:S06]  /*2fc50*/  LEA.HI.X R3, R6, R11, R9, 0x3, P0 ;  /* 0x0000000b06037211 */ /* 0x000fcc00000f1c09 */
[----:B------:R-:W2:Y:S04]  /*2fc60*/  LDG.E.64 R2, desc[UR38][R2.64] ;  /* 0x0000002602027981 */ /* 0x000ea8000c1e1b00 */
[----:B--2---:R1:W-:Y:S02]  /*2fc70*/  STS.64 [UR5], R2 ;  /* 0x00000002ff007988 */ /* 0x0043e40008000a05 */
.L_x_448:
[----:B------:R-:W-:Y:S05]  /*2fc80*/  @!P1 BRA `(.L_x_447) ;  /* 0x00000000007c9947 */ /* 0x000fea0003800000 */
[----:B-1----:R-:W-:-:S04]  /*2fc90*/  LEA R2, P0, R6, R14, 0x3 ;  /* 0x0000000e06027211 */ /* 0x002fc800078018ff */
[----:B------:R-:W-:Y:S02]  /*2fca0*/  LEA.HI.X R3, R6, R15, R9, 0x3, P0 ;  /* 0x0000000f06037211 */ /* 0x000fe400000f1c09 */
[----:B------:R-:W1:Y:S04]  /*2fcb0*/  LDS R9, [UR5+0x1c] ;  /* 0x00001c05ff097984 */ /* 0x000e680008000800 */
[----:B------:R-:W2:Y:S01]  /*2fcc0*/  LDG.E.64 R2, desc[UR38][R2.64] ;  /* 0x0000002602027981 */ /* 0x000ea2000c1e1b00 */
[----:B------:R-:W-:Y:S02]  /*2fcd0*/  MOV R18, UR5 ;  /* 0x0000000500127c02 */ /* 0x000fe40008000f00 */
[----:B------:R-:W-:Y:S02]  /*2fce0*/  CS2R R14, SRZ ;  /* 0x00000000000e7805 */ /* 0x000fe4000001ff00 */
[----:B-----5:R-:W-:Y:S01]  /*2fcf0*/  IADD3 R12, R12, -0x1, RZ ;  /* 0xffffffff0c0c7810 */ /* 0x020fe20007ffe0ff */
[----:B------:R-:W-:Y:S01]  /*2fd00*/  STS [UR5+0x30], RZ ;  /* 0x000030ffff007988 */ /* 0x000fe20008000805 */
[----:B------:R-:W-:-:S02]  /*2fd10*/  SHF.R.U64 R18, R18, 0x4, RZ ;  /* 0x0000000412127819 */ /* 0x000fc400000012ff */
[----:B------:R-:W-:-:S03]  /*2fd20*/  IADD3 R13, R13, -0x1, RZ ;  /* 0xffffffff0d0d7810 */ /* 0x000fc60007ffe0ff */
[----:B------:R-:W-:Y:S04]  /*2fd30*/  STS [UR5+0x10], R18 ;  /* 0x00001012ff007988 */ /* 0x000fe80008000805 */
[----:B------:R-:W-:Y:S04]  /*2fd40*/  STS.128 [UR5+0x20], R12 ;  /* 0x0000200cff007988 */ /* 0x000fe80008000c05 */
        /* <DEDUP_REMOVED lines=9> */
[----:B------:R-:W-:Y:S04]  /*2fde0*/  STS [UR5+0x1c], R9 ;  /* 0x00001c09ff007988 */ /* 0x000fe80008000805 */
[----:B------:R-:W1:Y:S02]  /*2fdf0*/  LDS R10, [UR5+0x1c] ;  /* 0x00001c05ff0a7984 */ /* 0x000e640008000800 */
[----:B-1----:R-:W-:-:S05]  /*2fe00*/  LOP3.LUT R10, R10, 0xf0, RZ, 0xb8, !PT ;  /* 0x000000f00a0a7812 */ /* 0x002fca00078eb8ff */
[----:B------:R-:W-:Y:S04]  /*2fe10*/  STS [UR5+0x1c], R10 ;  /* 0x00001c0aff007988 */ /* 0x000fe80008000805 */
[----:B------:R-:W1:Y:S02]  /*2fe20*/  LDS R11, [UR5+0x1c] ;  /* 0x00001c05ff0b7984 */ /* 0x000e640008000800 */
[----:B-1----:R-:W-:-:S05]  /*2fe30*/  LOP3.LUT R19, R11, 0xf00, RZ, 0xb8, !PT ;  /* 0x00000f000b137812 */ /* 0x002fca00078eb8ff */
[----:B------:R-:W-:Y:S04]  /*2fe40*/  STS.64 [UR5+0x18], R18 ;  /* 0x00001812ff007988 */ /* 0x000fe80008000a05 */
[----:B------:R-:W1:Y:S02]  /*2fe50*/  LDS R11, [UR5+0x1c] ;  /* 0x00001c05ff0b7984 */ /* 0x000e640008000800 */
[----:B-1----:R-:W-:-:S05]  /*2fe60*/  LOP3.LUT R2, R11, 0xf000, RZ, 0xb8, !PT ;  /* 0x0000f0000b027812 */ /* 0x002fca00078eb8ff */
[----:B------:R1:W-:Y:S02]  /*2fe70*/  STS [UR5+0x1c], R2 ;  /* 0x00001c02ff007988 */ /* 0x0003e40008000805 */
.L_x_447:
[----:B------:R-:W-:Y:S05]  /*2fe80*/  BSYNC B0 ;  /* 0x0000000000007941 */ /* 0x000fea0003800000 */
.L_x_446:
[----:B-1----:R-:W1:Y:S01]  /*2fe90*/  S2R R2, SR_LANEID ;  /* 0x0000000000027919 */ /* 0x002e620000000000 */
[----:B------:R-:W-:Y:S01]  /*2fea0*/  NOP ;  /* 0x0000000000007918 */ /* 0x000fe20000000000 */
[----:B------:R-:W-:Y:S01]  /*2feb0*/  ELECT P0, URZ, PT ;  /* 0x00000000003f782f */ /* 0x000fe20003800000 */
[----:B------:R-:W-:Y:S01]  /*2fec0*/  BSSY B0, `(.L_x_449) ;  /* 0x0000008000007945 */ /* 0x000fe20003800000 */
[----:B-1----:R-:W-:-:S04]  /*2fed0*/  SHF.L.U32 R10, R2, 0x2, RZ ;  /* 0x00000002020a7819 */ /* 0x002fc800000006ff */
[----:B------:R-:W-:Y:S01]  /*2fee0*/  IADD3 R2, P1, R10, UR10, RZ ;  /* 0x0000000a0a027c10 */ /* 0x000fe2000ff3e0ff */
[----:B------:R1:W1:Y:S04]  /*2fef0*/  LDS R9, [R10+UR5] ;  /* 0x000000050a097984 */ /* 0x0002680008000800 */
[----:B--234-:R-:W-:Y:S02]  /*2ff00*/  IMAD.X R3, RZ, RZ, UR11, P1 ;  /* 0x0000000bff037e24 */ /* 0x01cfe400088e06ff */
[----:B------:R-:W-:Y:S06]  /*2ff10*/  @!P0 BRA `(.L_x_450) ;  /* 0x0000000000088947 */ /* 0x000fec0003800000 */
[----:B------:R0:W-:Y:S01]  /*2ff20*/  UTMACMDFLUSH ;  /* 0x00000000000079b7 */ /* 0x0001e20000000000 */
[----:B------:R-:W-:-:S04]  /*2ff30*/  DEPBAR.LE SB0, 0x0 ;  /* 0x000080000000791a */ /* 0x000fc80000000000 */
.L_x_450:
[----:B------:R-:W-:Y:S05]  /*2ff40*/  BSYNC B0 ;  /* 0x0000000000007941 */ /* 0x000fea0003800000 */
.L_x_449:
[----:B-1----:R1:W5:Y:S02]  /*2ff50*/  ATOMG.E.EXCH.STRONG.GPU PT, RZ, [R2], R9 ;  /* 0x0000000902ff73a8 */ /* 0x00236400041ee100 */
.L_x_445:
[----:B------:R-:W-:Y:S01]  /*2ff60*/  ISETP.NE.AND P1, PT, R7, RZ, PT ;  /* 0x000000ff0700720c */ /* 0x000fe20003f25270 */
[----:B------:R-:W-:Y:S01]  /*2ff70*/  IMAD.MOV.U32 R18, RZ, RZ, R6 ;  /* 0x000000ffff127224 */ /* 0x000fe200078e0006 */
[----:B------:R-:W-:Y:S02]  /*2ff80*/  IADD3 R22, R22, 0x1, RZ ;  /* 0x0000000116167810 */ /* 0x000fe40007ffe0ff */
[----:B-1----:R-:W-:Y:S02]  /*2ff90*/  SEL R2, RZ, 0x1, !P3 ;  /* 0x00000001ff027807 */ /* 0x002fe40005800000 */
[----:B------:R-:W-:Y:S02]  /*2ffa0*/  ISETP.NE.AND P0, PT, R22, 0x8, PT ;  /* 0x000000081600780c */ /* 0x000fe40003f05270 */
[----:B------:R-:W-:Y:S02]  /*2ffb0*/  MOV R16, R4 ;  /* 0x0000000400107202 */ /* 0x000fe40000000f00 */
[----:B--234-:R-:W-:-:S02]  /*2ffc0*/  SEL R3, RZ, 0x1, P0 ;  /* 0x00000001ff037807 */ /* 0x01cfc40000000000 */
[----:B------:R-:W-:Y:S02]  /*2ffd0*/  MOV R17, R5 ;  /* 0x0000000500117202 */ /* 0x000fe40000000f00 */
[----:B------:R-:W-:Y:S02]  /*2ffe0*/  LOP3.LUT R0, R0, R3, RZ, 0x3c, !PT ;  /* 0x0000000300007212 */ /* 0x000fe400078e3cff */
[----:B------:R-:W-:Y:S01]  /*2fff0*/  SEL R22, R22, RZ, P0 ;  /* 0x000000ff16167207 */ /* 0x000fe20000000000 */
[----:B------:R-:W-:Y:S06]  /*30000*/  @P1 BRA `(.L_x_451) ;  /* 0xffffffcc00b01947 */ /* 0x000fec000383ffff */
[----:B-----5:R-:W-:Y:S01]  /*30010*/  ELECT P0, URZ, PT ;  /* 0x00000000003f782f */ /* 0x020fe20003800000 */
[----:B------:R-:W-:-:S12]  /*30020*/  BSSY B0, `(.L_x_452) ;  /* 0x0000017000007945 */ /* 0x000fd80003800000 */
[----:B------:R-:W-:Y:S05]  /*30030*/  @!P0 BRA `(.L_x_453) ;  /* 0x0000000000548947 */ /* 0x000fea0003800000 */
[----:B------:R-:W-:Y:S05]  /*30040*/  @!P2 BRA `(.L_x_454) ;  /* 0x000000000004a947 */ /* 0x000fea0003800000 */
[----:B------:R-:W-:Y:S01]  /*30050*/  BPT.TRAP 0x1 ;  /* 0x000000040000795c */ /* 0x000fe20000300000 */
.L_x_454:
[----:B------:R-:W1:Y:S02]  /*30060*/  SYNCS.PHASECHK.TRANS64.TRYWAIT P0, [UR4+0x344d0], R8 ;  /* 0x0344d008ff0075a7 */ /* 0x000e640008000144 */
[----:B-1----:R-:W-:Y:S05]  /*30070*/  @!P0 BRA `(.L_x_455) ;  /* 0x0000005800d48947 */ /* 0x002fea0003800000 */
.L_x_606:
[----:B------:R-:W-:Y:S05]  /*30080*/  @!P2 BRA `(.L_x_456) ;  /* 0x000000000004a947 */ /* 0x000fea0003800000 */
[----:B------:R-:W-:Y:S01]  /*30090*/  BPT.TRAP 0x1 ;  /* 0x000000040000795c */ /* 0x000fe20000300000 */
.L_x_456:
[----:B------:R-:W2:Y:S02]  /*300a0*/  SYNCS.PHASECHK.TRANS64.TRYWAIT P0, [UR4+0x344d8], R8 ;  /* 0x0344d808ff0075a7 */ /* 0x000ea40008000144 */
[----:B--2---:R-:W-:Y:S05]  /*300b0*/  @!P0 BRA `(.L_x_457) ;  /* 0x0000005800dc8947 */ /* 0x004fea0003800000 */
.L_x_607:
[----:B------:R-:W-:Y:S05]  /*300c0*/  @!P2 BRA `(.L_x_458) ;  /* 0x000000000004a947 */ /* 0x000fea0003800000 */
[----:B------:R-:W-:Y:S01]  /*300d0*/  BPT.TRAP 0x1 ;  /* 0x000000040000795c */ /* 0x000fe20000300000 */
.L_x_458:
[----:B------:R-:W2:Y:S02]  /*300e0*/  SYNCS.PHASECHK.TRANS64.TRYWAIT P0, [UR4+0x344e0], R8 ;  /* 0x0344e008ff0075a7 */ /* 0x000ea40008000144 */
[----:B--2---:R-:W-:Y:S05]  /*300f0*/  @!P0 BRA `(.L_x_459) ;  /* 0x0000005800e48947 */ /* 0x004fea0003800000 */
.L_x_608:
[----:B------:R-:W-:Y:S05]  /*30100*/  @!P2 BRA `(.L_x_460) ;  /* 0x000000000004a947 */ /* 0x000fea0003800000 */
[----:B------:R-:W-:Y:S01]  /*30110*/  BPT.TRAP 0x1 ;  /* 0x000000040000795c */ /* 0x000fe20000300000 */
.L_x_460:
[----:B------:R-:W-:-:S04]  /*30120*/  MOV R0, 0x1 ;  /* 0x0000000100007802 */ /* 0x000fc80000000f00 */
[----:B------:R-:W-:-:S07]  /*30130*/  SHF.L.U32 R0, R0, 0x1f, RZ ;  /* 0x0000001f00007819 */ /* 0x000fce00000006ff */
.L_x_461:
[----:B-1----:R-:W-:-:S04]  /*30140*/  MOV R3, UR4 ;  /* 0x0000000400037c02 */ /* 0x002fc80008000f00 */
[----:B------:R1:W2:Y:S03]  /*30150*/  SYNCS.PHASECHK.TRANS64.TRYWAIT P0, [R3+URZ+0x344e8], R0 ;  /* 0x0344e800030075a7 */ /* 0x0002a6000800017f */
[----:B--2---:R-:W-:Y:S05]  /*30160*/  @!P0 NANOSLEEP.SYNCS 0x989680 ;  /* 0x009896800000895d */ /* 0x004fea0003900000 */
[----:B------:R-:W2:Y:S02]  /*30170*/  @!P0 SYNCS.PHASECHK.TRANS64 P0, [R3+URZ+0x344e8], R0 ;  /* 0x0344e800030085a7 */ /* 0x000ea4000800007f */
[----:B--2---:R-:W-:Y:S05]  /*30180*/  @!P0 BRA `(.L_x_461) ;  /* 0xfffffffc00ec8947 */ /* 0x004fea000383ffff */
.L_x_453:
[----:B------:R-:W-:Y:S05]  /*30190*/  BSYNC B0 ;  /* 0x0000000000007941 */ /* 0x000fea0003800000 */
.L_x_452:
[----:B------:R-:W-:Y:S05]  /*301a0*/  EXIT ;  /* 0x000000000000794d */ /* 0x000fea0003800000 */
.L_x_238:
[----:B------:R-:W1:Y:S01]  /*301b0*/  S2UR UR4, SR_CTAID.Y ;  /* 0x00000000000479c3 */ /* 0x000e620000002600 */
[----:B------:R-:W3:Y:S01]  /*301c0*/  S2R R0, SR_LANEID ;  /* 0x0000000000007919 */ /* 0x000ee20000000000 */
[----:B------:R-:W-:Y:S01]  /*301d0*/  ELECT P0, URZ, PT ;  /* 0x00000000003f782f */ /* 0x000fe20003800000 */
[----:B------:R-:W-:Y:S01]  /*301e0*/  BSSY B0, `(.L_x_462) ;  /* 0x000003b000007945 */ /* 0x000fe20003800000 */
[----:B------:R-:W-:Y:S01]  /*301f0*/  ULDC.64 UR8, c[0x0][0x508] ;  /* 0x0001420000087ab9 */ /* 0x000fe20000000a00 */
[----:B-1----:R-:W-:-:S04]  /*30200*/  UIMAD UR4, UR4, UR60, UR57 ;  /* 0x0000003c040472a4 */ /* 0x002fc8000f8e0239 */
[----:B------:R-:W-:-:S06]  /*30210*/  UIMAD.WIDE UR8, UR4, 0x80, UR8 ;  /* 0x00000080040878a5 */ /* 0x000fcc000f8e0208 */
[----:B------:R-:W-:Y:S06]  /*30220*/  @!P0 BRA `(.L_x_463) ;  /* 0x0000000000d88947 */ /* 0x000fec0003800000 */
[----:B------:R1:W-:Y:S01]  /*30230*/  STL [R1+0x604], R13 ;  /* 0x0006040d01007387 */ /* 0x0003e20000100800 */
[----:B------:R-:W4:Y:S01]  /*30240*/  LDC.64 R14, c[0x0][0x358] ;  /* 0x0000d600ff0e7b82 */ /* 0x000f220000000a00 */
[----:B------:R-:W-:Y:S02]  /*30250*/  UMOV UR4, 0x400 ;  /* 0x0000040000047882 */ /* 0x000fe40000000000 */
[----:B------:R3:W-:Y:S01]  /*30260*/  STL [R1+0x600], R11 ;  /* 0x0006000b01007387 */ /* 0x0007e20000100800 */
[----:B--2---:R-:W-:-:S04]  /*30270*/  ULEA UR4, UR58, UR4, 0x18 ;  /* 0x000000043a047291 */ /* 0x004fc8000f8ec03f */
[----:B------:R-:W2:Y:S08]  /*30280*/  LDC.64 R8, c[0x0][0x340] ;  /* 0x0000d000ff087b82 */ /* 0x000eb00000000a00 */
[----:B-1----:R-:W4:Y:S08]  /*30290*/  LDC.64 R12, c[0x0][0x350] ;  /* 0x0000d400ff0c7b82 */ /* 0x002f300000000a00 */
[----:B---3--:R-:W2:Y:S08]  /*302a0*/  LDC.64 R10, c[0x0][0x348] ;  /* 0x0000d200ff0a7b82 */ /* 0x008eb00000000a00 */
[----:B------:R-:W1:Y:S01]  /*302b0*/  LDC.64 R32, c[0x0][0x300] ;  /* 0x0000c000ff207b82 */ /* 0x000e620000000a00 */
[----:B----4-:R3:W-:Y:S07]  /*302c0*/  STS.128 [UR4+0x34650], R12 ;  /* 0x0346500cff007988 */ /* 0x0107ee0008000c04 */
[----:B------:R-:W1:Y:S01]  /*302d0*/  LDC.64 R34, c[0x0][0x308] ;  /* 0x0000c200ff227b82 */ /* 0x000e620000000a00 */
[----:B--2---:R2:W-:Y:S07]  /*302e0*/  STS.128 [UR4+0x34640], R8 ;  /* 0x03464008ff007988 */ /* 0x0045ee0008000c04 */
[----:B------:R-:W4:Y:S08]  /*302f0*/  LDC.64 R28, c[0x0][0x310] ;  /* 0x0000c400ff1c7b82 */ /* 0x000f300000000a00 */
[----:B---3--:R-:W3:Y:S08]  /*30300*/  LDC.64 R12, c[0x0][0x420] ;  /* 0x00010800ff0c7b82 */ /* 0x008ef00000000a00 */
[----:B------:R-:W3:Y:S01]  /*30310*/  LDC.64 R14, c[0x0][0x428] ;  /* 0x00010a00ff0e7b82 */ /* 0x000ee20000000a00 */
[----:B-1----:R-:W-:Y:S07]  /*30320*/  STS.128 [UR4+0x34600], R32 ;  /* 0x03460020ff007988 */ /* 0x002fee0008000c04 */
[----:B--2---:R-:W1:Y:S08]  /*30330*/  LDC.64 R8, c[0x0][0x430] ;  /* 0x00010c00ff087b82 */ /* 0x004e700000000a00 */
[----:B------:R-:W1:Y:S01]  /*30340*/  LDC.64 R10, c[0x0][0x438] ;  /* 0x00010e00ff0a7b82 */ /* 0x000e620000000a00 */
[----:B---3--:R2:W-:Y:S07]  /*30350*/  STS.128 [UR4+0x346a0], R12 ;  /* 0x0346a00cff007988 */ /* 0x0085ee0008000c04 */
[----:B------:R-:W4:Y:S08]  /*30360*/  LDC.64 R30, c[0x0][0x318] ;  /* 0x0000c600ff1e7b82 */ /* 0x000f300000000a00 */
[----:B------:R-:W3:Y:S01]  /*30370*/  LDC.64 R24, c[0x0][0x320] ;  /* 0x0000c800ff187b82 */ /* 0x000ee20000000a00 */
[----:B--2---:R2:W5:Y:S07]  /*30380*/  LDL.LU R13, [R1+0x604] ;  /* 0x00060400010d7983 */ /* 0x00456e0000300800 */
[----:B------:R-:W3:Y:S01]  /*30390*/  LDC.64 R26, c[0x0][0x328] ;  /* 0x0000ca00ff1a7b82 */ /* 0x000ee20000000a00 */
[----:B-1----:R1:W-:Y:S07]  /*303a0*/  STS.128 [UR4+0x346b0], R8 ;  /* 0x0346b008ff007988 */ /* 0x0023ee0008000c04 */
[----:B------:R-:W2:Y:S01]  /*303b0*/  LDC.64 R4, c[0x0][0x330] ;  /* 0x0000cc00ff047b82 */ /* 0x000ea20000000a00 */
[----:B----4-:R4:W-:Y:S04]  /*303c0*/  STS.128 [UR4+0x34610], R28 ;  /* 0x0346101cff007988 */ /* 0x0109e80008000c04 */
[----:B-1----:R1:W5:Y:S03]  /*303d0*/  LDL.LU R11, [R1+0x600] ;  /* 0x00060000010b7983 */ /* 0x0023660000300800 */
[----:B------:R-:W2:Y:S01]  /*303e0*/  LDC.64 R6, c[0x0][0x338] ;  /* 0x0000ce00ff067b82 */ /* 0x000ea20000000a00 */
[----:B---3--:R3:W-:Y:S07]  /*303f0*/  STS.128 [UR4+0x34620], R24 ;  /* 0x03462018ff007988 */ /* 0x0087ee0008000c04 */
[----:B------:R-:W1:Y:S08]  /*30400*/  LDC.64 R32, c[0x0][0x360] ;  /* 0x0000d800ff207b82 */ /* 0x000e700000000a00 */
[----:B------:R-:W1:Y:S01]  /*30410*/  LDC.64 R34, c[0x0][0x368] ;  /* 0x0000da00ff227b82 */ /* 0x000e620000000a00 */
[----:B--2---:R2:W-:Y:S07]  /*30420*/  STS.128 [UR4+0x34630], R4 ;  /* 0x03463004ff007988 */ /* 0x0045ee0008000c04 */
[----:B----4-:R-:W4:Y:S08]  /*30430*/  LDC.64 R28, c[0x0][0x370] ;  /* 0x0000dc00ff1c7b82 */ /* 0x010f300000000a00 */
[----:B------:R-:W4:Y:S08]  /*30440*/  LDC.64 R30, c[0x0][0x378] ;  /* 0x0000de00ff1e7b82 */ /* 0x000f300000000a00 */
[----:B---3--:R-:W3:Y:S01]  /*30450*/  LDC.64 R24, c[0x0][0x400] ;  /* 0x00010000ff187b82 */ /* 0x008ee20000000a00 */
[----:B-1----:R1:W-:Y:S07]  /*30460*/  STS.128 [UR4+0x34660], R32 ;  /* 0x03466020ff007988 */ /* 0x0023ee0008000c04 */
[----:B------:R-:W3:Y:S08]  /*30470*/  LDC.64 R26, c[0x0][0x408] ;  /* 0x00010200ff1a7b82 */ /* 0x000ef00000000a00 */
[----:B--2---:R-:W2:Y:S01]  /*30480*/  LDC.64 R4, c[0x0][0x410] ;  /* 0x00010400ff047b82 */ /* 0x004ea20000000a00 */
[----:B----4-:R4:W-:Y:S07]  /*30490*/  STS.128 [UR4+0x34670], R28 ;  /* 0x0346701cff007988 */ /* 0x0109ee0008000c04 */
[----:B------:R-:W2:Y:S01]  /*304a0*/  LDC.64 R6, c[0x0][0x418] ;  /* 0x00010600ff067b82 */ /* 0x000ea20000000a00 */
[----:B---3--:R3:W-:Y:S07]  /*304b0*/  STS.128 [UR4+0x34680], R24 ;  /* 0x03468018ff007988 */ /* 0x0087ee0008000c04 */
[----:B-1----:R-:W1:Y:S08]  /*304c0*/  LDC.64 R32, c[0x0][0x440] ;  /* 0x00011000ff207b82 */ /* 0x002e700000000a00 */
[----:B------:R-:W1:Y:S01]  /*304d0*/  LDC.64 R34, c[0x0][0x448] ;  /* 0x00011200ff227b82 */ /* 0x000e620000000a00 */
[----:B--2---:R2:W-:Y:S07]  /*304e0*/  STS.128 [UR4+0x34690], R4 ;  /* 0x03469004ff007988 */ /* 0x0045ee0008000c04 */
[----:B----4-:R-:W4:Y:S08]  /*304f0*/  LDC.64 R28, c[0x0][0x450] ;  /* 0x00011400ff1c7b82 */ /* 0x010f300000000a00 */
[----:B------:R-:W4:Y:S08]  /*30500*/  LDC.64 R30, c[0x0][0x458] ;  /* 0x00011600ff1e7b82 */ /* 0x000f300000000a00 */
[----:B---3--:R-:W3:Y:S08]  /*30510*/  LDC.64 R24, c[0x0][0x460] ;  /* 0x00011800ff187b82 */ /* 0x008ef00000000a00 */
[----:B------:R-:W3:Y:S08]  /*30520*/  LDC.64 R26, c[0x0][0x468] ;  /* 0x00011a00ff1a7b82 */ /* 0x000ef00000000a00 */
[----:B--2---:R-:W2:Y:S08]  /*30530*/  LDC.64 R4, c[0x0][0x470] ;  /* 0x00011c00ff047b82 */ /* 0x004eb00000000a00 */
[----:B------:R-:W2:Y:S01]  /*30540*/  LDC.64 R6, c[0x0][0x478] ;  /* 0x00011e00ff067b82 */ /* 0x000ea20000000a00 */
[----:B-1----:R1:W-:Y:S04]  /*30550*/  STS.128 [UR4+0x346c0], R32 ;  /* 0x0346c020ff007988 */ /* 0x0023e80008000c04 */
[----:B----4-:R1:W-:Y:S04]  /*30560*/  STS.128 [UR4+0x346d0], R28 ;  /* 0x0346d01cff007988 */ /* 0x0103e80008000c04 */
[----:B---3--:R1:W-:Y:S04]  /*30570*/  STS.128 [UR4+0x346e0], R24 ;  /* 0x0346e018ff007988 */ /* 0x0083e80008000c04 */
[----:B--2---:R1:W-:Y:S02]  /*30580*/  STS.128 [UR4+0x346f0], R4 ;  /* 0x0346f004ff007988 */ /* 0x0043e40008000c04 */
.L_x_463:
[----:B--2---:R-:W-:Y:S05]  /*30590*/  BSYNC B0 ;  /* 0x0000000000007941 */ /* 0x004fea0003800000 */
.L_x_462:
[----:B------:R-:W-:Y:S01]  /*305a0*/  ELECT P0, URZ, PT ;  /* 0x00000000003f782f */ /* 0x000fe20003800000 */
[----:B------:R-:W-:Y:S01]  /*305b0*/  NOP ;  /* 0x0000000000007918 */ /* 0x000fe20000000000 */
[----:B------:R-:W-:Y:S11]  /*305c0*/  BSSY B0, `(.L_x_464) ;  /* 0x000004a000007945 */ /* 0x000ff60003800000 */
[----:B------:R-:W-:Y:S05]  /*305d0*/  @!P0 BRA `(.L_x_465) ;  /* 0x0000000400208947 */ /* 0x000fea0003800000 */
[----:B-1----:R-:W1:Y:S08]  /*305e0*/  LDC.64 R4, c[0x0][0x518] ;  /* 0x00014600ff047b82 */ /* 0x002e700000000a00 */
[----:B------:R-:W2:Y:S08]  /*305f0*/  LDC.64 R2, c[0x0][0x528] ;  /* 0x00014a00ff027b82 */ /* 0x000eb00000000a00 */
[----:B------:R-:W4:Y:S01]  /*30600*/  LDC.64 R8, c[0x0][0x510] ;  /* 0x00014400ff087b82 */ /* 0x000f220000000a00 */
[----:B-1----:R-:W-:-:S07]  /*30610*/  IMAD.WIDE R4, R18, 0x8, R4 ;  /* 0x0000000812047825 */ /* 0x002fce00078e0204 */
[----:B------:R-:W1:Y:S01]  /*30620*/  LDC.64 R6, c[0x0][0x520] ;  /* 0x00014800ff067b82 */ /* 0x000e620000000a00 */
[----:B------:R-:W3:Y:S01]  /*30630*/  LDG.E.64 R4, desc[UR38][R4.64] ;  /* 0x0000002604047981 */ /* 0x000ee2000c1e1b00 */
[----:B--2---:R-:W-:-:S06]  /*30640*/  IMAD.WIDE R2, R18, 0x8, R2 ;  /* 0x0000000812027825 */ /* 0x004fcc00078e0202 */
[----:B------:R-:W2:Y:S01]  /*30650*/  LDG.E.64 R2, desc[UR38][R2.64] ;  /* 0x0000002602027981 */ /* 0x000ea2000c1e1b00 */
[----:B----4-:R-:W-:-:S06]  /*30660*/  IMAD.WIDE R8, R18, 0x8, R8 ;  /* 0x0000000812087825 */ /* 0x010fcc00078e0208 */
[----:B------:R-:W4:Y:S01]  /*30670*/  LDG.E.64 R8, desc[UR38][R8.64] ;  /* 0x0000002608087981 */ /* 0x000f22000c1e1b00 */
[----:B-1----:R-:W-:-:S06]  /*30680*/  IMAD.WIDE R6, R18, 0x8, R6 ;  /* 0x0000000812067825 */ /* 0x002fcc00078e0206 */
[----:B------:R-:W4:Y:S01]  /*30690*/  LDG.E.64 R6, desc[UR38][R6.64] ;  /* 0x0000002606067981 */ /* 0x000f22000c1e1b00 */
[----:B------:R-:W-:Y:S02]  /*306a0*/  UMOV UR4, 0x400 ;  /* 0x0000040000047882 */ /* 0x000fe40000000000 */
[----:B------:R-:W-:-:S09]  /*306b0*/  ULEA UR4, UR58, UR4, 0x18 ;  /* 0x000000043a047291 */ /* 0x000fd2000f8ec03f */
[----:B------:R-:W1:Y:S04]  /*306c0*/  LDS R10, [UR4+0x3461c] ;  /* 0x03461c04ff0a7984 */ /* 0x000e680008000800 */
[----:B------:R-:W1:Y:S01]  /*306d0*/  LDS R12, [UR4+0x3469c] ;  /* 0x03469c04ff0c7984 */ /* 0x000e620008000800 */
[----:B------:R-:W-:Y:S02]  /*306e0*/  UIADD3 UR6, UR4, 0x34680, URZ ;  /* 0x0003468004067890 */ /* 0x000fe4000fffe03f */
[----:B------:R-:W-:-:S04]  /*306f0*/  UIADD3 UR5, UR4, 0x34600, URZ ;  /* 0x0003460004057890 */ /* 0x000fc8000fffe03f */
[----:B------:R-:W-:Y:S02]  /*30700*/  IMAD.U32 R26, RZ, RZ, UR6 ;  /* 0x00000006ff1a7e24 */ /* 0x000fe4000f8e00ff */
[----:B------:R-:W-:-:S03]  /*30710*/  MOV R24, UR5 ;  /* 0x0000000500187c02 */ /* 0x000fc60008000f00 */
[----:B------:R-:W-:Y:S02]  /*30720*/  SHF.R.U64 R26, R26, 0x4, RZ ;  /* 0x000000041a1a7819 */ /* 0x000fe400000012ff */
[----:B------:R-:W-:Y:S02]  /*30730*/  SHF.R.U64 R24, R24, 0x4, RZ ;  /* 0x0000000418187819 */ /* 0x000fe400000012ff */
[----:B-----5:R-:W-:Y:S01]  /*30740*/  IADD3 R13, R13, -0x1, RZ ;  /* 0xffffffff0d0d7810 */ /* 0x020fe20007ffe0ff */
[----:B------:R-:W-:Y:S04]  /*30750*/  STS [UR4+0x34690], R26 ;  /* 0x0346901aff007988 */ /* 0x000fe80008000804 */
[----:B------:R-:W-:Y:S04]  /*30760*/  STS [UR4+0x34610], R24 ;  /* 0x03461018ff007988 */ /* 0x000fe80008000804 */
[----:B------:R-:W-:Y:S04]  /*30770*/  STS [UR4+0x34614], R24 ;  /* 0x03461418ff007988 */ /* 0x000fe80008000804 */
[----:B------:R-:W-:Y:S04]  /*30780*/  STS [UR4+0x34694], R26 ;  /* 0x0346941aff007988 */ /* 0x000fe80008000804 */
[----:B------:R-:W-:Y:S04]  /*30790*/  STS [UR4+0x34630], RZ ;  /* 0x034630ffff007988 */ /* 0x000fe80008000804 */
[----:B------:R-:W-:Y:S01]  /*307a0*/  STS [UR4+0x346b0], RZ ;  /* 0x0346b0ffff007988 */ /* 0x000fe20008000804 */
[----:B---3--:R-:W-:-:S04]  /*307b0*/  SHF.L.U64.HI R5, R4, 0x1, R5 ;  /* 0x0000000104057819 */ /* 0x008fc80000010205 */
[----:B------:R-:W-:Y:S02]  /*307c0*/  LOP3.LUT R5, R5, 0x1fffffff, RZ, 0xc0, !PT ;  /* 0x1fffffff05057812 */ /* 0x000fe400078ec0ff */
[----:B--2---:R-:W-:Y:S02]  /*307d0*/  SHF.L.U64.HI R3, R2, 0x1, R3 ;  /* 0x0000000102037819 */ /* 0x004fe40000010203 */
[----:B------:R-:W-:Y:S02]  /*307e0*/  SHF.R.U32.HI R15, RZ, 0x4, R5 ;  /* 0x00000004ff0f7819 */ /* 0x000fe40000011605 */
[----:B------:R-:W-:Y:S02]  /*307f0*/  LOP3.LUT R3, R3, 0x1fffffff, RZ, 0xc0, !PT ;  /* 0x1fffffff03037812 */ /* 0x000fe400078ec0ff */
[----:B-1----:R-:W-:Y:S02]  /*30800*/  LOP3.LUT R10, R10, 0xf, R15, 0xb8, !PT ;  /* 0x0000000f0a0a7812 */ /* 0x002fe400078eb80f */
[----:B------:R-:W-:-:S04]  /*30810*/  SHF.R.U32.HI R15, RZ, 0x4, R3 ;  /* 0x00000004ff0f7819 */ /* 0x000fc80000011603 */
[----:B------:R-:W-:Y:S01]  /*30820*/  LOP3.LUT R14, R12, 0xf, R15, 0xb8, !PT ;  /* 0x0000000f0c0e7812 */ /* 0x000fe200078eb80f */
[----:B------:R-:W-:Y:S04]  /*30830*/  STS [UR4+0x3461c], R10 ;  /* 0x03461c0aff007988 */ /* 0x000fe80008000804 */
[----:B------:R-:W-:Y:S04]  /*30840*/  STS [UR4+0x3469c], R14 ;  /* 0x03469c0eff007988 */ /* 0x000fe80008000804 */
[----:B------:R-:W1:Y:S04]  /*30850*/  LDS R12, [UR4+0x3461c] ;  /* 0x03461c04ff0c7984 */ /* 0x000e680008000800 */
[----:B------:R-:W2:Y:S01]  /*30860*/  LDS R15, [UR4+0x3469c] ;  /* 0x03469c04ff0f7984 */ /* 0x000ea20008000800 */
[----:B-1----:R-:W-:-:S02]  /*30870*/  LOP3.LUT R12, R12, 0xf0, RZ, 0xb8, !PT ;  /* 0x000000f00c0c7812 */ /* 0x002fc400078eb8ff */
[----:B--2---:R-:W-:-:S03]  /*30880*/  LOP3.LUT R15, R15, 0xf0, RZ, 0xb8, !PT ;  /* 0x000000f00f0f7812 */ /* 0x004fc600078eb8ff */
[----:B------:R-:W-:Y:S04]  /*30890*/  STS [UR4+0x3461c], R12 ;  /* 0x03461c0cff007988 */ /* 0x000fe80008000804 */
[----:B------:R-:W-:Y:S04]  /*308a0*/  STS [UR4+0x3469c], R15 ;  /* 0x03469c0fff007988 */ /* 0x000fe80008000804 */
[----:B------:R-:W1:Y:S04]  /*308b0*/  LDS R25, [UR4+0x3461c] ;  /* 0x03461c04ff197984 */ /* 0x000e680008000800 */
[----:B------:R-:W2:Y:S01]  /*308c0*/  LDS R27, [UR4+0x3469c] ;  /* 0x03469c04ff1b7984 */ /* 0x000ea20008000800 */
[----:B-1----:R-:W-:-:S02]  /*308d0*/  LOP3.LUT R25, R25, 0xf00, RZ, 0xb8, !PT ;  /* 0x00000f0019197812 */ /* 0x002fc400078eb8ff */
[----:B--2---:R-:W-:-:S03]  /*308e0*/  LOP3.LUT R27, R27, 0xf00, RZ, 0xb8, !PT ;  /* 0x00000f001b1b7812 */ /* 0x004fc600078eb8ff */
[----:B------:R-:W-:Y:S04]  /*308f0*/  STS.64 [UR4+0x34618], R24 ;  /* 0x03461818ff007988 */ /* 0x000fe80008000a04 */
[----:B------:R-:W-:Y:S04]  /*30900*/  STS.64 [UR4+0x34698], R26 ;  /* 0x0346981aff007988 */ /* 0x000fe80008000a04 */
[----:B------:R-:W1:Y:S04]  /*30910*/  LDS R23, [UR4+0x3461c] ;  /* 0x03461c04ff177984 */ /* 0x000e680008000800 */
[----:B------:R-:W2:Y:S01]  /*30920*/  LDS R10, [UR4+0x3469c] ;  /* 0x03469c04ff0a7984 */ /* 0x000ea20008000800 */
[----:B------:R-:W-:Y:S01]  /*30930*/  IMAD.SHL.U32 R4, R4, 0x2, RZ ;  /* 0x0000000204047824 */ /* 0x000fe200078e00ff */
[----:B------:R-:W-:-:S02]  /*30940*/  SHF.L.U32 R2, R2, 0x1, RZ ;  /* 0x0000000102027819 */ /* 0x000fc400000006ff */
[----:B------:R-:W-:Y:S02]  /*30950*/  CS2R R14, SRZ ;  /* 0x00000000000e7805 */ /* 0x000fe4000001ff00 */
[----:B------:R-:W-:Y:S02]  /*30960*/  IADD3 R12, R11, -0x1, RZ ;  /* 0xffffffff0b0c7810 */ /* 0x000fe40007ffe0ff */
[----:B------:R-:W-:Y:S02]  /*30970*/  LOP3.LUT R4, R4, 0xfffffffe, RZ, 0xc0, !PT ;  /* 0xfffffffe04047812 */ /* 0x000fe400078ec0ff */
[----:B------:R-:W-:Y:S01]  /*30980*/  LOP3.LUT R2, R2, 0xfffffffe, RZ, 0xc0, !PT ;  /* 0xfffffffe02027812 */ /* 0x000fe200078ec0ff */
[----:B------:R3:W-:Y:S01]  /*30990*/  STS.128 [UR4+0x34620], R12 ;  /* 0x0346200cff007988 */ /* 0x0007e20008000c04 */
[----:B------:R-:W-:Y:S02]  /*309a0*/  SHF.R.U64 R5, R4, 0x4, R5 ;  /* 0x0000000404057819 */ /* 0x000fe40000001205 */
[----:B------:R-:W-:Y:S01]  /*309b0*/  SHF.R.U64 R3, R2, 0x4, R3 ;  /* 0x0000000402037819 */ /* 0x000fe20000001203 */
[----:B----4-:R4:W-:Y:S04]  /*309c0*/  STS.64 [UR4+0x34600], R8 ;  /* 0x03460008ff007988 */ /* 0x0109e80008000a04 */
[----:B------:R4:W-:Y:S01]  /*309d0*/  STS [UR4+0x3460c], R5 ;  /* 0x03460c05ff007988 */ /* 0x0009e20008000804 */
[----:B---3--:R-:W-:-:S03]  /*309e0*/  IADD3 R13, R19, -0x1, RZ ;  /* 0xffffffff130d7810 */ /* 0x008fc60007ffe0ff */
[----:B------:R4:W-:Y:S04]  /*309f0*/  STS [UR4+0x3468c], R3 ;  /* 0x03468c03ff007988 */ /* 0x0009e80008000804 */
[----:B------:R4:W-:Y:S01]  /*30a00*/  STS.128 [UR4+0x346a0], R12 ;  /* 0x0346a00cff007988 */ /* 0x0009e20008000c04 */
[----:B-1----:R-:W-:Y:S02]  /*30a10*/  LOP3.LUT R23, R23, 0xf000, RZ, 0xb8, !PT ;  /* 0x0000f00017177812 */ /* 0x002fe400078eb8ff */
[----:B--2---:R-:W-:Y:S01]  /*30a20*/  LOP3.LUT R10, R10, 0xf000, RZ, 0xb8, !PT ;  /* 0x0000f0000a0a7812 */ /* 0x004fe200078eb8ff */
[----:B------:R4:W-:Y:S04]  /*30a30*/  STS.64 [UR4+0x34680], R6 ;  /* 0x03468006ff007988 */ /* 0x0009e80008000a04 */
[----:B------:R4:W-:Y:S04]  /*30a40*/  STS [UR4+0x3461c], R23 ;  /* 0x03461c17ff007988 */ /* 0x0009e80008000804 */
[----:B------:R4:W-:Y:S02]  /*30a50*/  STS [UR4+0x3469c], R10 ;  /* 0x03469c0aff007988 */ /* 0x0009e40008000804 */
.L_x_465:
[----:B------:R-:W-:Y:S05]  /*30a60*/  BSYNC B0 ;  /* 0x0000000000007941 */ /* 0x000fea0003800000 */
.L_x_464:
[----:B------:R-:W-:Y:S01]  /*30a70*/  ELECT P0, URZ, PT ;  /* 0x00000000003f782f */ /* 0x000fe20003800000 */
[----:B------:R-:W-:Y:S01]  /*30a80*/  NOP ;  /* 0x0000000000007918 */ /* 0x000fe20000000000 */
[----:B------:R-:W-:Y:S11]  /*30a90*/  BSSY B0, `(.L_x_466) ;  /* 0x0000004000007945 */ /* 0x000ff60003800000 */
[----:B------:R-:W-:Y:S05]  /*30aa0*/  @!P0 BRA `(.L_x_467) ;  /* 0x0000000000088947 */ /* 0x000fea0003800000 */
[----:B------:R0:W-:Y:S01]  /*30ab0*/  UTMACMDFLUSH ;  /* 0x00000000000079b7 */ /* 0x0001e20000000000 */
[----:B------:R-:W-:-:S04]  /*30ac0*/  DEPBAR.LE SB0, 0x0 ;  /* 0x000080000000791a */ /* 0x000fc80000000000 */
.L_x_467:
[----:B------:R-:W-:Y:S05]  /*30ad0*/  BSYNC B0 ;  /* 0x0000000000007941 */ /* 0x000fea0003800000 */
.L_x_466:
[----:B------:R-:W-:Y:S01]  /*30ae0*/  UMOV UR4, 0x400 ;  /* 0x0000040000047882 */ /* 0x000fe20000000000 */
[----:B---3--:R-:W-:Y:S01]  /*30af0*/  SHF.L.U32 R0, R0, 0x2, RZ ;  /* 0x0000000200007819 */ /* 0x008fe200000006ff */
[----:B------:R-:W-:Y:S01]  /*30b00*/  ULEA UR12, UR58, UR4, 0x18 ;  /* 0x000000043a0c7291 */ /* 0x000fe2000f8ec03f */
[----:B------:R-:W-:Y:S02]  /*30b10*/  ULDC UR10, c[0x0][0x884] ;  /* 0x00022100000a7ab9 */ /* 0x000fe40000000800 */
[----:B-1----:R-:W-:Y:S01]  /*30b20*/  IADD3 R4, P0, R0, UR8, RZ ;  /* 0x0000000800047c10 */ /* 0x002fe2000ff1e0ff */
[----:B------:R-:W-:Y:S02]  /*30b30*/  UIADD3 UR14, UR12, 0x34600, URZ ;  /* 0x000346000c0e7890 */ /* 0x000fe4000fffe03f */
[----:B------:R-:W-:Y:S02]  /*30b40*/  UIMAD.WIDE UR10, UR10, 0x80, UR8 ;  /* 0x000000800a0a78a5 */ /* 0x000fe4000f8e0208 */
[----:B----4-:R-:W-:-:S04]  /*30b50*/  IADD3.X R5, RZ, UR9, RZ, P0, !PT ;  /* 0x00000009ff057c10 */ /* 0x010fc800087fe4ff */
[----:B------:R-:W-:Y:S01]  /*30b60*/  IADD3 R2, P1, R0, UR10, RZ ;  /* 0x0000000a00027c10 */ /* 0x000fe2000ff3e0ff */
[----:B------:R-:W1:Y:S04]  /*30b70*/  LDS R7, [R0+UR14] ;  /* 0x0000000e00077984 */ /* 0x000e680008000800 */
[----:B------:R2:W3:Y:S01]  /*30b80*/  LDS R9, [R0+UR14+0x80] ;  /* 0x0000800e00097984 */ /* 0x0004e20008000800 */
[----:B------:R-:W-:Y:S01]  /*30b90*/  IMAD.X R3, RZ, RZ, UR11, P1 ;  /* 0x0000000bff037e24 */ /* 0x000fe200088e06ff */
[----:B------:R-:W-:Y:S02]  /*30ba0*/  LOP3.LUT P1, RZ, R21, 0x7f, RZ, 0xc0, !PT ;  /* 0x0000007f15ff7812 */ /* 0x000fe4000782c0ff */
[----:B------:R-:W-:Y:S02]  /*30bb0*/  MOV R6, 0x1 ;  /* 0x0000000100067802 */ /* 0x000fe40000000f00 */
[----:B------:R-:W-:Y:S01]  /*30bc0*/  MOV R8, 0x1 ;  /* 0x0000000100087802 */ /* 0x000fe20000000f00 */
[----:B------:R-:W-:Y:S01]  /*30bd0*/  BSSY B0, `(.L_x_468) ;  /* 0x00000e8000007945 */ /* 0x000fe20003800000 */
[----:B------:R-:W-:Y:S01]  /*30be0*/  ISETP.EQ.OR P2, PT, R20, RZ, P1 ;  /* 0x000000ff1400720c */ /* 0x000fe20000f42670 */
[----:B------:R-:W-:Y:S01]  /*30bf0*/  IMAD.MOV.U32 R10, RZ, RZ, 0x1 ;  /* 0x00000001ff0a7424 */ /* 0x000fe200078e00ff */
[----:B--2---:R-:W-:-:S02]  /*30c00*/  MOV R0, RZ ;  /* 0x000000ff00007202 */ /* 0x004fc40000000f00 */
[----:B------:R-:W-:Y:S01]  /*30c10*/  MOV R19, RZ ;  /* 0x000000ff00137202 */ /* 0x000fe20000000f00 */
[----:B------:R-:W-:Y:S02]  /*30c20*/  ULOP3.LUT UR20, UR59, 0x1, URZ, 0xfc, !UPT ;  /* 0x000000013b147892 */ /* 0x000fe4000f8efc3f */
[----:B------:R-:W-:Y:S02]  /*30c30*/  ULOP3.LUT UR13, UR40, 0x2, URZ, 0xfc, !UPT ;  /* 0x00000002280d7892 */ /* 0x000fe4000f8efc3f */
[----:B------:R-:W-:Y:S01]  /*30c40*/  UIADD3 UR15, UR12, 0x34680, URZ ;  /* 0x000346800c0f7890 */ /* 0x000fe2000fffe03f */
[----:B-1----:R-:W5:Y:S04]  /*30c50*/  ATOMG.E.EXCH.STRONG.GPU PT, RZ, [R4], R7 ;  /* 0x0000000704ff73a8 */ /* 0x002f6800041ee100 */
[----:B---3--:R1:W5:Y:S02]  /*30c60*/  ATOMG.E.EXCH.STRONG.GPU PT, RZ, [R2], R9 ;  /* 0x0000000902ff73a8 */ /* 0x00836400041ee100 */
[----:B-1----:R-:W-:-:S02]  /*30c70*/  PRMT R2, R6, 0x7610, R2 ;  /* 0x0000761006027816 */ /* 0x002fc40000000002 */
[----:B------:R-:W-:-:S07]  /*30c80*/  PRMT R3, R8, 0x7610, R3 ;  /* 0x0000761008037816 */ /* 0x000fce0000000003 */
.L_x_488:
[----:B------:R-:W-:Y:S01]  /*30c90*/  LOP3.LUT P0, RZ, R3, 0xff, RZ, 0xc0, !PT ;  /* 0x000000ff03ff7812 */ /* 0x000fe2000780c0ff */
[----:B------:R-:W-:Y:S05]  /*30ca0*/  YIELD ;  /* 0x0000000000007946 */ /* 0x000fea0003800000 */
[----:B-----5:R-:W-:Y:S01]  /*30cb0*/  IADD3 R4, R11, 0x3f, RZ ;  /* 0x0000003f0b047810 */ /* 0x020fe20007ffe0ff */
[----:B------:R-:W-:Y:S03]  /*30cc0*/  BSSY B1, `(.L_x_469) ;  /* 0x0000009000017945 */ /* 0x000fe60003800000 */
[----:B------:R-:W-:-:S04]  /*30cd0*/  SHF.R.S32.HI R5, RZ, 0x1f, R4 ;  /* 0x0000001fff057819 */ /* 0x000fc80000011404 */
[----:B------:R-:W-:Y:S01]  /*30ce0*/  LEA.HI R5, R5, R4, RZ, 0x6 ;  /* 0x0000000405057211 */ /* 0x000fe200078f30ff */
[----:B------:R-:W-:Y:S06]  /*30cf0*/  @!P0 BRA `(.L_x_470) ;  /* 0x0000000000148947 */ /* 0x000fec0003800000 */
[----:B------:R-:W-:-:S04]  /*30d00*/  DEPBAR {5,4,3,2,1,0} ;  /* 0x0000003f0000791a */ /* 0x000fc80000000000 */
[----:B------:R1:W-:Y:S01]  /*30d10*/  UTMACCTL.IV [UR8] ;  /* 0x00000000080079b9 */ /* 0x0003e20008000000 */
[----:B------:R-:W-:-:S04]  /*30d20*/  DEPBAR {5,4,3,2,1,0} ;  /* 0x0000003f0000791a */ /* 0x000fc80000000000 */
[----:B------:R1:W-:Y:S02]  /*30d30*/  UTMACCTL.IV [UR10] ;  /* 0x000000000a0079b9 */ /* 0x0003e40008000000 */
[----:B-1----:R-:W-:Y:S01]  /*30d40*/  NOP ;  /* 0x0000000000007918 */ /* 0x002fe20000000000 */
.L_x_470:
[----:B------:R-:W-:Y:S05]  /*30d50*/  BSYNC B1 ;  /* 0x0000000000017941 */ /* 0x000fea0003800000 */
.L_x_469:
[----:B------:R-:W-:Y:S01]  /*30d60*/  UMOV UR4, 0xffffffff ;  /* 0xffffffff00047882 */ /* 0x000fe20000000000 */
[----:B------:R-:W-:Y:S02]  /*30d70*/  SHF.R.S32.HI R7, RZ, 0x6, R5 ;  /* 0x00000006ff077819 */ /* 0x000fe40000011405 */
[----:B------:R-:W-:Y:S05]  /*30d80*/  BRA.DIV UR4, `(.L_x_471) ;  /* 0x0000004e04d87947 */ /* 0x000fea000b800000 */
[----:B------:R-:W-:-:S13]  /*30d90*/  ELECT P6, URZ, PT ;  /* 0x00000000003f782f */ /* 0x000fda00038c0000 */
.L_x_611:
[----:B------:R-:W-:Y:S01]  /*30da0*/  ISETP.LT.OR P6, PT, R11, 0x1, !P6 ;  /* 0x000000010b00780c */ /* 0x000fe200077c1670 */
[----:B------:R-:W-:-:S12]  /*30db0*/  BSSY B1, `(.L_x_472) ;  /* 0x000002d000017945 */ /* 0x000fd80003800000 */
[----:B------:R-:W-:Y:S05]  /*30dc0*/  @P6 BRA `(.L_x_473) ;  /* 0x0000000000ac6947 */ /* 0x000fea0003800000 */
[----:B------:R-:W-:Y:S01]  /*30dd0*/  SHF.L.U32 R17, R17, 0x8, RZ ;  /* 0x0000000811117819 */ /* 0x000fe200000006ff */
[----:B------:R-:W-:Y:S01]  /*30de0*/  IMAD.SHL.U32 R16, R16, 0x100, RZ ;  /* 0x0000010010107824 */ /* 0x000fe200078e00ff */
[----:B------:R-:W-:Y:S01]  /*30df0*/  IADD3 R9, R7, 0x1, RZ ;  /* 0x0000000107097810 */ /* 0x000fe20007ffe0ff */
[----:B------:R-:W-:Y:S01]  /*30e00*/  IMAD.MOV.U32 R4, RZ, RZ, R0 ;  /* 0x000000ffff047224 */ /* 0x000fe200078e0000 */
[----:B------:R-:W-:Y:S02]  /*30e10*/  MOV R12, RZ ;  /* 0x000000ff000c7202 */ /* 0x000fe40000000f00 */
[----:B------:R-:W-:-:S07]  /*30e20*/  MOV R3, R10 ;  /* 0x0000000a00037202 */ /* 0x000fce0000000f00 */
.L_x_477:
[----:B--2---:R-:W-:Y:S01]  /*30e30*/  LEA R8, R4, UR12, 0x3 ;  /* 0x0000000c04087c11 */ /* 0x004fe2000f8e18ff */
[----:B------:R-:W-:Y:S05]  /*30e40*/  YIELD ;  /* 0x0000000000007946 */ /* 0x000fea0003800000 */
[----:B------:R-:W-:Y:S01]  /*30e50*/  SHF.L.U32 R5, R3, 0x1f, RZ ;  /* 0x0000001f03057819 */ /* 0x000fe200000006ff */
[----:B------:R-:W1:Y:S03]  /*30e60*/  @!P1 LDC R6, c[0x0][0x500] ;  /* 0x00014000ff069b82 */ /* 0x000e660000000800 */
[----:B------:R-:W2:Y:S02]  /*30e70*/  SYNCS.PHASECHK.TRANS64.TRYWAIT P0, [R8+URZ+0x34498], R5 ;  /* 0x03449805080075a7 */ /* 0x000ea4000800017f */
[----:B--2---:R-:W-:Y:S05]  /*30e80*/  @!P0 BRA `(.L_x_474) ;  /* 0x0000004c00b88947 */ /* 0x004fea0003800000 */
.L_x_612:
[----:B------:R-:W-:Y:S01]  /*30e90*/  UPRMT UR4, UR13, 0x9910, URZ ;  /* 0x000099100d047896 */ /* 0x000fe2000800003f */
[----:B-1----:R1:W-:Y:S03]  /*30ea0*/  @!P1 SYNCS.ARRIVE.TRANS64 RZ, [R8+URZ+0x34480], R6 ;  /* 0x0344800608ff99a7 */ /* 0x0023e6000800003f */
[----:B------:R-:W-:-:S06]  /*30eb0*/  UISETP.NE.AND UP0, UPT, UR4, 0x2, UPT ;  /* 0x000000020400788c */ /* 0x000fcc000bf05270 */
[----:B------:R-:W-:-:S13]  /*30ec0*/  PLOP3.LUT P0, PT, PT, PT, UP0, 0x80, 0x0 ;  /* 0x000000000000781c */ /* 0x000fda0003f0f008 */
[----:B-1----:R-:W-:Y:S05]  /*30ed0*/  @P0 BRA `(.L_x_475) ;  /* 0x0000000000040947 */ /* 0x002fea0003800000 */
[----:B------:R-:W-:Y:S01]  /*30ee0*/  BPT.TRAP 0x1 ;  /* 0x000000040000795c */ /* 0x000fe20000300000 */
.L_x_475:
[----:B------:R-:W-:Y:S05]  /*30ef0*/  @P2 BRA `(.L_x_476) ;  /* 0x0000000000042947 */ /* 0x000fea0003800000 */
[----:B------:R-:W-:Y:S01]  /*30f00*/  BPT.TRAP 0x1 ;  /* 0x000000040000795c */ /* 0x000fe20000300000 */
.L_x_476:
[----:B------:R-:W-:Y:S01]  /*30f10*/  R2UR UR4, R4 ;  /* 0x00000000040472ca */ /* 0x000fe200000e0000 */
[----:B------:R-:W-:Y:S01]  /*30f20*/  UMOV UR22, 0x0 ;  /* 0x0000000000167882 */ /* 0x000fe20000000000 */
[----:B------:R-:W-:Y:S01]  /*30f30*/  R2UR UR5, R8 ;  /* 0x00000000080572ca */ /* 0x000fe200000e0000 */
[----:B------:R-:W-:Y:S01]  /*30f40*/  UMOV UR23, 0x10000000 ;  /* 0x1000000000177882 */ /* 0x000fe20000000000 */
[----:B------:R-:W-:Y:S02]  /*30f50*/  IADD3 R9, R9, -0x1, RZ ;  /* 0xffffffff09097810 */ /* 0x000fe40007ffe0ff */
[----:B------:R-:W-:Y:S02]  /*30f60*/  R2UR UR6, R12 ;  /* 0x000000000c0672ca */ /* 0x000fe400000e0000 */
[----:B------:R-:W-:Y:S02]  /*30f70*/  R2UR UR7, R16 ;  /* 0x00000000100772ca */ /* 0x000fe400000e0000 */
[----:B------:R-:W-:-:S02]  /*30f80*/  R2UR UR19, R17 ;  /* 0x00000000111372ca */ /* 0x000fc400000e0000 */
[----:B------:R-:W-:Y:S01]  /*30f90*/  ISETP.GT.AND P3, PT, R9, 0x1, PT ;  /* 0x000000010900780c */ /* 0x000fe20003f64270 */
[----:B------:R-:W-:Y:S01]  /*30fa0*/  ULEA UR4, UR4, UR12, 0xf ;  /* 0x0000000c04047291 */ /* 0x000fe2000f8e783f */
[----:B------:R-:W-:Y:S01]  /*30fb0*/  IADD3 R4, R4, 0x1, RZ ;  /* 0x0000000104047810 */ /* 0x000fe20007ffe0ff */
[----:B------:R-:W-:Y:S01]  /*30fc0*/  UIADD3 UR5, UR5, 0x34480, URZ ;  /* 0x0003448005057890 */ /* 0x000fe2000fffe03f */
[----:B------:R-:W-:Y:S01]  /*30fd0*/  IADD3 R12, R12, 0x40, RZ ;  /* 0x000000400c0c7810 */ /* 0x000fe20007ffe0ff */
[----:B------:R-:W-:Y:S01]  /*30fe0*/  UIADD3 UR16, UR4, 0x18000, URZ ;  /* 0x0001800004107890 */ /* 0x000fe2000fffe03f */
[----:B------:R-:W-:Y:S01]  /*30ff0*/  ISETP.NE.AND P0, PT, R4, 0x3, PT ;  /* 0x000000030400780c */ /* 0x000fe20003f05270 */
[----:B------:R-:W-:-:S03]  /*31000*/  UMOV UR18, UR6 ;  /* 0x0000000600127c82 */ /* 0x000fc60008000000 */
[----:B------:R-:W-:Y:S01]  /*31010*/  UMOV UR17, UR5 ;  /* 0x0000000500117c82 */ /* 0x000fe20008000000 */
[----:B------:R-:W-:Y:S01]  /*31020*/  SEL R6, RZ, 0x1, P0 ;  /* 0x00000001ff067807 */ /* 0x000fe20000000000 */
[----:B------:R1:W-:Y:S01]  /*31030*/  UTMALDG.2D [UR4], [UR8], desc[UR22] ;  /* 0x00001604080075b4 */ /* 0x0003e20008009000 */
[----:B------:R-:W-:Y:S02]  /*31040*/  SEL R4, R4, RZ, P0 ;  /* 0x000000ff04047207 */ /* 0x000fe40000000000 */
[----:B------:R-:W-:Y:S01]  /*31050*/  LOP3.LUT R3, R3, R6, RZ, 0x3c, !PT ;  /* 0x0000000603037212 */ /* 0x000fe200078e3cff */
[----:B------:R1:W-:Y:S02]  /*31060*/  UTMALDG.2D [UR16], [UR10], desc[UR22] ;  /* 0x000016100a0075b4 */ /* 0x0003e40008009000 */
[----:B-1----:R-:W-:Y:S05]  /*31070*/  @P3 BRA `(.L_x_477) ;  /* 0xfffffffc006c3947 */ /* 0x002fea000383ffff */
.L_x_473:
[----:B------:R-:W-:Y:S05]  /*31080*/  BSYNC B1 ;  /* 0x0000000000017941 */ /* 0x000fea0003800000 */
.L_x_472:
[----:B------:R-:W-:Y:S01]  /*31090*/  LOP3.LUT P3, RZ, R2, 0xff, RZ, 0xc0, !PT ;  /* 0x000000ff02ff7812 */ /* 0x000fe2000786c0ff */
[----:B------:R-:W-:Y:S01]  /*310a0*/  IMAD.IADD R0, R7, 0x1, R0 ;  /* 0x0000000107007824 */ /* 0x000fe200078e0200 */
[----:B------:R-:W-:-:S03]  /*310b0*/  MOV R4, UR20 ;  /* 0x0000001400047c02 */ /* 0x000fc60008000f00 */
[C---:B------:R-:W-:Y:S01]  /*310c0*/  IMAD.WIDE.U32 R2, R0.reuse, -0x55555555, RZ ;  /* 0xaaaaaaab00027825 */ /* 0x040fe200078e00ff */
[----:B------:R-:W-:Y:S02]  /*310d0*/  ISETP.GT.U32.AND P0, PT, R0, 0x2, PT ;  /* 0x000000020000780c */ /* 0x000fe40003f04070 */
[----:B------:R-:W-:Y:S02]  /*310e0*/  ISETP.NE.AND P4, PT, R4, 0x3, PT ;  /* 0x000000030400780c */ /* 0x000fe40003f85270 */
[C---:B------:R-:W-:Y:S02]  /*310f0*/  ISETP.LT.U32.AND P0, PT, R7.reuse, 0x3, P0 ;  /* 0x000000030700780c */ /* 0x040fe40000701070 */
[----:B------:R-:W-:Y:S01]  /*31100*/  SHF.R.U32.HI R3, RZ, 0x1, R3 ;  /* 0x00000001ff037819 */ /* 0x000fe20000011603 */
[----:B------:R-:W-:Y:S01]  /*31110*/  @P3 SYNCS.ARRIVE.TRANS64.A1T0 RZ, [UR12+0x344f8], RZ ;  /* 0x0344f8ffffff39a7 */ /* 0x000fe2000810000c */
[----:B------:R-:W-:Y:S02]  /*31120*/  ISETP.GE.U32.AND P3, PT, R7, 0x3, PT ;  /* 0x000000030700780c */ /* 0x000fe40003f66070 */
[----:B--2---:R-:W-:Y:S01]  /*31130*/  SEL R5, RZ, 0x1, !P0 ;  /* 0x00000001ff057807 */ /* 0x004fe20004000000 */
[----:B------:R-:W-:-:S03]  /*31140*/  IMAD R0, R3, -0x3, R0 ;  /* 0xfffffffd03007824 */ /* 0x000fc600078e0200 */
[----:B------:R-:W-:-:S07]  /*31150*/  LOP3.LUT R10, R10, R5, RZ, 0x3c, !PT ;  /* 0x000000050a0a7212 */ /* 0x000fce00078e3cff */
[----:B------:R-:W-:Y:S01]  /*31160*/  @P3 LOP3.LUT R10, R10, 0x1, R3, 0x78, !PT ;  /* 0x000000010a0a3812 */ /* 0x000fe200078e7803 */
[----:B------:R-:W-:Y:S06]  /*31170*/  @!P4 BRA `(.L_x_478) ;  /* 0x000000000004c947 */ /* 0x000fec0003800000 */
[----:B------:R-:W-:Y:S01]  /*31180*/  BPT.TRAP 0x1 ;  /* 0x000000040000795c */ /* 0x000fe20000300000 */
.L_x_478:
[C---:B------:R-:W-:Y:S01]  /*31190*/  LEA R3, R22.reuse, UR12, 0x3 ;  /* 0x0000000c16037c11 */ /* 0x040fe2000f8e18ff */
[----:B------:R-:W-:Y:S01]  /*311a0*/  BSSY B1, `(.L_x_479) ;  /* 0x0000005000017945 */ /* 0x000fe20003800000 */
[----:B------:R-:W-:Y:S02]  /*311b0*/  SHF.L.U32 R2, R19, 0x1f, RZ ;  /* 0x0000001f13027819 */ /* 0x000fe400000006ff */
[----:B------:R-:W-:Y:S02]  /*311c0*/  LEA R4, R22, UR12, 0x4 ;  /* 0x0000000c16047c11 */ /* 0x000fe4000f8e20ff */
[----:B------:R-:W1:Y:S02]  /*311d0*/  SYNCS.PHASECHK.TRANS64.TRYWAIT P0, [R3+URZ+0x34400], R2 ;  /* 0x03440002030075a7 */ /* 0x000e64000800017f */
[----:B-1----:R-:W-:Y:S05]  /*311e0*/  @!P0 BRA `(.L_x_480) ;  /* 0x0000004800f48947 */ /* 0x002fea0003800000 */
.L_x_613:
[----:B------:R-:W-:Y:S05]  /*311f0*/  BSYNC B1 ;  /* 0x0000000000017941 */ /* 0x000fea0003800000 */
.L_x_479:
[----:B------:R-:W2:Y:S01]  /*31200*/  LDS.128 R4, [R4+0x34520] ;  /* 0x0345200004047984 */ /* 0x000ea20000000c00 */
[----:B------:R-:W-:Y:S01]  /*31210*/  @!PT LDS RZ, [RZ] ;  /* 0x00000000fffff984 */ /* 0x000fe20000000800 */
[----:B------:R-:W-:Y:S01]  /*31220*/  @!PT LDS RZ, [RZ] ;  /* 0x00000000fffff984 */ /* 0x000fe20000000800 */
[----:B------:R-:W-:Y:S01]  /*31230*/  @!PT LDS RZ, [RZ] ;  /* 0x00000000fffff984 */ /* 0x000fe20000000800 */
[----:B------:R-:W-:Y:S01]  /*31240*/  @!PT LDS RZ, [RZ] ;  /* 0x00000000fffff984 */ /* 0x000fe20000000800 */
[----:B------:R3:W-:Y:S06]  /*31250*/  MEMBAR.ALL.CTA ;  /* 0x0000000000007992 */ /* 0x0007ec0000008000 */
[----:B---3--:R-:W3:Y:S01]  /*31260*/  FENCE.VIEW.ASYNC.S ;  /* 0x00000000000073c6 */ /* 0x008ee20000000000 */
[----:B--2---:R-:W-:Y:S02]  /*31270*/  MOV R17, R5 ;  /* 0x0000000500117202 */ /* 0x004fe40000000f00 */
[----:B------:R-:W-:Y:S01]  /*31280*/  MOV R16, R4 ;  /* 0x0000000400107202 */ /* 0x000fe20000000f00 */
[----:B---3--:R-:W-:Y:S06]  /*31290*/  @!P4 BRA `(.L_x_481) ;  /* 0x000000000004c947 */ /* 0x008fec0003800000 */
[----:B------:R-:W-:Y:S01]  /*312a0*/  BPT.TRAP 0x1 ;  /* 0x000000040000795c */ /* 0x000fe20000300000 */
.L_x_481:
[----:B------:R-:W2:Y:S01]  /*312b0*/  S2R R5, SR_CgaCtaId ;  /* 0x0000000000057919 */ /* 0x000ea20000008800 */
[----:B------:R-:W-:Y:S01]  /*312c0*/  ISETP.NE.AND P0, PT, R7, RZ, PT ;  /* 0x000000ff0700720c */ /* 0x000fe20003f05270 */
[----:B-1----:R-:W-:Y:S01]  /*312d0*/  VIADD R2, R3, 0x34440 ;  /* 0x0003444003027836 */ /* 0x002fe20000000000 */
[CC--:B------:R-:W-:Y:S02]  /*312e0*/  ISETP.NE.AND P3, PT, R6.reuse, R18.reuse, PT ;  /* 0x000000120600720c */ /* 0x0c0fe40003f65270 */
[----:B------:R-:W-:Y:S02]  /*312f0*/  ISETP.EQ.OR P0, PT, R6, R18, !P0 ;  /* 0x000000120600720c */ /* 0x000fe40004702670 */
[----:B--2---:R-:W-:-:S04]  /*31300*/  PRMT R2, R5, 0x654, R2 ;  /* 0x0000065405027816 */ /* 0x004fc80000000002 */
[----:B------:R1:W-:Y:S07]  /*31310*/  SYNCS.ARRIVE.TRANS64.RED.A1T0 RZ, [R2+URZ], RZ ;  /* 0x000000ff02ff79a7 */ /* 0x0003ee000810043f */
[----:B------:R-:W-:Y:S05]  /*31320*/  @P0 BRA `(.L_x_482) ;  /* 0x0000000400a40947 */ /* 0x000fea0003800000 */
[----:B-1----:R-:W1:Y:S02]  /*31330*/  LDC.64 R2, c[0x0][0x290] ;  /* 0x0000a400ff027b82 */ /* 0x002e640000000a00 */
[----:B-1----:R-:W-:-:S05]  /*31340*/  IMAD.WIDE R2, R6, 0xc, R2 ;  /* 0x0000000c06027825 */ /* 0x002fca00078e0202 */
[----:B------:R1:W5:Y:S01]  /*31350*/  LDG.E R11, desc[UR38][R2.64+0x8] ;  /* 0x00000826020b7981 */ /* 0x000362000c1e1900 */
[----:B------:R-:W-:-:S03]  /*31360*/  UMOV UR4, 0xffffffff ;  /* 0xffffffff00047882 */ /* 0x000fc60000000000 */
[----:B------:R-:W-:Y:S05]  /*31370*/  BRA.DIV UR4, `(.L_x_483) ;  /* 0x0000004a04a47947 */ /* 0x000fea000b800000 */
[----:B------:R-:W-:-:S13]  /*31380*/  ELECT P6, URZ, PT ;  /* 0x00000000003f782f */ /* 0x000fda00038c0000 */
.L_x_616:
[----:B------:R-:W-:Y:S04]  /*31390*/  BSSY B1, `(.L_x_484) ;  /* 0x000004f000017945 */ /* 0x000fe80003800000 */
[----:B------:R-:W-:Y:S05]  /*313a0*/  @!P6 BRA `(.L_x_485) ;  /* 0x000000040034e947 */ /* 0x000fea0003800000 */
[----:B------:R-:W-:Y:S01]  /*313b0*/  SHF.R.S32.HI R21, RZ, 0x1f, R6 ;  /* 0x0000001fff157819 */ /* 0x000fe20000011406 */
[----:B------:R-:W-:Y:S01]  /*313c0*/  ULDC.64 UR4, c[0x0][0x510] ;  /* 0x0001440000047ab9 */ /* 0x000fe20000000a00 */
[C---:B------:R-:W-:Y:S01]  /*313d0*/  SHF.L.U32 R20, R6.reuse, 0x3, RZ ;  /* 0x0000000306147819 */ /* 0x040fe200000006ff */
[----:B------:R-:W-:Y:S01]  /*313e0*/  ULDC.64 UR6, c[0x0][0x520] ;  /* 0x0001480000067ab9 */ /* 0x000fe20000000a00 */
[----:B------:R-:W-:Y:S01]  /*313f0*/  SHF.L.U64.HI R21, R6, 0x3, R21 ;  /* 0x0000000306157819 */ /* 0x000fe20000010215 */
[----:B------:R-:W2:Y:S01]  /*31400*/  LDG.E R18, desc[UR38][R2.64] ;  /* 0x0000002602127981 */ /* 0x000ea2000c1e1900 */
[C---:B------:R-:W-:Y:S02]  /*31410*/  IADD3 R8, P0, R20.reuse, UR4, RZ ;  /* 0x0000000414087c10 */ /* 0x040fe4000ff1e0ff */
[----:B------:R-:W-:Y:S02]  /*31420*/  IADD3 R4, P4, R20, UR6, RZ ;  /* 0x0000000614047c10 */ /* 0x000fe4000ff9e0ff */
[C---:B------:R-:W-:Y:S01]  /*31430*/  IADD3.X R9, R21.reuse, UR5, RZ, P0, !PT ;  /* 0x0000000515097c10 */ /* 0x040fe200087fe4ff */
[----:B------:R-:W-:Y:S01]  /*31440*/  ULDC.64 UR4, c[0x0][0x518] ;  /* 0x0001460000047ab9 */ /* 0x000fe20000000a00 */
[----:B------:R-:W-:-:S03]  /*31450*/  IADD3.X R5, R21, UR7, RZ, P4, !PT ;  /* 0x0000000715057c10 */ /* 0x000fc6000a7fe4ff */
[----:B------:R-:W3:Y:S04]  /*31460*/  LDG.E.64 R14, desc[UR38][R8.64] ;  /* 0x00000026080e7981 */ /* 0x000ee8000c1e1b00 */
[----:B------:R4:W2:Y:S04]  /*31470*/  LDG.E.64 R12, desc[UR38][R4.64] ;  /* 0x00000026040c7981 */ /* 0x0008a8000c1e1b00 */
[----:B-1----:R-:W2:Y:S01]  /*31480*/  LDG.E R2, desc[UR38][R2.64+0x4] ;  /* 0x0000042602027981 */ /* 0x002ea2000c1e1900 */
[----:B----4-:R-:W-:-:S04]  /*31490*/  IADD3 R4, P0, R20, UR4, RZ ;  /* 0x0000000414047c10 */ /* 0x010fc8000ff1e0ff */
[----:B------:R-:W-:Y:S01]  /*314a0*/  IADD3.X R5, R21, UR5, RZ, P0, !PT ;  /* 0x0000000515057c10 */ /* 0x000fe200087fe4ff */
[----:B------:R-:W-:-:S04]  /*314b0*/  ULDC.64 UR4, c[0x0][0x528] ;  /* 0x00014a0000047ab9 */ /* 0x000fc80000000a00 */
[----:B------:R1:W4:Y:S02]  /*314c0*/  LDG.E.64 R8, desc[UR38][R4.64] ;  /* 0x0000002604087981 */ /* 0x000324000c1e1b00 */
[----:B-1----:R-:W-:-:S04]  /*314d0*/  IADD3 R4, P0, R20, UR4, RZ ;  /* 0x0000000414047c10 */ /* 0x002fc8000ff1e0ff */
[----:B------:R-:W-:-:S06]  /*314e0*/  IADD3.X R5, R21, UR5, RZ, P0, !PT ;  /* 0x0000000515057c10 */ /* 0x000fcc00087fe4ff */
[----:B------:R-:W4:Y:S04]  /*314f0*/  LDG.E.64 R4, desc[UR38][R4.64] ;  /* 0x0000002604047981 */ /* 0x000f28000c1e1b00 */
[----:B---3--:R-:W-:Y:S04]  /*31500*/  STS.64 [UR14], R14 ;  /* 0x0000000eff007988 */ /* 0x008fe80008000a0e */
[----:B--2---:R-:W-:Y:S04]  /*31510*/  STS.64 [UR15], R12 ;  /* 0x0000000cff007988 */ /* 0x004fe80008000a0f */
[----:B------:R-:W1:Y:S01]  /*31520*/  LDS R20, [UR14+0x1c] ;  /* 0x00001c0eff147984 */ /* 0x000e620008000800 */
[----:B----4-:R-:W-:-:S04]  /*31530*/  SHF.L.U64.HI R24, R8, 0x1, R9 ;  /* 0x0000000108187819 */ /* 0x010fc80000010209 */
[----:B------:R-:W-:-:S04]  /*31540*/  LOP3.LUT R24, R24, 0x1fffffff, RZ, 0xc0, !PT ;  /* 0x1fffffff18187812 */ /* 0x000fc800078ec0ff */
[----:B------:R-:W-:-:S04]  /*31550*/  SHF.R.U32.HI R9, RZ, 0x4, R24 ;  /* 0x00000004ff097819 */ /* 0x000fc80000011618 */
[----:B-1----:R-:W-:-:S05]  /*31560*/  LOP3.LUT R9, R20, 0xf, R9, 0xb8, !PT ;  /* 0x0000000f14097812 */ /* 0x002fca00078eb809 */
[----:B------:R-:W-:Y:S04]  /*31570*/  STS [UR14+0x1c], R9 ;  /* 0x00001c09ff007988 */ /* 0x000fe8000800080e */
[----:B------:R-:W1:Y:S02]  /*31580*/  LDS R23, [UR14+0x1c] ;  /* 0x00001c0eff177984 */ /* 0x000e640008000800 */
[----:B-1----:R-:W-:-:S05]  /*31590*/  LOP3.LUT R23, R23, 0xf0, RZ, 0xb8, !PT ;  /* 0x000000f017177812 */ /* 0x002fca00078eb8ff */
[----:B------:R-:W-:Y:S04]  /*315a0*/  STS [UR14+0x1c], R23 ;  /* 0x00001c17ff007988 */ /* 0x000fe8000800080e */
[----:B------:R-:W1:Y:S01]  /*315b0*/  LDS R21, [UR14+0x1c] ;  /* 0x00001c0eff157984 */ /* 0x000e620008000800 */
[----:B------:R-:W-:-:S04]  /*315c0*/  MOV R20, UR14 ;  /* 0x0000000e00147c02 */ /* 0x000fc80008000f00 */
[----:B------:R-:W-:Y:S02]  /*315d0*/  SHF.R.U64 R20, R20, 0x4, RZ ;  /* 0x0000000414147819 */ /* 0x000fe400000012ff */
[----:B-1----:R-:W-:-:S05]  /*315e0*/  LOP3.LUT R21, R21, 0xf00, RZ, 0xb8, !PT ;  /* 0x00000f0015157812 */ /* 0x002fca00078eb8ff */
[----:B------:R-:W-:Y:S04]  /*315f0*/  STS.64 [UR14+0x18], R20 ;  /* 0x00001814ff007988 */ /* 0x000fe80008000a0e */
[----:B------:R-:W1:Y:S01]  /*31600*/  LDS R25, [UR14+0x1c] ;  /* 0x00001c0eff197984 */ /* 0x000e620008000800 */
[----:B------:R-:W-:-:S04]  /*31610*/  SHF.L.U32 R9, R8, 0x1, RZ ;  /* 0x0000000108097819 */ /* 0x000fc800000006ff */
[----:B------:R-:W-:Y:S01]  /*31620*/  LOP3.LUT R9, R9, 0xfffffffe, RZ, 0xc0, !PT ;  /* 0xfffffffe09097812 */ /* 0x000fe200078ec0ff */
[----:B-----5:R-:W-:Y:S01]  /*31630*/  VIADD R12, R11, 0xffffffff ;  /* 0xffffffff0b0c7836 */ /* 0x020fe20000000000 */
[----:B------:R-:W-:Y:S02]  /*31640*/  CS2R R14, SRZ ;  /* 0x00000000000e7805 */ /* 0x000fe4000001ff00 */
[----:B------:R-:W-:Y:S02]  /*31650*/  IADD3 R13, R18, -0x1, RZ ;  /* 0xffffffff120d7810 */ /* 0x000fe40007ffe0ff */
[----:B------:R-:W-:Y:S01]  /*31660*/  SHF.R.U64 R9, R9, 0x4, R24 ;  /* 0x0000000409097819 */ /* 0x000fe20000001218 */
[----:B------:R-:W-:Y:S04]  /*31670*/  STS [UR14+0x10], R20 ;  /* 0x00001014ff007988 */ /* 0x000fe8000800080e */
[----:B------:R-:W-:Y:S04]  /*31680*/  STS [UR14+0x14], R20 ;  /* 0x00001414ff007988 */ /* 0x000fe8000800080e */
[----:B------:R-:W-:Y:S04]  /*31690*/  STS.128 [UR14+0x20], R12 ;  /* 0x0000200cff007988 */ /* 0x000fe80008000c0e */
[----:B------:R-:W-:Y:S04]  /*316a0*/  STS [UR14+0xc], R9 ;  /* 0x00000c09ff007988 */ /* 0x000fe8000800080e */
[----:B------:R-:W-:Y:S01]  /*316b0*/  STS [UR14+0x30], RZ ;  /* 0x000030ffff007988 */ /* 0x000fe2000800080e */
[----:B-1----:R-:W-:-:S05]  /*316c0*/  LOP3.LUT R3, R25, 0xf000, RZ, 0xb8, !PT ;  /* 0x0000f00019037812 */ /* 0x002fca00078eb8ff */
[----:B------:R-:W-:Y:S04]  /*316d0*/  STS [UR14+0x1c], R3 ;  /* 0x00001c03ff007988 */ /* 0x000fe8000800080e */
[----:B------:R-:W1:Y:S01]  /*316e0*/  LDS R8, [UR15+0x1c] ;  /* 0x00001c0fff087984 */ /* 0x000e620008000800 */
[----:B------:R-:W-:-:S04]  /*316f0*/  SHF.L.U64.HI R18, R4, 0x1, R5 ;  /* 0x0000000104127819 */ /* 0x000fc80000010205 */
        /* <DEDUP_REMOVED lines=13> */
[----:B------:R-:W-:Y:S01]  /*317d0*/  SHF.L.U32 R3, R4, 0x1, RZ ;  /* 0x0000000104037819 */ /* 0x000fe200000006ff */
[----:B------:R-:W-:-:S03]  /*317e0*/  VIADD R13, R2, 0xffffffff ;  /* 0xffffffff020d7836 */ /* 0x000fc60000000000 */
[----:B------:R-:W-:-:S04]  /*317f0*/  LOP3.LUT R3, R3, 0xfffffffe, RZ, 0xc0, !PT ;  /* 0xfffffffe03037812 */ /* 0x000fc800078ec0ff */
[----:B------:R-:W-:Y:S01]  /*31800*/  SHF.R.U64 R3, R3, 0x4, R18 ;  /* 0x0000000403037819 */ /* 0x000fe20000001212 */
[----:B------:R2:W-:Y:S04]  /*31810*/  STS.128 [UR15+0x20], R12 ;  /* 0x0000200cff007988 */ /* 0x0005e80008000c0f */
[----:B------:R2:W-:Y:S04]  /*31820*/  STS [UR15+0xc], R3 ;  /* 0x00000c03ff007988 */ /* 0x0005e8000800080f */
[----:B------:R2:W-:Y:S04]  /*31830*/  STS [UR15+0x10], R8 ;  /* 0x00001008ff007988 */ /* 0x0005e8000800080f */
[----:B------:R2:W-:Y:S04]  /*31840*/  STS [UR15+0x14], R8 ;  /* 0x00001408ff007988 */ /* 0x0005e8000800080f */
[----:B------:R-:W-:Y:S01]  /*31850*/  STS [UR15+0x30], RZ ;  /* 0x000030ffff007988 */ /* 0x000fe2000800080f */
[----:B-1----:R-:W-:-:S05]  /*31860*/  LOP3.LUT R2, R20, 0xf000, RZ, 0xb8, !PT ;  /* 0x0000f00014027812 */ /* 0x002fca00078eb8ff */
[----:B------:R2:W-:Y:S02]  /*31870*/  STS [UR15+0x1c], R2 ;  /* 0x00001c02ff007988 */ /* 0x0005e4000800080f */
.L_x_485:
[----:B------:R-:W-:Y:S05]  /*31880*/  BSYNC B1 ;  /* 0x0000000000017941 */ /* 0x000fea0003800000 */
.L_x_484:
[----:B------:R-:W-:-:S03]  /*31890*/  UMOV UR4, 0xffffffff ;  /* 0xffffffff00047882 */ /* 0x000fc60000000000 */
[----:B------:R-:W-:Y:S05]  /*318a0*/  BRA.DIV UR4, `(.L_x_486) ;  /* 0x0000004604787947 */ /* 0x000fea000b800000 */
[----:B------:R-:W-:Y:S01]  /*318b0*/  ELECT P6, URZ, PT ;  /* 0x00000000003f782f */ /* 0x000fe200038c0000 */
[----:B------:R-:W-:-:S12]  /*318c0*/  NOP ;  /* 0x0000000000007918 */ /* 0x000fd80000000000 */
.L_x_620:
[----:B-12---:R-:W1:Y:S02]  /*318d0*/  S2R R2, SR_LANEID ;  /* 0x0000000000027919 */ /* 0x006e640000000000 */
[----:B-1----:R-:W-:-:S04]  /*318e0*/  SHF.L.U32 R8, R2, 0x2, RZ ;  /* 0x0000000202087819 */ /* 0x002fc800000006ff */
[C---:B------:R-:W-:Y:S01]  /*318f0*/  IADD3 R4, P0, R8.reuse, UR8, RZ ;  /* 0x0000000808047c10 */ /* 0x040fe2000ff1e0ff */
[----:B------:R1:W2:Y:S01]  /*31900*/  LDS R9, [R8+UR14] ;  /* 0x0000000e08097984 */ /* 0x0002a20008000800 */
[----:B------:R-:W-:-:S03]  /*31910*/  IADD3 R2, P4, R8, UR10, RZ ;  /* 0x0000000a08027c10 */ /* 0x000fc6000ff9e0ff */
[----:B------:R1:W3:Y:S01]  /*31920*/  LDS R13, [R8+UR14+0x80] ;  /* 0x0000800e080d7984 */ /* 0x0002e20008000800 */
[----:B------:R-:W-:Y:S09]  /*31930*/  @!P6 BRA `(.L_x_487) ;  /* 0x000000000008e947 */ /* 0x000ff20003800000 */
[----:B------:R0:W-:Y:S01]  /*31940*/  UTMACMDFLUSH ;  /* 0x00000000000079b7 */ /* 0x0001e20000000000 */
[----:B------:R-:W-:-:S04]  /*31950*/  DEPBAR.LE SB0, 0x0 ;  /* 0x000080000000791a */ /* 0x000fc80000000000 */
.L_x_487:
[----:B------:R-:W-:Y:S01]  /*31960*/  IADD3.X R5, RZ, UR9, RZ, P0, !PT ;  /* 0x00000009ff057c10 */ /* 0x000fe200087fe4ff */
[----:B------:R-:W-:Y:S05]  /*31970*/  WARPSYNC.ALL ;  /* 0x0000000000007948 */ /* 0x000fea0003800000 */
[----:B------:R-:W-:Y:S01]  /*31980*/  IADD3.X R3, RZ, UR11, RZ, P4, !PT ;  /* 0x0000000bff037c10 */ /* 0x000fe2000a7fe4ff */
[----:B--2---:R2:W5:Y:S04]  /*31990*/  ATOMG.E.EXCH.STRONG.GPU PT, RZ, [R4], R9 ;  /* 0x0000000904ff73a8 */ /* 0x00456800041ee100 */
[----:B---3--:R2:W5:Y:S01]  /*319a0*/  ATOMG.E.EXCH.STRONG.GPU PT, RZ, [R2], R13 ;  /* 0x0000000d02ff73a8 */ /* 0x00856200041ee100 */
[----:B------:R-:W-:-:S07]  /*319b0*/  IMAD.MOV.U32 R18, RZ, RZ, R6 ;  /* 0x000000ffff127224 */ /* 0x000fce00078e0006 */
.L_x_482:
[----:B------:R-:W-:Y:S02]  /*319c0*/  ISETP.NE.AND P4, PT, R7, RZ, PT ;  /* 0x000000ff0700720c */ /* 0x000fe40003f85270 */
[----:B------:R-:W-:Y:S02]  /*319d0*/  IADD3 R22, R22, 0x1, RZ ;  /* 0x0000000116167810 */ /* 0x000fe40007ffe0ff */
[----:B--2---:R-:W-:Y:S02]  /*319e0*/  SEL R3, RZ, 0x1, !P3 ;  /* 0x00000001ff037807 */ /* 0x004fe40005800000 */
[----:B------:R-:W-:-:S04]  /*319f0*/  ISETP.NE.AND P0, PT, R22, 0x8, PT ;  /* 0x000000081600780c */ /* 0x000fc80003f05270 */
[----:B-1----:R-:W-:Y:S02]  /*31a00*/  SEL R2, RZ, 0x1, P0 ;  /* 0x00000001ff027807 */ /* 0x002fe40000000000 */
[----:B------:R-:W-:Y:S02]  /*31a10*/  SEL R22, R22, RZ, P0 ;  /* 0x000000ff16167207 */ /* 0x000fe40000000000 */
[----:B------:R-:W-:Y:S02]  /*31a20*/  LOP3.LUT R19, R19, R2, RZ, 0x3c, !PT ;  /* 0x0000000213137212 */ /* 0x000fe400078e3cff */
[----:B------:R-:W-:Y:S01]  /*31a30*/  PRMT R2, RZ, 0x7610, R2 ;  /* 0x00007610ff027816 */ /* 0x000fe20000000002 */
[----:B------:R-:W-:Y:S06]  /*31a40*/  @P4 BRA `(.L_x_488) ;  /* 0xfffffff000904947 */ /* 0x000fec000383ffff */
[----:B------:R-:W-:Y:S05]  /*31a50*/  BSYNC B0 ;  /* 0x0000000000007941 */ /* 0x000fea0003800000 */
.L_x_468:
[----:B------:R-:W-:-:S03]  /*31a60*/  UMOV UR4, 0xffffffff ;  /* 0xffffffff00047882 */ /* 0x000fc60000000000 */
[----:B------:R-:W-:Y:S05]  /*31a70*/  BRA.DIV UR4, `(.L_x_489) ;  /* 0x0000004604347947 */ /* 0x000fea000b800000 */
[----:B-----5:R-:W-:-:S13]  /*31a80*/  ELECT P6, URZ, PT ;  /* 0x00000000003f782f */ /* 0x020fda00038c0000 */
.L_x_623:
[----:B------:R-:W-:Y:S04]  /*31a90*/  BSSY B0, `(.L_x_490) ;  /* 0x0000021000007945 */ /* 0x000fe80003800000 */
[----:B------:R-:W-:Y:S05]  /*31aa0*/  @!P6 BRA `(.L_x_491) ;  /* 0x00000000007ce947 */ /* 0x000fea0003800000 */
[----:B------:R-:W-:-:S04]  /*31ab0*/  ULOP3.LUT UR4, UR40, 0x2, URZ, 0xfc, !UPT ;  /* 0x0000000228047892 */ /* 0x000fc8000f8efc3f */
[----:B------:R-:W-:-:S06]  /*31ac0*/  UISETP.NE.AND UP0, UPT, UR4, 0x3, UPT ;  /* 0x000000030400788c */ /* 0x000fcc000bf05270 */
[----:B------:R-:W-:-:S13]  /*31ad0*/  PLOP3.LUT P0, PT, PT, PT, UP0, 0x80, 0x0 ;  /* 0x000000000000781c */ /* 0x000fda0003f0f008 */
[----:B------:R-:W-:Y:S05]  /*31ae0*/  @!P0 BRA `(.L_x_492) ;  /* 0x0000000000048947 */ /* 0x000fea0003800000 */
[----:B------:R-:W-:Y:S01]  /*31af0*/  BPT.TRAP 0x1 ;  /* 0x000000040000795c */ /* 0x000fe20000300000 */
.L_x_492:
[----:B------:R-:W-:Y:S02]  /*31b00*/  MOV R3, UR12 ;  /* 0x0000000c00037c02 */ /* 0x000fe40008000f00 */
[----:B------:R-:W-:Y:S02]  /*31b10*/  SHF.L.U32 R2, R10, 0x1f, RZ ;  /* 0x0000001f0a027819 */ /* 0x000fe400000006ff */
[----:B------:R-:W-:-:S05]  /*31b20*/  IADD3 R3, R3, 0x34498, RZ ;  /* 0x0003449803037810 */ /* 0x000fca0007ffe0ff */
[C---:B------:R-:W-:Y:S01]  /*31b30*/  IMAD R7, R0.reuse, 0x8, R3 ;  /* 0x0000000800077824 */ /* 0x040fe200078e0203 */
[----:B------:R-:W-:-:S03]  /*31b40*/  IADD3 R0, R0, 0x1, RZ ;  /* 0x0000000100007810 */ /* 0x000fc60007ffe0ff */
[----:B------:R-:W1:Y:S01]  /*31b50*/  SYNCS.PHASECHK.TRANS64.TRYWAIT P0, [R7+URZ], R2 ;  /* 0x00000002070075a7 */ /* 0x000e62000800017f */
[----:B------:R-:W-:-:S04]  /*31b60*/  ISETP.NE.AND P1, PT, R0, 0x3, PT ;  /* 0x000000030000780c */ /* 0x000fc80003f25270 */
[----:B------:R-:W-:Y:S02]  /*31b70*/  SEL R5, RZ, 0x1, P1 ;  /* 0x00000001ff057807 */ /* 0x000fe40000800000 */
[----:B------:R-:W-:Y:S02]  /*31b80*/  SEL R0, R0, RZ, P1 ;  /* 0x000000ff00007207 */ /* 0x000fe40000800000 */
[----:B------:R-:W-:Y:S02]  /*31b90*/  LOP3.LUT R5, R10, R5, RZ, 0x3c, !PT ;  /* 0x000000050a057212 */ /* 0x000fe400078e3cff */
[----:B------:R-:W-:Y:S02]  /*31ba0*/  LEA R9, R0, R3, 0x3 ;  /* 0x0000000300097211 */ /* 0x000fe400078e18ff */
[----:B------:R-:W-:Y:S01]  /*31bb0*/  SHF.L.U32 R4, R5, 0x1f, RZ ;  /* 0x0000001f05047819 */ /* 0x000fe200000006ff */
[----:B-1----:R-:W-:Y:S06]  /*31bc0*/  @!P0 BRA `(.L_x_493) ;  /* 0x0000004400008947 */ /* 0x002fec0003800000 */
.L_x_624:
[----:B------:R-:W2:Y:S01]  /*31bd0*/  SYNCS.PHASECHK.TRANS64.TRYWAIT P0, [R9+URZ], R4 ;  /* 0x00000004090075a7 */ /* 0x000ea2000800017f */
[----:B------:R-:W-:-:S04]  /*31be0*/  IADD3 R0, R0, 0x1, RZ ;  /* 0x0000000100007810 */ /* 0x000fc80007ffe0ff */
[----:B------:R-:W-:-:S04]  /*31bf0*/  ISETP.NE.AND P1, PT, R0, 0x3, PT ;  /* 0x000000030000780c */ /* 0x000fc80003f25270 */
[----:B-1----:R-:W-:Y:S02]  /*31c00*/  SEL R2, RZ, 0x1, P1 ;  /* 0x00000001ff027807 */ /* 0x002fe40000800000 */
[----:B------:R-:W-:Y:S02]  /*31c10*/  SEL R0, R0, RZ, P1 ;  /* 0x000000ff00007207 */ /* 0x000fe40000800000 */
[----:B------:R-:W-:Y:S01]  /*31c20*/  LOP3.LUT R2, R5, R2, RZ, 0x3c, !PT ;  /* 0x0000000205027212 */ /* 0x000fe200078e3cff */
[----:B--2---:R-:W-:Y:S06]  /*31c30*/  @!P0 BRA `(.L_x_494) ;  /* 0x0000004000f88947 */ /* 0x004fec0003800000 */
.L_x_625:
[----:B------:R-:W-:Y:S01]  /*31c40*/  IMAD R3, R0, 0x8, R3 ;  /* 0x0000000800037824 */ /* 0x000fe200078e0203 */
[----:B------:R-:W-:-:S07]  /*31c50*/  SHF.L.U32 R0, R2, 0x1f, RZ ;  /* 0x0000001f02007819 */ /* 0x000fce00000006ff */
.L_x_495:
[----:B--2---:R2:W3:Y:S02]  /*31c60*/  SYNCS.PHASECHK.TRANS64.TRYWAIT P0, [R3+URZ], R0 ;  /* 0x00000000030075a7 */ /* 0x0044e4000800017f */
[----:B---3--:R-:W-:Y:S05]  /*31c70*/  @!P0 NANOSLEEP.SYNCS 0x989680 ;  /* 0x009896800000895d */ /* 0x008fea0003900000 */
[----:B------:R-:W3:Y:S02]  /*31c80*/  @!P0 SYNCS.PHASECHK.TRANS64 P0, [R3+URZ], R0 ;  /* 0x00000000030085a7 */ /* 0x000ee4000800007f */
[----:B---3--:R-:W-:Y:S05]  /*31c90*/  @!P0 BRA `(.L_x_495) ;  /* 0xfffffffc00f08947 */ /* 0x008fea000383ffff */
.L_x_491:
[----:B------:R-:W-:Y:S05]  /*31ca0*/  BSYNC B0 ;  /* 0x0000000000007941 */ /* 0x000fea0003800000 */
.L_x_490:
[----:B------:R-:W-:Y:S05]  /*31cb0*/  EXIT ;  /* 0x000000000000794d */ /* 0x000fea0003800000 */
.L_x_237:
[----:B------:R-:W-:Y:S01]  /*31cc0*/  PLOP3.LUT P1, PT, PT, PT, UP3, 0x80, 0x0 ;  /* 0x000000000000781c */ /* 0x000fe20003f2f038 */
[----:B------:R-:W-:Y:S01]  /*31cd0*/  ULDC UR20, c[0x0][0x10] ;  /* 0x0000040000147ab9 */ /* 0x000fe20000000800 */
[----:B------:R-:W-:Y:S01]  /*31ce0*/  ULDC UR22, c[0x0][0x904] ;  /* 0x0002410000167ab9 */ /* 0x000fe20000000800 */
[----:B------:R-:W-:Y:S01]  /*31cf0*/  UMOV UR19, 0xffffffff ;  /* 0xffffffff00137882 */ /* 0x000fe20000000000 */
[----:B------:R-:W-:Y:S01]  /*31d00*/  ULDC.64 UR12, c[0x0][0x8c8] ;  /* 0x00023200000c7ab9 */ /* 0x000fe20000000a00 */
[----:B------:R-:W-:Y:S01]  /*31d10*/  UIMAD.WIDE.U32 UR20, UR60, UR20, URZ ;  /* 0x000000143c1472a5 */ /* 0x000fe2000f8e003f */
[----:B------:R-:W-:Y:S01]  /*31d20*/  MOV R14, 0x1 ;  /* 0x00000001000e7802 */ /* 0x000fe20000000f00 */
[----:B------:R-:W-:Y:S01]  /*31d30*/  ULDC.64 UR14, c[0x0][0x8e0] ;  /* 0x00023800000e7ab9 */ /* 0x000fe20000000a00 */
[----:B------:R-:W-:Y:S01]  /*31d40*/  USHF.L.U32 UR23, UR19, UR22, URZ ;  /* 0x0000001613177299 */ /* 0x000fe2000800063f */
[----:B------:R-:W-:Y:S01]  /*31d50*/  MOV R13, RZ ;  /* 0x000000ff000d7202 */ /* 0x000fe20000000f00 */
[----:B------:R-:W-:Y:S01]  /*31d60*/  UIADD3 UR11, UP1, UR12, -0x1, URZ ;  /* 0xffffffff0c0b7890 */ /* 0x000fe2000ff3e03f */
[----:B------:R-:W-:-:S02]  /*31d70*/  ULDC UR19, c[0x0][0x14] ;  /* 0x0000050000137ab9 */ /* 0x000fc40000000800 */
[----:B------:R-:W1:Y:S01]  /*31d80*/  @P1 S2R R2, SR_CTAID.Y ;  /* 0x0000000000021919 */ /* 0x000e620000002600 */
[----:B------:R-:W-:Y:S02]  /*31d90*/  UIADD3 UR12, UP2, UR14, -0x1, URZ ;  /* 0xffffffff0e0c7890 */ /* 0x000fe4000ff5e03f */
[----:B------:R-:W-:Y:S02]  /*31da0*/  UIMAD.WIDE.U32 UR28, UR20, UR19, URZ ;  /* 0x00000013141c72a5 */ /* 0x000fe4000f8e003f */
[----:B------:R-:W-:Y:S01]  /*31db0*/  UIMAD UR21, UR21, UR19, URZ ;  /* 0x00000013151572a4 */ /* 0x000fe2000f8e023f */
[----:B------:R-:W-:Y:S01]  /*31dc0*/  ULDC UR18, c[0x0][0x8a8] ;  /* 0x00022a0000127ab9 */ /* 0x000fe20000000800 */
[----:B------:R-:W-:Y:S01]  /*31dd0*/  UMOV UR24, 0x1 ;  /* 0x0000000100187882 */ /* 0x000fe20000000000 */
[----:B------:R-:W-:Y:S02]  /*31de0*/  UIADD3.X UR14, UR15, -0x1, URZ, UP2, !UPT ;  /* 0xffffffff0f0e7890 */ /* 0x000fe400097fe43f */
[----:B------:R-:W-:-:S02]  /*31df0*/  UIADD3.X UR13, UR13, -0x1, URZ, UP1, !UPT ;  /* 0xffffffff0d0d7890 */ /* 0x000fc40008ffe43f */
[----:B------:R-:W-:Y:S02]  /*31e00*/  ULOP3.LUT UR15, UR59, 0x2, URZ, 0xfc, !UPT ;  /* 0x000000023b0f7892 */ /* 0x000fe4000f8efc3f */
[----:B------:R-:W-:Y:S02]  /*31e10*/  UIADD3 UR16, UR9, -0x1, URZ ;  /* 0xffffffff09107890 */ /* 0x000fe4000fffe03f */
[----:B------:R-:W-:Y:S02]  /*31e20*/  UIADD3 UR17, UR10, -0x1, URZ ;  /* 0xffffffff0a117890 */ /* 0x000fe4000fffe03f */
[----:B------:R-:W-:Y:S02]  /*31e30*/  UIADD3 UR18, UR18, -0x1, URZ ;  /* 0xffffffff12127890 */ /* 0x000fe4000fffe03f */
[----:B------:R-:W-:Y:S02]  /*31e40*/  USHF.L.U32 UR19, UR24, UR22, URZ ;  /* 0x0000001618137299 */ /* 0x000fe4000800063f */
[----:B------:R-:W-:-:S02]  /*31e50*/  ULOP3.LUT UR20, URZ, UR23, URZ, 0x33, !UPT ;  /* 0x000000173f147292 */ /* 0x000fc4000f8e333f */
[----:B------:R-:W-:Y:S01]  /*31e60*/  UIADD3 UR21, UR29, UR21, URZ ;  /* 0x000000151d157290 */ /* 0x000fe2000fffe03f */
[----:B-1----:R-:W-:-:S15]  /*31e70*/  @P1 R2UR UR57, R2 ;  /* 0x00000000023912ca */ /* 0x002fde00000e0000 */
.L_x_516:
[----:B------:R-:W1:Y:S01]  /*31e80*/  LDC.64 R2, c[0x0][0x8f8] ;  /* 0x00023e00ff027b82 */ /* 0x000e620000000a00 */
[----:B------:R-:W-:Y:S01]  /*31e90*/  UIADD3 UR8, UP1, UR8, UR28, URZ ;  /* 0x0000001c08087290 */ /* 0x000fe2000ff3e03f */
[----:B------:R-:W-:Y:S01]  /*31ea0*/  ISETP.NE.AND P2, PT, R15, RZ, PT ;  /* 0x000000ff0f00720c */ /* 0x000fe20003f45270 */
[----:B------:R-:W-:Y:S01]  /*31eb0*/  UMOV UR22, 0xffffffff ;  /* 0xffffffff00167882 */ /* 0x000fe20000000000 */
[----:B------:R-:W-:Y:S01]  /*31ec0*/  UMOV UR23, 0xffffffff ;  /* 0xffffffff00177882 */ /* 0x000fe20000000000 */
[----:B------:R-:W-:Y:S01]  /*31ed0*/  UIADD3.X UR7, UR7, UR21, URZ, UP1, !UPT ;  /* 0x0000001507077290 */ /* 0x000fe20008ffe43f */
[----:B------:R-:W-:Y:S01]  /*31ee0*/  IMAD.MOV.U32 R19, RZ, RZ, RZ ;  /* 0x000000ffff137224 */ /* 0x000fe200078e00ff */
[----:B------:R-:W-:Y:S01]  /*31ef0*/  UMOV UR24, 0xffffffff ;  /* 0xffffffff00187882 */ /* 0x000fe20000000000 */
[----:B-1----:R-:W-:-:S03]  /*31f00*/  ISETP.LE.U32.AND P1, PT, R2, UR8, PT ;  /* 0x0000000802007c0c */ /* 0x002fc6000bf23070 */
[----:B------:R-:W-:-:S04]  /*31f10*/  MOV R2, UR7 ;  /* 0x0000000700027c02 */ /* 0x000fc80008000f00 */
[----:B------:R-:W-:-:S13]  /*31f20*/  ISETP.GE.U32.AND.EX P1, PT, R2, R3, PT, P1 ;  /* 0x000000030200720c */ /* 0x000fda0003f26110 */
[----:B---345:R-:W-:Y:S05]  /*31f30*/  @P2 BRA P1, `(.L_x_496) ;  /* 0x0000001800442947 */ /* 0x038fea0000800000 */
[----:B------:R-:W-:-:S04]  /*31f40*/  IADD3 R2, P2, R6, UR5, RZ ;  /* 0x0000000506027c10 */ /* 0x000fc8000ff5e0ff */
[----:B------:R-:W-:Y:S02]  /*31f50*/  ISETP.GT.U32.AND P1, PT, R2, UR8, PT ;  /* 0x0000000802007c0c */ /* 0x000fe4000bf24070 */
[----:B------:R-:W-:-:S04]  /*31f60*/  IADD3.X R2, R7, UR6, RZ, P2, !PT ;  /* 0x0000000607027c10 */ /* 0x000fc800097fe4ff */
[----:B------:R-:W-:-:S13]  /*31f70*/  ISETP.GT.U32.AND.EX P1, PT, R2, UR7, PT, P1 ;  /* 0x0000000702007c0c */ /* 0x000fda000bf24110 */
[----:B------:R-:W-:Y:S05]  /*31f80*/  @P1 BRA `(.L_x_497) ;  /* 0x0000001400241947 */ /* 0x000fea0003800000 */
[----:B------:R-:W-:Y:S01]  /*31f90*/  IADD3 R11, R20, UR4, RZ ;  /* 0x00000004140b7c10 */ /* 0x000fe2000fffe0ff */
[----:B------:R-:W-:Y:S01]  /*31fa0*/  ULDC UR22, c[0x0][0x910] ;  /* 0x0002440000167ab9 */ /* 0x000fe20000000800 */
[----:B------:R-:W-:Y:S01]  /*31fb0*/  IMAD.MOV.U32 R23, RZ, RZ, R8 ;  /* 0x000000ffff177224 */ /* 0x000fe200078e0008 */
[----:B------:R-:W-:Y:S02]  /*31fc0*/  MOV R16, R0 ;  /* 0x0000000000107202 */ /* 0x000fe40000000f00 */
[----:B------:R-:W-:-:S04]  /*31fd0*/  IADD3 R12, R11, 0x20, RZ ;  /* 0x000000200b0c7810 */ /* 0x000fc80007ffe0ff */
[----:B------:R-:W-:-:S13]  /*31fe0*/  ISETP.GE.AND P1, PT, R12, UR22, PT ;  /* 0x000000160c007c0c */ /* 0x000fda000bf26270 */
[----:B------:R-:W1:Y:S01]  /*31ff0*/  @!P1 LDC.64 R2, c[0x0][0x918] ;  /* 0x00024600ff029b82 */ /* 0x000e620000000a00 */
[----:B------:R-:W-:Y:S01]  /*32000*/  @!P1 IADD3 R7, R11, 0x20, RZ ;  /* 0x000000200b079810 */ /* 0x000fe20007ffe0ff */
[----:B------:R-:W-:Y:S01]  /*32010*/  BSSY B0, `(.L_x_498) ;  /* 0x0000064000007945 */ /* 0x000fe20003800000 */
[----:B------:R-:W-:-:S03]  /*32020*/  MOV R6, 0x7fffffff ;  /* 0x7fffffff00067802 */ /* 0x000fc60000000f00 */
[----:B-1----:R-:W-:-:S05]  /*32030*/  @!P1 IMAD.WIDE R2, R7, 0xc, R2 ;  /* 0x0000000c07029825 */ /* 0x002fca00078e0202 */
[----:B------:R1:W5:Y:S04]  /*32040*/  @!P1 LDG.E R8, desc[UR38][R2.64] ;  /* 0x0000002602089981 */ /* 0x000368000c1e1900 */
[----:B------:R1:W5:Y:S01]  /*32050*/  @!P1 LDG.E R0, desc[UR38][R2.64+0x4] ;  /* 0x0000042602009981 */ /* 0x000362000c1e1900 */
[----:B------:R-:W-:Y:S02]  /*32060*/  ISETP.GE.AND P1, PT, R11, UR22, PT ;  /* 0x000000160b007c0c */ /* 0x000fe4000bf26270 */
[----:B------:R-:W-:-:S11]  /*32070*/  MOV R7, RZ ;  /* 0x000000ff00077202 */ /* 0x000fd60000000f00 */
[----:B-1----:R-:W-:Y:S05]  /*32080*/  @P1 BRA `(.L_x_499) ;  /* 0x0000000400701947 */ /* 0x002fea0003800000 */
[----:B------:R-:W-:Y:S01]  /*32090*/  IABS R7, R9 ;  /* 0x0000000900077213 */ /* 0x000fe20000000000 */
[----:B------:R-:W-:Y:S01]  /*320a0*/  ULDC UR23, c[0x0][0x8f0] ;  /* 0x00023c0000177ab9 */ /* 0x000fe20000000800 */
[----:B------:R-:W-:Y:S02]  /*320b0*/  IABS R6, R10 ;  /* 0x0000000a00067213 */ /* 0x000fe40000000000 */
[----:B------:R-:W1:Y:S01]  /*320c0*/  I2F.RP R3, R7 ;  /* 0x0000000700037306 */ /* 0x000e620000209400 */
[----:B------:R-:W-:Y:S02]  /*320d0*/  PLOP3.LUT P3, PT, PT, PT, UP0, 0x80, 0x0 ;  /* 0x000000000000781c */ /* 0x000fe40003f6f008 */
[C---:B------:R-:W-:Y:S02]  /*320e0*/  IADD3 R22, P2, R16.reuse, UR12, RZ ;  /* 0x0000000c10167c10 */ /* 0x040fe4000ff5e0ff */
[C---:B------:R-:W-:Y:S02]  /*320f0*/  IADD3 R21, P1, R23.reuse, UR11, RZ ;  /* 0x0000000b17157c10 */ /* 0x040fe4000ff3e0ff */
[----:B------:R-:W-:Y:S01]  /*32100*/  LEA.HI.X.SX32 R25, R16, UR14, 0x1, P2 ;  /* 0x0000000e10197c11 */ /* 0x000fe200090f0eff */
[----:B------:R-:W3:Y:S01]  /*32110*/  I2F.RP R2, R6 ;  /* 0x0000000600027306 */ /* 0x000ee20000209400 */
[----:B------:R-:W-:-:S07]  /*32120*/  LEA.HI.X.SX32 R24, R23, UR13, 0x1, P1 ;  /* 0x0000000d17187c11 */ /* 0x000fce00088f0eff */
[----:B-1----:R-:W1:Y:S08]  /*32130*/  MUFU.RCP R3, R3 ;  /* 0x0000000300037308 */ /* 0x002e700000001000 */
[----:B---3--:R-:W3:Y:S01]  /*32140*/  MUFU.RCP R2, R2 ;  /* 0x0000000200027308 */ /* 0x008ee20000001000 */
[----:B-1----:R-:W-:-:S07]  /*32150*/  VIADD R19, R3, 0xffffffe ;  /* 0x0ffffffe03137836 */ /* 0x002fce0000000000 */
[----:B------:R-:W1:Y:S01]  /*32160*/  F2I.FTZ.U32.TRUNC.NTZ R19, R19 ;  /* 0x0000001300137305 */ /* 0x000e62000021f000 */
[----:B---3--:R-:W-:-:S07]  /*32170*/  IADD3 R17, R2, 0xffffffe, RZ ;  /* 0x0ffffffe02117810 */ /* 0x008fce0007ffe0ff */
[----:B------:R-:W3:Y:S01]  /*32180*/  F2I.FTZ.U32.TRUNC.NTZ R17, R17 ;  /* 0x0000001100117305 */ /* 0x000ee2000021f000 */
[----:B-1----:R-:W-:Y:S02]  /*32190*/  IADD3 R18, RZ, -R19, RZ ;  /* 0x80000013ff127210 */ /* 0x002fe40007ffe0ff */
[----:B---3--:R-:W-:Y:S01]  /*321a0*/  IADD3 R16, RZ, -R17, RZ ;  /* 0x80000011ff107210 */ /* 0x008fe20007ffe0ff */
[----:B------:R-:W-:Y:S06]  /*321b0*/  @!P3 BRA `(.L_x_500) ;  /* 0x000000000034b947 */ /* 0x000fec0003800000 */
[----:B------:R-:W-:Y:S01]  /*321c0*/  ULDC UR4, c[0x0][0x8dc] ;  /* 0x0002370000047ab9 */ /* 0x000fe20000000800 */
[----:B------:R-:W-:Y:S01]  /*321d0*/  ULDC.64 UR24, c[0x0][0x8d0] ;  /* 0x0002340000187ab9 */ /* 0x000fe20000000a00 */
[----:B------:R-:W-:-:S05]  /*321e0*/  IADD3 R3, P1, R21, UR4, RZ ;  /* 0x0000000415037c10 */ /* 0x000fca000ff3e0ff */
[----:B------:R-:W-:-:S04]  /*321f0*/  IMAD.X R21, RZ, RZ, R24, P1 ;  /* 0x000000ffff157224 */ /* 0x000fc800008e0618 */
[----:B------:R-:W-:-:S04]  /*32200*/  IMAD.WIDE.U32 R4, R21, UR24, RZ ;  /* 0x0000001815047c25 */ /* 0x000fc8000f8e00ff */
[----:B------:R-:W-:-:S04]  /*32210*/  IMAD.WIDE.U32 R4, P1, R3, UR25, R4 ;  /* 0x0000001903047c25 */ /* 0x000fc8000f820004 */
[----:B------:R-:W-:Y:S01]  /*32220*/  IMAD.WIDE.U32 R2, R3, UR24, RZ ;  /* 0x0000001803027c25 */ /* 0x000fe2000f8e00ff */
[----:B------:R-:W-:-:S04]  /*32230*/  MOV R2, R5 ;  /* 0x0000000500027202 */ /* 0x000fc80000000f00 */
[----:B------:R-:W-:Y:S02]  /*32240*/  IADD3 RZ, P2, R3, R4, RZ ;  /* 0x0000000403ff7210 */ /* 0x000fe40007f5e0ff */
[----:B------:R-:W-:-:S03]  /*32250*/  IADD3.X R3, RZ, RZ, RZ, P1, !PT ;  /* 0x000000ffff037210 */ /* 0x000fc60000ffe4ff */
[----:B------:R-:W-:-:S04]  /*32260*/  IMAD.WIDE.U32.X R2, R21, UR25, R2, P2 ;  /* 0x0000001915027c25 */ /* 0x000fc800090e0402 */
[----:B------:R-:W-:Y:S01]  /*32270*/  IMAD.MOV.U32 R24, RZ, RZ, R3 ;  /* 0x000000ffff187224 */ /* 0x000fe200078e0003 */
[----:B------:R-:W-:-:S07]  /*32280*/  MOV R21, R2 ;  /* 0x0000000200157202 */ /* 0x000fce0000000f00 */
.L_x_500:
[----:B------:R-:W-:Y:S05]  /*32290*/  @!P0 BRA `(.L_x_501) ;  /* 0x0000000000348947 */ /* 0x000fea0003800000 */
[----:B------:R-:W-:Y:S01]  /*322a0*/  ULDC UR4, c[0x0][0x8f4] ;  /* 0x00023d0000047ab9 */ /* 0x000fe20000000800 */
[----:B------:R-:W-:Y:S01]  /*322b0*/  ULDC.64 UR24, c[0x0][0x8e8] ;  /* 0x00023a0000187ab9 */ /* 0x000fe20000000a00 */
[----:B------:R-:W-:-:S04]  /*322c0*/  IADD3 R3, P1, R22, UR4, RZ ;  /* 0x0000000416037c10 */ /* 0x000fc8000ff3e0ff */
[----:B------:R-:W-:-:S05]  /*322d0*/  IADD3.X R23, RZ, R25, RZ, P1, !PT ;  /* 0x00000019ff177210 */ /* 0x000fca0000ffe4ff */
        /* <DEDUP_REMOVED lines=9> */
.L_x_501:
[----:B------:R-:W-:Y:S01]  /*32370*/  MOV R2, RZ ;  /* 0x000000ff00027202 */ /* 0x000fe20000000f00 */
[----:B------:R-:W-:Y:S01]  /*32380*/  IMAD R18, R18, R7, RZ ;  /* 0x0000000712127224 */ /* 0x000fe200078e02ff */
[----:B------:R-:W-:Y:S01]  /*32390*/  MOV R3, R19 ;  /* 0x0000001300037202 */ /* 0x000fe20000000f00 */
[----:B------:R-:W-:Y:S01]  /*323a0*/  ULDC UR4, c[0x0][0x8d8] ;  /* 0x0002360000047ab9 */ /* 0x000fe20000000800 */
[----:B------:R-:W-:Y:S01]  /*323b0*/  IMAD R4, R16, R6, RZ ;  /* 0x0000000610047224 */ /* 0x000fe200078e02ff */
[----:B------:R-:W-:Y:S01]  /*323c0*/  SHF.R.U64 R22, R22, UR23, R25 ;  /* 0x0000001716167c19 */ /* 0x000fe20008001219 */
[----:B------:R-:W-:Y:S01]  /*323d0*/  IMAD.HI.U32 R19, R19, R18, R2 ;  /* 0x0000001213137227 */ /* 0x000fe200078e0002 */
[----:B------:R-:W-:Y:S02]  /*323e0*/  SHF.R.U64 R21, R21, UR4, R24 ;  /* 0x0000000415157c19 */ /* 0x000fe40008001218 */
[----:B------:R-:W-:Y:S01]  /*323f0*/  IABS R18, R9 ;  /* 0x0000000900127213 */ /* 0x000fe20000000000 */
[----:B------:R-:W-:Y:S01]  /*32400*/  IMAD.MOV.U32 R3, RZ, RZ, R17 ;  /* 0x000000ffff037224 */ /* 0x000fe200078e0011 */
[----:B------:R-:W-:-:S02]  /*32410*/  IADD3 R16, R21, UR16, RZ ;  /* 0x0000001015107c10 */ /* 0x000fc4000fffe0ff */
[----:B------:R-:W-:Y:S01]  /*32420*/  IADD3 R21, RZ, -R18, RZ ;  /* 0x80000012ff157210 */ /* 0x000fe20007ffe0ff */
[----:B------:R-:W-:Y:S01]  /*32430*/  IMAD.HI.U32 R2, R17, R4, R2 ;  /* 0x0000000411027227 */ /* 0x000fe200078e0002 */
[----:B------:R-:W-:Y:S02]  /*32440*/  IADD3 R17, R22, UR17, RZ ;  /* 0x0000001116117c10 */ /* 0x000fe4000fffe0ff */
[----:B------:R-:W-:Y:S02]  /*32450*/  IABS R3, R10 ;  /* 0x0000000a00037213 */ /* 0x000fe40000000000 */
[----:B------:R-:W-:Y:S02]  /*32460*/  IABS R4, R17 ;  /* 0x0000001100047213 */ /* 0x000fe40000000000 */
[----:B------:R-:W-:Y:S01]  /*32470*/  IABS R5, R16 ;  /* 0x0000001000057213 */ /* 0x000fe20000000000 */
[----:B------:R-:W-:Y:S01]  /*32480*/  IMAD.MOV R18, RZ, RZ, -R3 ;  /* 0x000000ffff127224 */ /* 0x000fe200078e0a03 */
[----:B------:R-:W-:Y:S01]  /*32490*/  PLOP3.LUT P5, PT, PT, PT, UP3, 0x80, 0x0 ;  /* 0x000000000000781c */ /* 0x000fe20003faf038 */
[----:B------:R-:W-:-:S04]  /*324a0*/  IMAD.HI.U32 R3, R19, R4, RZ ;  /* 0x0000000413037227 */ /* 0x000fc800078e00ff */
[----:B------:R-:W-:-:S04]  /*324b0*/  IMAD.HI.U32 R2, R2, R5, RZ ;  /* 0x0000000502027227 */ /* 0x000fc800078e00ff */
[----:B------:R-:W-:Y:S02]  /*324c0*/  IMAD R4, R3, R21, R4 ;  /* 0x0000001503047224 */ /* 0x000fe400078e0204 */
[----:B------:R-:W-:-:S03]  /*324d0*/  IMAD R3, R2, R18, R5 ;  /* 0x0000001202037224 */ /* 0x000fc600078e0205 */
[----:B------:R-:W-:Y:S02]  /*324e0*/  ISETP.GT.U32.AND P2, PT, R7, R4, PT ;  /* 0x000000040700720c */ /* 0x000fe40003f44070 */
[----:B------:R-:W-:-:S11]  /*324f0*/  ISETP.GT.U32.AND P1, PT, R6, R3, PT ;  /* 0x000000030600720c */ /* 0x000fd60003f24070 */
[----:B------:R-:W-:Y:S02]  /*32500*/  @!P2 IADD3 R4, R4, -R7, RZ ;  /* 0x800000070404a210 */ /* 0x000fe40007ffe0ff */
[----:B------:R-:W-:Y:S02]  /*32510*/  @!P1 IADD3 R3, R3, -R6, RZ ;  /* 0x8000000603039210 */ /* 0x000fe40007ffe0ff */
[----:B------:R-:W-:Y:S02]  /*32520*/  ISETP.GT.U32.AND P4, PT, R7, R4, PT ;  /* 0x000000040700720c */ /* 0x000fe40003f84070 */
[----:B------:R-:W-:Y:S02]  /*32530*/  ISETP.GT.U32.AND P3, PT, R6, R3, PT ;  /* 0x000000030600720c */ /* 0x000fe40003f64070 */
[----:B------:R-:W-:Y:S02]  /*32540*/  ISETP.GE.AND P2, PT, R17, RZ, PT ;  /* 0x000000ff1100720c */ /* 0x000fe40003f46270 */
[----:B------:R-:W-:-:S07]  /*32550*/  ISETP.GE.AND P1, PT, R16, RZ, PT ;  /* 0x000000ff1000720c */ /* 0x000fce0003f26270 */
[----:B------:R-:W-:Y:S02]  /*32560*/  @!P4 IADD3 R4, R4, -R7, RZ ;  /* 0x800000070404c210 */ /* 0x000fe40007ffe0ff */
[----:B------:R-:W-:Y:S01]  /*32570*/  @!P3 IMAD.IADD R3, R3, 0x1, -R6 ;  /* 0x000000010303b824 */ /* 0x000fe200078e0a06 */
[----:B------:R-:W-:Y:S02]  /*32580*/  ISETP.NE.AND P4, PT, RZ, UR10, PT ;  /* 0x0000000aff007c0c */ /* 0x000fe4000bf85270 */
[----:B------:R-:W-:Y:S02]  /*32590*/  ISETP.NE.AND P3, PT, RZ, UR9, PT ;  /* 0x00000009ff007c0c */ /* 0x000fe4000bf65270 */
[----:B------:R-:W-:Y:S02]  /*325a0*/  @!P2 IADD3 R4, -R4, RZ, RZ ;  /* 0x000000ff0404a210 */ /* 0x000fe40007ffe1ff */
[----:B------:R-:W-:-:S07]  /*325b0*/  @!P1 IADD3 R3, -R3, RZ, RZ ;  /* 0x000000ff03039210 */ /* 0x000fce0007ffe1ff */
[----:B------:R-:W-:Y:S02]  /*325c0*/  @!P4 LOP3.LUT R4, RZ, UR10, RZ, 0x33, !PT ;  /* 0x0000000aff04cc12 */ /* 0x000fe4000f8e33ff */
[----:B------:R-:W-:Y:S02]  /*325d0*/  @!P3 LOP3.LUT R3, RZ, UR9, RZ, 0x33, !PT ;  /* 0x00000009ff03bc12 */ /* 0x000fe4000f8e33ff */
[----:B------:R-:W-:-:S03]  /*325e0*/  IADD3 R4, R17, -R4, RZ ;  /* 0x8000000411047210 */ /* 0x000fc60007ffe0ff */
[----:B------:R-:W-:-:S04]  /*325f0*/  IMAD.IADD R3, R16, 0x1, -R3 ;  /* 0x0000000110037824 */ /* 0x000fc800078e0a03 */
[----:B------:R-:W-:Y:S01]  /*32600*/  IMAD R6, R3, R4, RZ ;  /* 0x0000000403067224 */ /* 0x000fe200078e02ff */
[----:B------:R-:W-:-:S04]  /*32610*/  SEL R2, R4, R3, !P5 ;  /* 0x0000000304027207 */ /* 0x000fc80006800000 */
[----:B------:R-:W-:Y:S02]  /*32620*/  SHF.R.S32.HI R5, RZ, 0x1f, R2 ;  /* 0x0000001fff057819 */ /* 0x000fe40000011402 */
[----:B------:R-:W-:Y:S02]  /*32630*/  SHF.R.S32.HI R7, RZ, 0x1f, R6 ;  /* 0x0000001fff077819 */ /* 0x000fe40000011406 */
[----:B------:R-:W-:-:S07]  /*32640*/  MOV R4, R2 ;  /* 0x0000000200047202 */ /* 0x000fce0000000f00 */
.L_x_499:
[----:B--2---:R-:W-:Y:S05]  /*32650*/  BSYNC B0 ;  /* 0x0000000000007941 */ /* 0x004fea0003800000 */
.L_x_498:
[----:B------:R-:W1:Y:S01]  /*32660*/  SHFL.UP PT, R3, R6, 0x1, RZ ;  /* 0x0420000006037989 */ /* 0x000e6200000e00ff */
[----:B------:R-:W-:-:S03]  /*32670*/  ISETP.NE.AND P1, PT, R20, RZ, PT ;  /* 0x000000ff1400720c */ /* 0x000fc60003f25270 */
[----:B------:R-:W2:Y:S01]  /*32680*/  SHFL.UP PT, R2, R7, 0x1, RZ ;  /* 0x0420000007027989 */ /* 0x000ea200000e00ff */
[----:B-1----:R-:W-:Y:S02]  /*32690*/  SEL R3, R3, RZ, P1 ;  /* 0x000000ff03037207 */ /* 0x002fe40000800000 */
[----:B--2---:R-:W-:Y:S02]  /*326a0*/  SEL R2, R2, RZ, P1 ;  /* 0x000000ff02027207 */ /* 0x004fe40000800000 */
[----:B------:R-:W-:-:S04]  /*326b0*/  IADD3 R18, P2, R3, R6, RZ ;  /* 0x0000000603127210 */ /* 0x000fc80007f5e0ff */
[----:B------:R-:W-:Y:S01]  /*326c0*/  IADD3.X R19, R2, R7, RZ, P2, !PT ;  /* 0x0000000702137210 */ /* 0x000fe200017fe4ff */
[----:B------:R-:W1:Y:S01]  /*326d0*/  SHFL.UP PT, R3, R18, 0x2, RZ ;  /* 0x0440000012037989 */ /* 0x000e6200000e00ff */
[----:B------:R-:W-:-:S03]  /*326e0*/  ISETP.GE.U32.AND P2, PT, R20, 0x2, PT ;  /* 0x000000021400780c */ /* 0x000fc60003f46070 */
[----:B------:R-:W2:Y:S01]  /*326f0*/  SHFL.UP PT, R2, R19, 0x2, RZ ;  /* 0x0440000013027989 */ /* 0x000ea200000e00ff */
[----:B-1----:R-:W-:-:S04]  /*32700*/  SEL R3, R3, RZ, P2 ;  /* 0x000000ff03037207 */ /* 0x002fc80001000000 */
[----:B------:R-:W-:Y:S02]  /*32710*/  IADD3 R16, P3, R3, R18, RZ ;  /* 0x0000001203107210 */ /* 0x000fe40007f7e0ff */
[----:B--2---:R-:W-:-:S03]  /*32720*/  SEL R2, R2, RZ, P2 ;  /* 0x000000ff02027207 */ /* 0x004fc60001000000 */
[----:B------:R-:W1:Y:S01]  /*32730*/  SHFL.UP PT, R3, R16, 0x4, RZ ;  /* 0x0480000010037989 */ /* 0x000e6200000e00ff */
[----:B------:R-:W-:Y:S02]  /*32740*/  IADD3.X R17, R2, R19, RZ, P3, !PT ;  /* 0x0000001302117210 */ /* 0x000fe40001ffe4ff */
[----:B------:R-:W-:-:S03]  /*32750*/  ISETP.GE.U32.AND P3, PT, R20, 0x4, PT ;  /* 0x000000041400780c */ /* 0x000fc60003f66070 */
[----:B------:R-:W2:Y:S01]  /*32760*/  SHFL.UP PT, R2, R17, 0x4, RZ ;  /* 0x0480000011027989 */ /* 0x000ea200000e00ff */
[----:B-1----:R-:W-:-:S04]  /*32770*/  SEL R3, R3, RZ, P3 ;  /* 0x000000ff03037207 */ /* 0x002fc80001800000 */
[----:B------:R-:W-:Y:S02]  /*32780*/  IADD3 R18, P4, R3, R16, RZ ;  /* 0x0000001003127210 */ /* 0x000fe40007f9e0ff */
[----:B--2---:R-:W-:-:S03]  /*32790*/  SEL R2, R2, RZ, P3 ;  /* 0x000000ff02027207 */ /* 0x004fc60001800000 */
[----:B------:R-:W1:Y:S02]  /*327a0*/  SHFL.UP PT, R3, R18, 0x8, RZ ;  /* 0x0500000012037989 */ /* 0x000e6400000e00ff */
[----:B------:R-:W-:Y:S01]  /*327b0*/  IMAD.X R19, R2, 0x1, R17, P4 ;  /* 0x0000000102137824 */ /* 0x000fe200020e0611 */
[----:B------:R-:W-:-:S04]  /*327c0*/  ISETP.GE.U32.AND P4, PT, R20, 0x8, PT ;  /* 0x000000081400780c */ /* 0x000fc80003f86070 */
        /* <DEDUP_REMOVED lines=10> */
[----:B--2---:R-:W-:-:S04]  /*32870*/  SEL R2, R2, RZ, P5 ;  /* 0x000000ff02027207 */ /* 0x004fc80002800000 */
[----:B------:R-:W-:Y:S02]  /*32880*/  IADD3.X R18, R2, R17, RZ, P6, !PT ;  /* 0x0000001102127210 */ /* 0x000fe400037fe4ff */
[----:B------:R-:W-:-:S04]  /*32890*/  IADD3 R2, P6, R19, UR5, RZ ;  /* 0x0000000513027c10 */ /* 0x000fc8000ffde0ff */
[----:B------:R-:W-:Y:S02]  /*328a0*/  IADD3.X R3, R18, UR6, RZ, P6, !PT ;  /* 0x0000000612037c10 */ /* 0x000fe4000b7fe4ff */
[----:B------:R-:W-:-:S04]  /*328b0*/  ISETP.GT.U32.AND P6, PT, R2, UR8, PT ;  /* 0x0000000802007c0c */ /* 0x000fc8000bfc4070 */
[----:B------:R-:W-:-:S13]  /*328c0*/  ISETP.GT.U32.AND.EX P6, PT, R3, UR7, PT, P6 ;  /* 0x0000000703007c0c */ /* 0x000fda000bfc4160 */
[----:B------:R-:W-:-:S04]  /*328d0*/  VOTE.ANY R16, PT, P6 ;  /* 0x0000000000107806 */ /* 0x000fc800030e0100 */
[----:B------:R-:W-:-:S13]  /*328e0*/  ISETP.NE.AND P6, PT, R16, RZ, PT ;  /* 0x000000ff1000720c */ /* 0x000fda0003fc5270 */
[----:B------:R-:W-:Y:S05]  /*328f0*/  @P6 BRA `(.L_x_502) ;  /* 0x0000000800786947 */ /* 0x000fea0003800000 */
[----:B------:R-:W-:Y:S01]  /*32900*/  MOV R19, R2 ;  /* 0x0000000200137202 */ /* 0x000fe20000000f00 */
[----:B------:R-:W-:Y:S01]  /*32910*/  IMAD.MOV.U32 R21, RZ, RZ, R3 ;  /* 0x000000ffff157224 */ /* 0x000fe200078e0003 */
[----:B------:R-:W-:Y:S01]  /*32920*/  ULDC UR22, c[0x0][0x910] ;  /* 0x0002440000167ab9 */ /* 0x000fe20000000800 */
[----:B------:R-:W-:Y:S01]  /*32930*/  ULDC UR23, c[0x0][0x8f4] ;  /* 0x00023d0000177ab9 */ /* 0x000fe20000000800 */
[----:B------:R-:W-:Y:S01]  /*32940*/  ULDC UR4, c[0x0][0x8dc] ;  /* 0x0002370000047ab9 */ /* 0x000fe20000000800 */
[----:B------:R-:W-:Y:S01]  /*32950*/  ULDC UR30, c[0x0][0x8d8] ;  /* 0x00023600001e7ab9 */ /* 0x000fe20000000800 */
[----:B------:R-:W-:Y:S01]  /*32960*/  ULDC UR31, c[0x0][0x8f0] ;  /* 0x00023c00001f7ab9 */ /* 0x000fe20000000800 */
[----:B------:R-:W-:Y:S01]  /*32970*/  ULDC.64 UR24, c[0x0][0x8d0] ;  /* 0x0002340000187ab9 */ /* 0x000fe20000000a00 */
[----:B------:R-:W-:-:S05]  /*32980*/  ULDC.64 UR26, c[0x0][0x8e8] ;  /* 0x00023a00001a7ab9 */ /* 0x000fca0000000a00 */
.L_x_507:
[----:B------:R-:W-:Y:S01]  /*32990*/  MOV R11, R12 ;  /* 0x0000000c000b7202 */ /* 0x000fe20000000f00 */
[----:B-----5:R-:W-:Y:S01]  /*329a0*/  IMAD.MOV.U32 R16, RZ, RZ, R8 ;  /* 0x000000ffff107224 */ /* 0x020fe200078e0008 */
[----:B------:R-:W-:Y:S02]  /*329b0*/  IADD3 R12, R12, 0x20, RZ ;  /* 0x000000200c0c7810 */ /* 0x000fe40007ffe0ff */
[----:B------:R-:W-:Y:S02]  /*329c0*/  MOV R17, R0 ;  /* 0x0000000000117202 */ /* 0x000fe40000000f00 */
[----:B------:R-:W-:-:S13]  /*329d0*/  ISETP.GE.AND P6, PT, R12, UR22, PT ;  /* 0x000000160c007c0c */ /* 0x000fda000bfc6270 */
[----:B------:R-:W1:Y:S01]  /*329e0*/  @!P6 LDC.64 R2, c[0x0][0x918] ;  /* 0x00024600ff02eb82 */ /* 0x000e620000000a00 */
[----:B------:R-:W2:Y:S01]  /*329f0*/  SHFL.IDX PT, R21, R21, 0x1f, 0x1f ;  /* 0x03e01f0015157f89 */ /* 0x000ea200000e0000 */
[----:B------:R-:W-:-:S03]  /*32a00*/  @!P6 IADD3 R7, R11, 0x20, RZ ;  /* 0x000000200b07e810 */ /* 0x000fc60007ffe0ff */
[----:B------:R-:W3:Y:S01]  /*32a10*/  SHFL.IDX PT, R19, R19, 0x1f, 0x1f ;  /* 0x03e01f0013137f89 */ /* 0x000ee200000e0000 */
[----:B------:R-:W-:Y:S01]  /*32a20*/  BSSY B0, `(.L_x_503) ;  /* 0x0000064000007945 */ /* 0x000fe20003800000 */
[----:B-1----:R-:W-:-:S05]  /*32a30*/  @!P6 IMAD.WIDE R2, R7, 0xc, R2 ;  /* 0x0000000c0702e825 */ /* 0x002fca00078e0202 */
[----:B------:R1:W5:Y:S04]  /*32a40*/  @!P6 LDG.E R8, desc[UR38][R2.64] ;  /* 0x000000260208e981 */ /* 0x000368000c1e1900 */
[----:B------:R1:W5:Y:S01]  /*32a50*/  @!P6 LDG.E R0, desc[UR38][R2.64+0x4] ;  /* 0x000004260200e981 */ /* 0x000362000c1e1900 */
[----:B------:R-:W-:Y:S02]  /*32a60*/  ISETP.GE.AND P6, PT, R11, UR22, PT ;  /* 0x000000160b007c0c */ /* 0x000fe4000bfc6270 */
[----:B--2---:R-:W-:Y:S02]  /*32a70*/  R2UR UR6, R21 ;  /* 0x00000000150672ca */ /* 0x004fe400000e0000 */
[----:B---3--:R-:W-:Y:S02]  /*32a80*/  R2UR UR5, R19 ;  /* 0x00000000130572ca */ /* 0x008fe400000e0000 */
[----:B------:R-:W-:-:S02]  /*32a90*/  MOV R6, 0x7fffffff ;  /* 0x7fffffff00067802 */ /* 0x000fc40000000f00 */
[----:B------:R-:W-:-:S05]  /*32aa0*/  MOV R7, RZ ;  /* 0x000000ff00077202 */ /* 0x000fca0000000f00 */
[----:B-1----:R-:W-:Y:S06]  /*32ab0*/  @P6 BRA `(.L_x_504) ;  /* 0x0000000400686947 */ /* 0x002fec0003800000 */
[----:B------:R-:W-:-:S04]  /*32ac0*/  IADD3 R18, P6, R16, UR11, RZ ;  /* 0x0000000b10127c10 */ /* 0x000fc8000ffde0ff */
[----:B------:R-:W-:Y:S02]  /*32ad0*/  LEA.HI.X.SX32 R21, R16, UR13, 0x1, P6 ;  /* 0x0000000d10157c11 */ /* 0x000fe4000b0f0eff */
[----:B------:R-:W-:Y:S02]  /*32ae0*/  IABS R16, R9 ;  /* 0x0000000900107213 */ /* 0x000fe40000000000 */
[C---:B------:R-:W-:Y:S02]  /*32af0*/  IADD3 R22, P6, R17.reuse, UR12, RZ ;  /* 0x0000000c11167c10 */ /* 0x040fe4000ffde0ff */
[----:B------:R-:W1:Y:S02]  /*32b00*/  I2F.RP R2, R16 ;  /* 0x0000001000027306 */ /* 0x000e640000209400 */
[----:B------:R-:W-:Y:S02]  /*32b10*/  LEA.HI.X.SX32 R23, R17, UR14, 0x1, P6 ;  /* 0x0000000e11177c11 */ /* 0x000fe4000b0f0eff */
[----:B------:R-:W-:-:S04]  /*32b20*/  PLOP3.LUT P6, PT, PT, PT, UP0, 0x80, 0x0 ;  /* 0x000000000000781c */ /* 0x000fc80003fcf008 */
[----:B-1----:R-:W1:Y:S02]  /*32b30*/  MUFU.RCP R2, R2 ;  /* 0x0000000200027308 */ /* 0x002e640000001000 */
[----:B-1----:R-:W-:-:S06]  /*32b40*/  VIADD R17, R2, 0xffffffe ;  /* 0x0ffffffe02117836 */ /* 0x002fcc0000000000 */
[----:B------:R-:W1:Y:S02]  /*32b50*/  F2I.FTZ.U32.TRUNC.NTZ R17, R17 ;  /* 0x0000001100117305 */ /* 0x000e64000021f000 */
[----:B-1----:R-:W-:Y:S01]  /*32b60*/  IADD3 R19, RZ, -R17, RZ ;  /* 0x80000011ff137210 */ /* 0x002fe20007ffe0ff */
[----:B------:R-:W-:Y:S06]  /*32b70*/  @!P6 BRA `(.L_x_505) ;  /* 0x00000000002ce947 */ /* 0x000fec0003800000 */
        /* <DEDUP_REMOVED lines=11> */
.L_x_505:
[----:B------:R-:W-:Y:S05]  /*32c30*/  @!P0 BRA `(.L_x_506) ;  /* 0x00000000002c8947 */ /* 0x000fea0003800000 */
        /* <DEDUP_REMOVED lines=8> */
[----:B------:R-:W-:-:S03]  /*32cc0*/  IMAD.WIDE.U32.X R2, R23, UR27, R2, P6 ;  /* 0x0000001b17027c25 */ /* 0x000fc6000b0e0402 */
[----:B------:R-:W-:Y:S02]  /*32cd0*/  MOV R22, R2 ;  /* 0x0000000200167202 */ /* 0x000fe40000000f00 */
[----:B------:R-:W-:-:S07]  /*32ce0*/  MOV R23, R3 ;  /* 0x0000000300177202 */ /* 0x000fce0000000f00 */
.L_x_506:
[----:B------:R-:W-:Y:S01]  /*32cf0*/  SHF.R.U64 R4, R22, UR31, R23 ;  /* 0x0000001f16047c19 */ /* 0x000fe20008001217 */
[----:B------:R-:W-:Y:S01]  /*32d00*/  IMAD R5, R19, R16, RZ ;  /* 0x0000001013057224 */ /* 0x000fe200078e02ff */
[----:B------:R-:W-:Y:S02]  /*32d10*/  IABS R2, R9 ;  /* 0x0000000900027213 */ /* 0x000fe40000000000 */
[----:B------:R-:W-:Y:S01]  /*32d20*/  MOV R3, R17 ;  /* 0x0000001100037202 */ /* 0x000fe20000000f00 */
[----:B------:R-:W-:Y:S01]  /*32d30*/  VIADD R4, R4, UR17 ;  /* 0x0000001104047c36 */ /* 0x000fe20008000000 */
[----:B------:R-:W-:Y:S02]  /*32d40*/  IADD3 R7, RZ, -R2, RZ ;  /* 0x80000002ff077210 */ /* 0x000fe40007ffe0ff */
[----:B------:R-:W-:Y:S02]  /*32d50*/  MOV R2, RZ ;  /* 0x000000ff00027202 */ /* 0x000fe40000000f00 */
[----:B------:R-:W-:-:S02]  /*32d60*/  IABS R6, R4 ;  /* 0x0000000400067213 */ /* 0x000fc40000000000 */
[----:B------:R-:W-:Y:S01]  /*32d70*/  SHF.R.U64 R18, R18, UR30, R21 ;  /* 0x0000001e12127c19 */ /* 0x000fe20008001215 */
[----:B------:R-:W-:Y:S01]  /*32d80*/  IMAD.HI.U32 R2, R17, R5, R2 ;  /* 0x0000000511027227 */ /* 0x000fe200078e0002 */
[-C--:B------:R-:W-:Y:S02]  /*32d90*/  IABS R17, R10.reuse ;  /* 0x0000000a00117213 */ /* 0x080fe40000000000 */
[----:B------:R-:W-:Y:S01]  /*32da0*/  MOV R3, R7 ;  /* 0x0000000700037202 */ /* 0x000fe20000000f00 */
[----:B------:R-:W-:Y:S01]  /*32db0*/  IMAD.MOV.U32 R5, RZ, RZ, R6 ;  /* 0x000000ffff057224 */ /* 0x000fe200078e0006 */
[----:B------:R-:W-:Y:S01]  /*32dc0*/  IADD3 R7, R18, UR16, RZ ;  /* 0x0000001012077c10 */ /* 0x000fe2000fffe0ff */
[----:B------:R-:W1:Y:S01]  /*32dd0*/  I2F.RP R6, R17 ;  /* 0x0000001100067306 */ /* 0x000e620000209400 */
[----:B------:R-:W-:Y:S01]  /*32de0*/  IABS R21, R10 ;  /* 0x0000000a00157213 */ /* 0x000fe20000000000 */
[----:B------:R-:W-:Y:S01]  /*32df0*/  IMAD.HI.U32 R2, R2, R5, RZ ;  /* 0x0000000502027227 */ /* 0x000fe200078e00ff */
[----:B------:R-:W-:-:S02]  /*32e00*/  IABS R18, R7 ;  /* 0x0000000700127213 */ /* 0x000fc40000000000 */
[----:B------:R-:W-:Y:S01]  /*32e10*/  IADD3 R21, RZ, -R21, RZ ;  /* 0x80000015ff157210 */ /* 0x000fe20007ffe0ff */
[----:B------:R-:W-:-:S05]  /*32e20*/  IMAD R5, R2, R3, R5 ;  /* 0x0000000302057224 */ /* 0x000fca00078e0205 */
[----:B------:R-:W-:Y:S01]  /*32e30*/  ISETP.GT.U32.AND P6, PT, R16, R5, PT ;  /* 0x000000051000720c */ /* 0x000fe20003fc4070 */
[----:B-1----:R-:W1:-:S12]  /*32e40*/  MUFU.RCP R6, R6 ;  /* 0x0000000600067308 */ /* 0x002e580000001000 */
[----:B------:R-:W-:Y:S02]  /*32e50*/  @!P6 IADD3 R5, R5, -R16, RZ ;  /* 0x800000100505e210 */ /* 0x000fe40007ffe0ff */
[----:B-1----:R-:W-:-:S04]  /*32e60*/  IADD3 R2, R6, 0xffffffe, RZ ;  /* 0x0ffffffe06027810 */ /* 0x002fc80007ffe0ff */
[----:B------:R1:W2:Y:S02]  /*32e70*/  F2I.FTZ.U32.TRUNC.NTZ R3, R2 ;  /* 0x0000000200037305 */ /* 0x0002a4000021f000 */
[----:B-1----:R-:W-:Y:S01]  /*32e80*/  MOV R2, RZ ;  /* 0x000000ff00027202 */ /* 0x002fe20000000f00 */
[----:B--2---:R-:W-:-:S04]  /*32e90*/  IMAD.MOV R22, RZ, RZ, -R3 ;  /* 0x000000ffff167224 */ /* 0x004fc800078e0a03 */
[----:B------:R-:W-:-:S04]  /*32ea0*/  IMAD R19, R22, R17, RZ ;  /* 0x0000001116137224 */ /* 0x000fc800078e02ff */
[----:B------:R-:W-:-:S04]  /*32eb0*/  IMAD.HI.U32 R6, R3, R19, R2 ;  /* 0x0000001303067227 */ /* 0x000fc800078e0002 */
[----:B------:R-:W-:Y:S01]  /*32ec0*/  IMAD.MOV.U32 R3, RZ, RZ, R18 ;  /* 0x000000ffff037224 */ /* 0x000fe200078e0012 */
[----:B------:R-:W-:-:S03]  /*32ed0*/  MOV R18, R21 ;  /* 0x0000001500127202 */ /* 0x000fc60000000f00 */
        /* <DEDUP_REMOVED lines=12> */
[----:B------:R-:W-:Y:S02]  /*32fa0*/  @!P6 IADD3 R2, -R2, RZ, RZ ;  /* 0x000000ff0202e210 */ /* 0x000fe40007ffe1ff */
[----:B------:R-:W-:-:S13]  /*32fb0*/  ISETP.NE.AND P6, PT, RZ, UR10, PT ;  /* 0x0000000aff007c0c */ /* 0x000fda000bfc5270 */
[----:B------:R-:W-:Y:S02]  /*32fc0*/  @!P6 LOP3.LUT R3, RZ, UR10, RZ, 0x33, !PT ;  /* 0x0000000aff03ec12 */ /* 0x000fe4000f8e33ff */
[----:B------:R-:W-:-:S03]  /*32fd0*/  ISETP.NE.AND P6, PT, RZ, UR9, PT ;  /* 0x00000009ff007c0c */ /* 0x000fc6000bfc5270 */
[----:B------:R-:W-:-:S10]  /*32fe0*/  IMAD.IADD R3, R4, 0x1, -R3 ;  /* 0x0000000104037824 */ /* 0x000fd400078e0a03 */
[----:B------:R-:W-:Y:S02]  /*32ff0*/  @!P6 LOP3.LUT R2, RZ, UR9, RZ, 0x33, !PT ;  /* 0x00000009ff02ec12 */ /* 0x000fe4000f8e33ff */
[----:B------:R-:W-:Y:S02]  /*33000*/  PLOP3.LUT P6, PT, PT, PT, UP3, 0x80, 0x0 ;  /* 0x000000000000781c */ /* 0x000fe40003fcf038 */
[----:B------:R-:W-:-:S04]  /*33010*/  IADD3 R2, -R2, R7, RZ ;  /* 0x0000000702027210 */ /* 0x000fc80007ffe1ff */
[CC--:B------:R-:W-:Y:S01]  /*33020*/  SEL R4, R3.reuse, R2.reuse, !P6 ;  /* 0x0000000203047207 */ /* 0x0c0fe20007000000 */
[----:B------:R-:W-:-:S03]  /*33030*/  IMAD R6, R3, R2, RZ ;  /* 0x0000000203067224 */ /* 0x000fc600078e02ff */
[----:B------:R-:W-:Y:S02]  /*33040*/  SHF.R.S32.HI R5, RZ, 0x1f, R4 ;  /* 0x0000001fff057819 */ /* 0x000fe40000011404 */
[----:B------:R-:W-:-:S07]  /*33050*/  SHF.R.S32.HI R7, RZ, 0x1f, R6 ;  /* 0x0000001fff077819 */ /* 0x000fce0000011406 */
.L_x_504:
[----:B------:R-:W-:Y:S05]  /*33060*/  BSYNC B0 ;  /* 0x0000000000007941 */ /* 0x000fea0003800000 */
.L_x_503:
[----:B------:R-:W1:Y:S04]  /*33070*/  SHFL.UP PT, R3, R6, 0x1, RZ ;  /* 0x0420000006037989 */ /* 0x000e6800000e00ff */
[----:B------:R-:W2:Y:S01]  /*33080*/  SHFL.UP PT, R2, R7, 0x1, RZ ;  /* 0x0420000007027989 */ /* 0x000ea200000e00ff */
[----:B-1----:R-:W-:Y:S02]  /*33090*/  SEL R3, R3, RZ, P1 ;  /* 0x000000ff03037207 */ /* 0x002fe40000800000 */
[----:B--2---:R-:W-:Y:S02]  /*330a0*/  SEL R2, R2, RZ, P1 ;  /* 0x000000ff02027207 */ /* 0x004fe40000800000 */
[----:B------:R-:W-:-:S04]  /*330b0*/  IADD3 R18, P6, R3, R6, RZ ;  /* 0x0000000603127210 */ /* 0x000fc80007fde0ff */
[----:B------:R-:W-:Y:S01]  /*330c0*/  IADD3.X R17, R2, R7, RZ, P6, !PT ;  /* 0x0000000702117210 */ /* 0x000fe200037fe4ff */
        /* <DEDUP_REMOVED lines=10> */
[----:B------:R-:W-:-:S05]  /*33170*/  IADD3 R22, P6, R3, R16, RZ ;  /* 0x0000001003167210 */ /* 0x000fca0007fde0ff */
[----:B------:R-:W-:Y:S01]  /*33180*/  IMAD.X R19, R2, 0x1, R21, P6 ;  /* 0x0000000102137824 */ /* 0x000fe200030e0615 */
        /* <DEDUP_REMOVED lines=11> */
[----:B------:R-:W-:Y:S02]  /*33240*/  IADD3.X R3, R16, R17, RZ, P6, !PT ;  /* 0x0000001110037210 */ /* 0x000fe400037fe4ff */
[----:B------:R-:W-:-:S04]  /*33250*/  IADD3 R19, P6, R2, UR5, RZ ;  /* 0x0000000502137c10 */ /* 0x000fc8000ffde0ff */
[----:B------:R-:W-:Y:S02]  /*33260*/  IADD3.X R21, R3, UR6, RZ, P6, !PT ;  /* 0x0000000603157c10 */ /* 0x000fe4000b7fe4ff */
[----:B------:R-:W-:-:S04]  /*33270*/  ISETP.GT.U32.AND P6, PT, R19, UR8, PT ;  /* 0x0000000813007c0c */ /* 0x000fc8000bfc4070 */
[----:B------:R-:W-:-:S13]  /*33280*/  ISETP.GT.U32.AND.EX P6, PT, R21, UR7, PT, P6 ;  /* 0x0000000715007c0c */ /* 0x000fda000bfc4160 */
[----:B------:R-:W-:-:S04]  /*33290*/  VOTE.ANY R16, PT, P6 ;  /* 0x0000000000107806 */ /* 0x000fc800030e0100 */
[----:B------:R-:W-:-:S13]  /*332a0*/  ISETP.NE.AND P6, PT, R16, RZ, PT ;  /* 0x000000ff1000720c */ /* 0x000fda0003fc5270 */
[----:B------:R-:W-:Y:S05]  /*332b0*/  @!P6 BRA `(.L_x_507) ;  /* 0xfffffff400b4e947 */ /* 0x000fea000383ffff */
[----:B------:R-:W-:Y:S01]  /*332c0*/  MOV R19, R2 ;  /* 0x0000000200137202 */ /* 0x000fe20000000f00 */
[----:B------:R-:W-:-:S07]  /*332d0*/  IMAD.MOV.U32 R18, RZ, RZ, R3 ;  /* 0x000000ffff127224 */ /* 0x000fce00078e0003 */
.L_x_502:
[----:B------:R-:W1:Y:S08]  /*332e0*/  BREV R16, R16 ;  /* 0x0000001000107301 */ /* 0x000e700000000000 */
[----:B-1----:R-:W1:Y:S02]  /*332f0*/  FLO.U32.SH R17, R16 ;  /* 0x0000001000117300 */ /* 0x002e6400000e0400 */
[----:B-1----:R-:W1:Y:S02]  /*33300*/  SHFL.IDX PT, R11, R11, R17, 0x1f ;  /* 0x00001f110b0b7589 */ /* 0x002e6400000e0000 */
[----:B-1----:R-:W-:-:S13]  /*33310*/  R2UR UR4, R11 ;  /* 0x000000000b0472ca */ /* 0x002fda00000e0000 */
[----:B------:R-:W-:-:S04]  /*33320*/  IADD3 R21, R20, UR4, RZ ;  /* 0x0000000414157c10 */ /* 0x000fc8000fffe0ff */
[----:B------:R-:W-:-:S13]  /*33330*/  ISETP.GE.AND P1, PT, R21, UR22, PT ;  /* 0x0000001615007c0c */ /* 0x000fda000bf26270 */
[----:B------:R-:W1:Y:S02]  /*33340*/  @!P1 LDC.64 R2, c[0x0][0x918] ;  /* 0x00024600ff029b82 */ /* 0x000e640000000a00 */
[----:B-1----:R-:W-:-:S05]  /*33350*/  @!P1 IMAD.WIDE R2, R21, 0xc, R2 ;  /* 0x0000000c15029825 */ /* 0x002fca00078e0202 */
[----:B-----5:R1:W5:Y:S04]  /*33360*/  @!P1 LDG.E R8, desc[UR38][R2.64] ;  /* 0x0000002602089981 */ /* 0x020368000c1e1900 */
[----:B------:R1:W5:Y:S01]  /*33370*/  @!P1 LDG.E R0, desc[UR38][R2.64+0x4] ;  /* 0x0000042602009981 */ /* 0x000362000c1e1900 */
[----:B------:R-:W-:-:S03]  /*33380*/  IADD3 R12, P1, P2, R19, UR5, -R6 ;  /* 0x00000005130c7c10 */ /* 0x000fc6000fa3e806 */
[----:B------:R-:W-:Y:S01]  /*33390*/  SHFL.IDX PT, R6, R6, R17, 0x1f ;  /* 0x00001f1106067589 */ /* 0x000fe200000e0000 */
[----:B------:R-:W-:-:S03]  /*333a0*/  IADD3.X R18, R18, UR6, ~R7, P1, P2 ;  /* 0x0000000612127c10 */ /* 0x000fc60008fe4c07 */
[----:B------:R-:W2:Y:S04]  /*333b0*/  SHFL.IDX PT, R12, R12, R17, 0x1f ;  /* 0x00001f110c0c7589 */ /* 0x000ea800000e0000 */
[----:B------:R-:W3:Y:S04]  /*333c0*/  SHFL.IDX PT, R18, R18, R17, 0x1f ;  /* 0x00001f1112127589 */ /* 0x000ee800000e0000 */
[----:B------:R1:W4:Y:S04]  /*333d0*/  SHFL.IDX PT, R7, R7, R17, 0x1f ;  /* 0x00001f1107077589 */ /* 0x00032800000e0000 */
[----:B------:R1:W1:Y:S04]  /*333e0*/  SHFL.IDX PT, R5, R5, R17, 0x1f ;  /* 0x00001f1105057589 */ /* 0x00026800000e0000 */
[----:B------:R1:W1:Y:S01]  /*333f0*/  SHFL.IDX PT, R4, R4, R17, 0x1f ;  /* 0x00001f1104047589 */ /* 0x00026200000e0000 */
[----:B--2---:R-:W-:-:S02]  /*33400*/  R2UR UR5, R12 ;  /* 0x000000000c0572ca */ /* 0x004fc400000e0000 */
[----:B---3--:R-:W-:-:S15]  /*33410*/  R2UR UR6, R18 ;  /* 0x00000000120672ca */ /* 0x008fde00000e0000 */
.L_x_497:
[----:B-1----:R-:W1:Y:S01]  /*33420*/  LDC R2, c[0x0][0x910] ;  /* 0x00024400ff027b82 */ /* 0x002e620000000800 */
[----:B------:R-:W-:Y:S01]  /*33430*/  UMOV UR22, 0xffffffff ;  /* 0xffffffff00167882 */ /* 0x000fe20000000000 */
[----:B------:R-:W-:Y:S01]  /*33440*/  UMOV UR23, 0xffffffff ;  /* 0xffffffff00177882 */ /* 0x000fe20000000000 */
[----:B------:R-:W-:Y:S01]  /*33450*/  UMOV UR24, 0xffffffff ;  /* 0xffffffff00187882 */ /* 0x000fe20000000000 */
[----:B------:R-:W-:Y:S02]  /*33460*/  MOV R19, RZ ;  /* 0x000000ff00137202 */ /* 0x000fe40000000f00 */
[----:B-1----:R-:W-:-:S13]  /*33470*/  ISETP.LE.AND P1, PT, R2, UR4, PT ;  /* 0x0000000402007c0c */ /* 0x002fda000bf23270 */
[----:B------:R-:W-:Y:S05]  /*33480*/  @P1 BRA `(.L_x_496) ;  /* 0x0000000000f01947 */ /* 0x000fea0003800000 */
[C---:B------:R-:W-:Y:S01]  /*33490*/  R2UR UR22, R4.reuse ;  /* 0x00000000041672ca */ /* 0x040fe200000e0000 */
[----:B------:R-:W-:Y:S01]  /*334a0*/  UIADD3 UR24, UP1, -UR5, UR8, URZ ;  /* 0x0000000805187290 */ /* 0x000fe2000ff3e13f */
[----:B------:R-:W-:Y:S01]  /*334b0*/  R2UR UR23, R5 ;  /* 0x00000000051772ca */ /* 0x000fe200000e0000 */
[----:B------:R-:W-:Y:S01]  /*334c0*/  ULDC UR30, c[0x0][0x8c0] ;  /* 0x00023000001e7ab9 */ /* 0x000fe20000000800 */
[----:B------:R-:W-:Y:S01]  /*334d0*/  ULDC UR32, c[0x0][0x8b0] ;  /* 0x00022c0000207ab9 */ /* 0x000fe20000000800 */
[----:B------:R-:W-:Y:S01]  /*334e0*/  ULDC UR33, c[0x0][0x904] ;  /* 0x0002410000217ab9 */ /* 0x000fe20000000800 */
[----:B------:R-:W-:-:S03]  /*334f0*/  SHF.R.U64 R2, R4, UR32, R5 ;  /* 0x0000002004027c19 */ /* 0x000fc60008001205 */
[----:B------:R-:W-:-:S04]  /*33500*/  UIADD3.X UR22, ~UR6, UR7, URZ, UP1, !UPT ;  /* 0x0000000706167290 */ /* 0x000fc80008ffe53f */
[----:B------:R-:W-:Y:S02]  /*33510*/  USHF.R.U32.HI UR31, URZ, UR30, UR22 ;  /* 0x0000001e3f1f7299 */ /* 0x000fe40008011616 */
[----:B------:R-:W-:Y:S02]  /*33520*/  USHF.R.U32.HI UR27, URZ, UR32, UR23 ;  /* 0x000000203f1b7299 */ /* 0x000fe40008011617 */
[----:B------:R-:W-:Y:S02]  /*33530*/  USHF.R.U32.HI UR25, URZ, UR32, UR31 ;  /* 0x000000203f197299 */ /* 0x000fe4000801161f */
[----:B------:R-:W-:Y:S01]  /*33540*/  USHF.R.U64 UR22, UR24, UR30, UR22 ;  /* 0x0000001e18167299 */ /* 0x000fe20008001216 */
[----:B------:R-:W-:Y:S01]  /*33550*/  R2UR UR24, R2 ;  /* 0x00000000021872ca */ /* 0x000fe200000e0000 */
[----:B------:R-:W-:Y:S02]  /*33560*/  USHF.R.U32.HI UR26, URZ, UR33, UR25 ;  /* 0x000000213f1a7299 */ /* 0x000fe40008011619 */
[----:B------:R-:W-:-:S02]  /*33570*/  USHF.R.U64 UR23, UR22, UR32, UR31 ;  /* 0x0000002016177299 */ /* 0x000fc4000800121f */
[----:B------:R-:W-:Y:S02]  /*33580*/  ULOP3.LUT UR30, UR26, UR27, URZ, 0xfc, !UPT ;  /* 0x0000001b1a1e7292 */ /* 0x000fe4000f8efc3f */
[----:B------:R-:W-:-:S04]  /*33590*/  USHF.R.U64 UR25, UR23, UR33, UR25 ;  /* 0x0000002117197299 */ /* 0x000fc80008001219 */
[----:B------:R-:W-:-:S13]  /*335a0*/  ISETP.NE.U32.AND P1, PT, RZ, UR30, PT ;  /* 0x0000001eff007c0c */ /* 0x000fda000bf25070 */
[----:B------:R-:W-:Y:S05]  /*335b0*/  @!P1 BRA `(.L_x_508) ;  /* 0x0000000000189947 */ /* 0x000fea0003800000 */
[----:B------:R-:W-:-:S07]  /*335c0*/  MOV R12, 0x335e0 ;  /* 0x000335e0000c7802 */ /* 0x000fce0000000f00 */
[----:B--2-45:R-:W-:Y:S05]  /*335d0*/  CALL.REL.NOINC `(.L_x_509) ;  /* 0x00000030003c7944 */ /* 0x034fea0003c00000 */
[----:B------:R-:W-:-:S04]  /*335e0*/  UIADD3 UR26, -UR27, URZ, URZ ;  /* 0x0000003f1b1a7290 */ /* 0x000fc8000fffe13f */
[----:B------:R-:W-:-:S03]  /*335f0*/  UIMAD UR25, UR24, UR26, UR25 ;  /* 0x0000001a181972a4 */ /* 0x000fc6000f8e0219 */
[----:B------:R-:W-:Y:S01]  /*33600*/  UMOV UR24, UR27 ;  /* 0x0000001b00187c82 */ /* 0x000fe20008000000 */
[----:B------:R-:W-:Y:S08]  /*33610*/  BRA `(.L_x_510) ;  /* 0x0000000000587947 */ /* 0x000ff00003800000 */
.L_x_508:
[----:B------:R-:W1:Y:S01]  /*33620*/  I2F.U32.RP R2, UR24 ;  /* 0x0000001800027d06 */ /* 0x000e620008209000 */
[----:B------:R-:W-:Y:S01]  /*33630*/  UMOV UR26, URZ ;  /* 0x0000003f001a7c82 */ /* 0x000fe20008000000 */
[----:B------:R-:W-:-:S06]  /*33640*/  UISETP.NE.U32.AND UP4, UPT, UR24, URZ, UPT ;  /* 0x0000003f1800728c */ /* 0x000fcc000bf85070 */
[----:B-1----:R-:W1:Y:S02]  /*33650*/  MUFU.RCP R2, R2 ;  /* 0x0000000200027308 */ /* 0x002e640000001000 */
[----:B-1----:R-:W-:-:S06]  /*33660*/  IADD3 R3, R2, 0xffffffe, RZ ;  /* 0x0ffffffe02037810 */ /* 0x002fcc0007ffe0ff */
[----:B------:R-:W1:Y:S02]  /*33670*/  F2I.FTZ.U32.TRUNC.NTZ R3, R3 ;  /* 0x0000000300037305 */ /* 0x000e64000021f000 */
[----:B-1----:R-:W-:-:S13]  /*33680*/  R2UR UR27, R3 ;  /* 0x00000000031b72ca */ /* 0x002fda00000e0000 */
[----:B------:R-:W-:-:S04]  /*33690*/  UIADD3 UR30, URZ, -UR27, URZ ;  /* 0x8000001b3f1e7290 */ /* 0x000fc8000fffe03f */
[----:B------:R-:W-:-:S04]  /*336a0*/  UIMAD UR30, UR30, UR24, URZ ;  /* 0x000000181e1e72a4 */ /* 0x000fc8000f8e023f */
[----:B------:R-:W-:-:S04]  /*336b0*/  UIMAD.WIDE.U32 UR26, UR27, UR30, UR26 ;  /* 0x0000001e1b1a72a5 */ /* 0x000fc8000f8e001a */
[----:B------:R-:W-:-:S04]  /*336c0*/  UIMAD.WIDE.U32 UR26, UR27, UR25, URZ ;  /* 0x000000191b1a72a5 */ /* 0x000fc8000f8e003f */
[----:B------:R-:W-:-:S04]  /*336d0*/  UIADD3 UR26, -UR27, URZ, URZ ;  /* 0x0000003f1b1a7290 */ /* 0x000fc8000fffe13f */
[----:B------:R-:W-:-:S04]  /*336e0*/  UIMAD UR26, UR24, UR26, UR25 ;  /* 0x0000001a181a72a4 */ /* 0x000fc8000f8e0219 */
[----:B------:R-:W-:-:S11]  /*336f0*/  UISETP.GE.U32.AND UP1, UPT, UR26, UR24, UPT ;  /* 0x000000181a00728c */ /* 0x000fd6000bf26070 */
[----:B------:R-:W-:Y:S02]  /*33700*/  @UP1 UIADD3 UR26, UR26, -UR24, URZ ;  /* 0x800000181a1a1290 */ /* 0x000fe4000fffe03f */
[----:B------:R-:W-:Y:S02]  /*33710*/  @UP1 UIADD3 UR27, UR27, 0x1, URZ ;  /* 0x000000011b1b1890 */ /* 0x000fe4000fffe03f */
[----:B------:R-:W-:-:S11]  /*33720*/  UISETP.GE.U32.AND UP2, UPT, UR26, UR24, UPT ;  /* 0x000000181a00728c */ /* 0x000fd6000bf46070 */
[----:B------:R-:W-:Y:S02]  /*33730*/  @UP2 UIADD3 UR27, UR27, 0x1, URZ ;  /* 0x000000011b1b2890 */ /* 0x000fe4000fffe03f */
[----:B------:R-:W-:-:S04]  /*33740*/  @!UP4 ULOP3.LUT UR27, URZ, UR24, URZ, 0x33, !UPT ;  /* 0x000000183f1bc292 */ /* 0x000fc8000f8e333f */
[----:B------:R-:W-:-:S04]  /*33750*/  UIADD3 UR26, -UR27, URZ, URZ ;  /* 0x0000003f1b1a7290 */ /* 0x000fc8000fffe13f */
[----:B------:R-:W-:-:S03]  /*33760*/  UIMAD UR25, UR24, UR26, UR25 ;  /* 0x0000001a181972a4 */ /* 0x000fc6000f8e0219 */
[----:B------:R-:W-:-:S09]  /*33770*/  UMOV UR24, UR27 ;  /* 0x0000001b00187c82 */ /* 0x000fd20008000000 */
.L_x_510:
[----:B------:R-:W-:Y:S01]  /*33780*/  ULOP3.LUT UR23, UR23, UR20, URZ, 0xc0, !UPT ;  /* 0x0000001417177292 */ /* 0x000fe2000f8ec03f */
[----:B------:R-:W-:Y:S01]  /*33790*/  IMAD.MOV.U32 R19, RZ, RZ, 0x1 ;  /* 0x00000001ff137424 */ /* 0x000fe200078e00ff */
[----:B------:R-:W-:Y:S02]  /*337a0*/  ULOP3.LUT UR22, UR22, UR18, URZ, 0xc0, !UPT ;  /* 0x0000001216167292 */ /* 0x000fe4000f8ec03f */
[----:B------:R-:W-:Y:S01]  /*337b0*/  UIMAD UR23, UR19, UR24, UR23 ;  /* 0x00000018131772a4 */ /* 0x000fe2000f8e0217 */
[----:B------:R-:W-:Y:S01]  /*337c0*/  ULDC UR27, c[0x0][0x8a8] ;  /* 0x00022a00001b7ab9 */ /* 0x000fe20000000800 */
[----:B------:R-:W-:Y:S01]  /*337d0*/  ULDC UR26, c[0x0][0x8b8] ;  /* 0x00022e00001a7ab9 */ /* 0x000fe20000000800 */
[----:B------:R-:W-:Y:S02]  /*337e0*/  UIMAD UR25, UR25, UR27, UR22 ;  /* 0x0000001b191972a4 */ /* 0x000fe4000f8e0216 */
[----:B------:R-:W-:Y:S01]  /*337f0*/  UIMAD UR23, UR23, UR26, UR57 ;  /* 0x0000001a171772a4 */ /* 0x000fe2000f8e0239 */
[----:B------:R-:W-:Y:S01]  /*33800*/  @UP3 UMOV UR24, UR4 ;  /* 0x0000000400183c82 */ /* 0x000fe20008000000 */
[----:B------:R-:W-:-:S03]  /*33810*/  @!UP3 UMOV UR24, UR4 ;  /* 0x000000040018bc82 */ /* 0x000fc60008000000 */
[----:B------:R-:W-:Y:S02]  /*33820*/  @UP3 UMOV UR22, UR25 ;  /* 0x0000001900163c82 */ /* 0x000fe40008000000 */
[----:B------:R-:W-:Y:S01]  /*33830*/  @!UP3 UMOV UR22, UR23 ;  /* 0x000000170016bc82 */ /* 0x000fe20008000000 */
[----:B------:R-:W-:-:S05]  /*33840*/  @!UP3 UMOV UR23, UR25 ;  /* 0x000000190017bc82 */ /* 0x000fca0008000000 */
.L_x_496:
[----:B------:R-:W-:-:S06]  /*33850*/  UISETP.NE.AND UP1, UPT, UR15, 0x3, UPT ;  /* 0x000000030f00788c */ /* 0x000fcc000bf25270 */
[----:B------:R-:W-:-:S13]  /*33860*/  PLOP3.LUT P1, PT, PT, PT, UP1, 0x80, 0x0 ;  /* 0x000000000000781c */ /* 0x000fda0003f2f018 */
[----:B------:R-:W-:Y:S05]  /*33870*/  @!P1 BRA `(.L_x_511) ;  /* 0x0000000000049947 */ /* 0x000fea0003800000 */
[----:B--2---:R-:W-:Y:S01]  /*33880*/  BPT.TRAP 0x1 ;  /* 0x000000040000795c */ /* 0x004fe20000300000 */
.L_x_511:
[----:B------:R-:W1:Y:S01]  /*33890*/  S2R R3, SR_CgaCtaId ;  /* 0x0000000000037919 */ /* 0x000e620000008800 */
[----:B------:R-:W-:-:S04]  /*338a0*/  MOV R2, 0x400 ;  /* 0x0000040000027802 */ /* 0x000fc80000000f00 */
[----:B-1----:R-:W-:Y:S02]  /*338b0*/  LEA R2, R3, R2, 0x18 ;  /* 0x0000000203027211 */ /* 0x002fe400078ec0ff */
[----:B------:R-:W-:Y:S02]  /*338c0*/  SHF.L.U32 R3, R14, 0x1f, RZ ;  /* 0x0000001f0e037819 */ /* 0x000fe400000006ff */
[----:B------:R-:W-:-:S04]  /*338d0*/  LEA R12, R13, R2, 0x3 ;  /* 0x000000020d0c7211 */ /* 0x000fc800078e18ff */
[----:B------:R-:W1:Y:S02]  /*338e0*/  SYNCS.PHASECHK.TRANS64.TRYWAIT P2, [R12+URZ+0x34440], R3 ;  /* 0x034440030c0075a7 */ /* 0x000e64000804017f */
[----:B-1----:R-:W-:Y:S05]  /*338f0*/  @!P2 BRA `(.L_x_512) ;  /* 0x0000002400dca947 */ /* 0x002fea0003800000 */
.L_x_626:
[----:B------:R-:W-:Y:S01]  /*33900*/  ELECT P2, URZ, PT ;  /* 0x00000000003f782f */ /* 0x000fe20003840000 */
[----:B------:R-:W-:-:S12]  /*33910*/  BSSY B0, `(.L_x_513) ;  /* 0x0000010000007945 */ /* 0x000fd80003800000 */
[----:B------:R-:W-:Y:S05]  /*33920*/  @!P2 BRA `(.L_x_514) ;  /* 0x000000000038a947 */ /* 0x000fea0003800000 */
[----:B-1----:R-:W-:Y:S01]  /*33930*/  LEA R3, R13, R2, 0x4 ;  /* 0x000000020d037211 */ /* 0x002fe200078e20ff */
[----:B------:R-:W-:Y:S01]  /*33940*/  IMAD.U32 R17, RZ, RZ, UR23 ;  /* 0x00000017ff117e24 */ /* 0x000fe2000f8e00ff */
[----:B------:R-:W-:Y:S02]  /*33950*/  MOV R18, UR24 ;  /* 0x0000001800127c02 */ /* 0x000fe40008000f00 */
[----:B------:R-:W-:-:S05]  /*33960*/  MOV R16, UR22 ;  /* 0x0000001600107c02 */ /* 0x000fca0008000f00 */
[----:B------:R1:W-:Y:S01]  /*33970*/  STS.128 [R3+0x34520], R16 ;  /* 0x0345201003007388 */ /* 0x0003e20000000c00 */
[----:B------:R-:W-:Y:S01]  /*33980*/  @!PT LDS RZ, [RZ] ;  /* 0x00000000fffff984 */ /* 0x000fe20000000800 */
[----:B------:R-:W-:Y:S01]  /*33990*/  @!PT LDS RZ, [RZ] ;  /* 0x00000000fffff984 */ /* 0x000fe20000000800 */
[----:B------:R-:W-:Y:S01]  /*339a0*/  @!PT LDS RZ, [RZ] ;  /* 0x00000000fffff984 */ /* 0x000fe20000000800 */
[----:B------:R-:W-:Y:S01]  /*339b0*/  @!PT LDS RZ, [RZ] ;  /* 0x00000000fffff984 */ /* 0x000fe20000000800 */
[----:B------:R3:W-:Y:S06]  /*339c0*/  MEMBAR.ALL.CTA ;  /* 0x0000000000007992 */ /* 0x0007ec0000008000 */
[----:B---3--:R-:W3:Y:S01]  /*339d0*/  FENCE.VIEW.ASYNC.S ;  /* 0x00000000000073c6 */ /* 0x008ee20000000000 */
[----:B------:R-:W-:Y:S05]  /*339e0*/  @!P1 BRA `(.L_x_515) ;  /* 0x0000000000049947 */ /* 0x000fea0003800000 */
[----:B--2---:R-:W-:Y:S01]  /*339f0*/  BPT.TRAP 0x1 ;  /* 0x000000040000795c */ /* 0x004fe20000300000 */
.L_x_515:
[----:B---3--:R3:W-:Y:S02]  /*33a00*/  SYNCS.ARRIVE.TRANS64.A1T0 RZ, [R12+URZ+0x34400], RZ ;  /* 0x034400ff0cff79a7 */ /* 0x0087e4000810003f */
.L_x_514:
[----:B--2---:R-:W-:Y:S05]  /*33a10*/  BSYNC B0 ;  /* 0x0000000000007941 */ /* 0x004fea0003800000 */
.L_x_513:
[----:B------:R-:W-:Y:S02]  /*33a20*/  ISETP.NE.AND P3, PT, R19, RZ, PT ;  /* 0x000000ff1300720c */ /* 0x000fe40003f65270 */
[----:B------:R-:W-:-:S04]  /*33a30*/  IADD3 R13, R13, 0x1, RZ ;  /* 0x000000010d0d7810 */ /* 0x000fc80007ffe0ff */
[----:B------:R-:W-:-:S04]  /*33a40*/  ISETP.NE.AND P2, PT, R13, 0x8, PT ;  /* 0x000000080d00780c */ /* 0x000fc80003f45270 */
[----:B-1----:R-:W-:Y:S02]  /*33a50*/  SEL R3, RZ, 0x1, P2 ;  /* 0x00000001ff037807 */ /* 0x002fe40001000000 */
[----:B------:R-:W-:Y:S02]  /*33a60*/  SEL R13, R13, RZ, P2 ;  /* 0x000000ff0d0d7207 */ /* 0x000fe40001000000 */
[----:B------:R-:W-:Y:S01]  /*33a70*/  LOP3.LUT R14, R14, R3, RZ, 0x3c, !PT ;  /* 0x000000030e0e7212 */ /* 0x000fe200078e3cff */
[----:B------:R-:W-:Y:S06]  /*33a80*/  @P3 BRA `(.L_x_516) ;  /* 0xffffffe000fc3947 */ /* 0x000fec000383ffff */
[----:B------:R-:W-:Y:S05]  /*33a90*/  @!P1 BRA `(.L_x_517) ;  /* 0x0000000000049947 */ /* 0x000fea0003800000 */
[----:B------:R-:W-:Y:S01]  /*33aa0*/  BPT.TRAP 0x1 ;  /* 0x000000040000795c */ /* 0x000fe20000300000 */
.L_x_517:
[----:B------:R-:W-:Y:S02]  /*33ab0*/  LEA R3, R13, R2, 0x3 ;  /* 0x000000020d037211 */ /* 0x000fe400078e18ff */
[----:B-----5:R-:W-:-:S04]  /*33ac0*/  SHF.L.U32 R0, R14, 0x1f, RZ ;  /* 0x0000001f0e007819 */ /* 0x020fc800000006ff */
[----:B------:R-:W1:Y:S02]  /*33ad0*/  SYNCS.PHASECHK.TRANS64.TRYWAIT P0, [R3+URZ+0x34440], R0 ;  /* 0x03444000030075a7 */ /* 0x000e64000800017f */
[----:B-1----:R-:W-:Y:S05]  /*33ae0*/  @!P0 BRA `(.L_x_518) ;  /* 0x0000002400748947 */ /* 0x002fea0003800000 */
.L_x_627:
[----:B------:R-:W-:Y:S05]  /*33af0*/  @!P1 BRA `(.L_x_519) ;  /* 0x0000000000049947 */ /* 0x000fea0003800000 */
[----:B------:R-:W-:Y:S01]  /*33b00*/  BPT.TRAP 0x1 ;  /* 0x000000040000795c */ /* 0x000fe20000300000 */
.L_x_519:
[----:B------:R-:W-:-:S05]  /*33b10*/  VIADD R13, R13, 0x1 ;  /* 0x000000010d0d7836 */ /* 0x000fca0000000000 */
[----:B------:R-:W-:-:S04]  /*33b20*/  ISETP.NE.AND P0, PT, R13, 0x8, PT ;  /* 0x000000080d00780c */ /* 0x000fc80003f05270 */
[----:B-1----:R-:W-:Y:S02]  /*33b30*/  SEL R3, RZ, 0x1, P0 ;  /* 0x00000001ff037807 */ /* 0x002fe40000000000 */
[----:B------:R-:W-:Y:S02]  /*33b40*/  SEL R13, R13, RZ, P0 ;  /* 0x000000ff0d0d7207 */ /* 0x000fe40000000000 */
[----:B------:R-:W-:Y:S02]  /*33b50*/  LOP3.LUT R14, R14, R3, RZ, 0x3c, !PT ;  /* 0x000000030e0e7212 */ /* 0x000fe400078e3cff */
[----:B------:R-:W-:Y:S02]  /*33b60*/  LEA R3, R13, R2, 0x3 ;  /* 0x000000020d037211 */ /* 0x000fe400078e18ff */
[----:B------:R-:W-:-:S04]  /*33b70*/  SHF.L.U32 R0, R14, 0x1f, RZ ;  /* 0x0000001f0e007819 */ /* 0x000fc800000006ff */
[----:B------:R-:W1:Y:S02]  /*33b80*/  SYNCS.PHASECHK.TRANS64.TRYWAIT P0, [R3+URZ+0x34440], R0 ;  /* 0x03444000030075a7 */ /* 0x000e64000800017f */
[----:B-1----:R-:W-:Y:S05]  /*33b90*/  @!P0 BRA `(.L_x_520) ;  /* 0x00000024005c8947 */ /* 0x002fea0003800000 */
.L_x_628:
[----:B------:R-:W-:Y:S05]  /*33ba0*/  @!P1 BRA `(.L_x_521) ;  /* 0x0000000000049947 */ /* 0x000fea0003800000 */
[----:B------:R-:W-:Y:S01]  /*33bb0*/  BPT.TRAP 0x1 ;  /* 0x000000040000795c */ /* 0x000fe20000300000 */
.L_x_521:
[----:B-1----:R-:W-:-:S04]  /*33bc0*/  IADD3 R0, R13, 0x1, RZ ;  /* 0x000000010d007810 */ /* 0x002fc80007ffe0ff */
[----:B------:R-:W-:-:S04]  /*33bd0*/  ISETP.NE.AND P0, PT, R0, 0x8, PT ;  /* 0x000000080000780c */ /* 0x000fc80003f05270 */
[----:B------:R-:W-:Y:S02]  /*33be0*/  SEL R3, RZ, 0x1, P0 ;  /* 0x00000001ff037807 */ /* 0x000fe40000000000 */
[----:B------:R-:W-:Y:S02]  /*33bf0*/  SEL R5, R0, RZ, P0 ;  /* 0x000000ff00057207 */ /* 0x000fe40000000000 */
[----:B------:R-:W-:Y:S02]  /*33c00*/  LOP3.LUT R14, R14, R3, RZ, 0x3c, !PT ;  /* 0x000000030e0e7212 */ /* 0x000fe400078e3cff */
[----:B------:R-:W-:Y:S02]  /*33c10*/  LEA R3, R5, R2, 0x3 ;  /* 0x0000000205037211 */ /* 0x000fe400078e18ff */
[----:B------:R-:W-:-:S04]  /*33c20*/  SHF.L.U32 R0, R14, 0x1f, RZ ;  /* 0x0000001f0e007819 */ /* 0x000fc800000006ff */
[----:B------:R-:W1:Y:S02]  /*33c30*/  SYNCS.PHASECHK.TRANS64.TRYWAIT P0, [R3+URZ+0x34440], R0 ;  /* 0x03444000030075a7 */ /* 0x000e64000800017f */
[----:B-1----:R-:W-:Y:S05]  /*33c40*/  @!P0 BRA `(.L_x_522) ;  /* 0x0000002400448947 */ /* 0x002fea0003800000 */
.L_x_629:
[----:B------:R-:W-:Y:S05]  /*33c50*/  @!P1 BRA `(.L_x_523) ;  /* 0x0000000000049947 */ /* 0x000fea0003800000 */
[----:B------:R-:W-:Y:S01]  /*33c60*/  BPT.TRAP 0x1 ;  /* 0x000000040000795c */ /* 0x000fe20000300000 */
.L_x_523:
[----:B-1----:R-:W-:-:S05]  /*33c70*/  VIADD R0, R5, 0x1 ;  /* 0x0000000105007836 */ /* 0x002fca0000000000 */
        /* <DEDUP_REMOVED lines=8> */
.L_x_630:
[----:B------:R-:W-:Y:S05]  /*33d00*/  @!P1 BRA `(.L_x_525) ;  /* 0x0000000000049947 */ /* 0x000fea0003800000 */
[----:B------:R-:W-:Y:S01]  /*33d10*/  BPT.TRAP 0x1 ;  /* 0x000000040000795c */ /* 0x000fe20000300000 */
.L_x_525:
        /* <DEDUP_REMOVED lines=9> */
.L_x_631:
[----:B------:R-:W-:Y:S05]  /*33db0*/  @!P1 BRA `(.L_x_527) ;  /* 0x0000000000049947 */ /* 0x000fea0003800000 */
[----:B------:R-:W-:Y:S01]  /*33dc0*/  BPT.TRAP 0x1 ;  /* 0x000000040000795c */ /* 0x000fe20000300000 */
.L_x_527:
        /* <DEDUP_REMOVED lines=9> */
.L_x_632:
[----:B------:R-:W-:Y:S05]  /*33e60*/  @!P1 BRA `(.L_x_529) ;  /* 0x0000000000049947 */ /* 0x000fea0003800000 */
[----:B------:R-:W-:Y:S01]  /*33e70*/  BPT.TRAP 0x1 ;  /* 0x000000040000795c */ /* 0x000fe20000300000 */
.L_x_529:
[----:B-1----:R-:W-:-:S04]  /*33e80*/  IADD3 R0, R5, 0x1, RZ ;  /* 0x0000000105007810 */ /* 0x002fc80007ffe0ff */
[----:B------:R-:W-:-:S04]  /*33e90*/  ISETP.NE.AND P0, PT, R0, 0x8, PT ;  /* 0x000000080000780c */ /* 0x000fc80003f05270 */
[----:B------:R-:W-:Y:S02]  /*33ea0*/  SEL R3, RZ, 0x1, P0 ;  /* 0x00000001ff037807 */ /* 0x000fe40000000000 */
[----:B------:R-:W-:Y:S02]  /*33eb0*/  SEL R5, R0, RZ, P0 ;  /* 0x000000ff00057207 */ /* 0x000fe40000000000 */
[----:B----4-:R-:W-:Y:S02]  /*33ec0*/  LOP3.LUT R7, R14, R3, RZ, 0x3c, !PT ;  /* 0x000000030e077212 */ /* 0x010fe400078e3cff */
[----:B------:R-:W-:Y:S02]  /*33ed0*/  LEA R3, R5, R2, 0x3 ;  /* 0x0000000205037211 */ /* 0x000fe400078e18ff */
[----:B------:R-:W-:-:S04]  /*33ee0*/  SHF.L.U32 R0, R7, 0x1f, RZ ;  /* 0x0000001f07007819 */ /* 0x000fc800000006ff */
[----:B------:R-:W1:Y:S02]  /*33ef0*/  SYNCS.PHASECHK.TRANS64.TRYWAIT P0, [R3+URZ+0x34440], R0 ;  /* 0x03444000030075a7 */ /* 0x000e64000800017f */
[----:B-1----:R-:W-:Y:S05]  /*33f00*/  @!P0 BRA `(.L_x_530) ;  /* 0x0000002000e48947 */ /* 0x002fea0003800000 */
.L_x_633:
[----:B------:R-:W-:Y:S05]  /*33f10*/  @!P1 BRA `(.L_x_531) ;  /* 0x0000000000049947 */ /* 0x000fea0003800000 */
[----:B------:R-:W-:Y:S01]  /*33f20*/  BPT.TRAP 0x1 ;  /* 0x000000040000795c */ /* 0x000fe20000300000 */
.L_x_531:
[----:B-1----:R-:W-:-:S05]  /*33f30*/  VIADD R0, R5, 0x1 ;  /* 0x0000000105007836 */ /* 0x002fca0000000000 */
[----:B------:R-:W-:-:S04]  /*33f40*/  ISETP.NE.AND P0, PT, R0, 0x8, PT ;  /* 0x000000080000780c */ /* 0x000fc80003f05270 */
[----:B------:R-:W-:Y:S02]  /*33f50*/  SEL R4, RZ, 0x1, P0 ;  /* 0x00000001ff047807 */ /* 0x000fe40000000000 */
[----:B------:R-:W-:Y:S02]  /*33f60*/  SEL R3, R0, RZ, P0 ;  /* 0x000000ff00037207 */ /* 0x000fe40000000000 */
[----:B------:R-:W-:Y:S02]  /*33f70*/  LOP3.LUT R0, R7, R4, RZ, 0x3c, !PT ;  /* 0x0000000407007212 */ /* 0x000fe400078e3cff */
[----:B------:R-:W-:Y:S02]  /*33f80*/  LEA R3, R3, R2, 0x3 ;  /* 0x0000000203037211 */ /* 0x000fe400078e18ff */
[----:B------:R-:W-:-:S07]  /*33f90*/  SHF.L.U32 R0, R0, 0x1f, RZ ;  /* 0x0000001f00007819 */ /* 0x000fce00000006ff */
.L_x_532:
[----:B-1----:R1:W2:Y:S02]  /*33fa0*/  SYNCS.PHASECHK.TRANS64.TRYWAIT P0, [R3+URZ+0x34440], R0 ;  /* 0x03444000030075a7 */ /* 0x0022a4000800017f */
[----:B--2---:R-:W-:Y:S05]  /*33fb0*/  @!P0 NANOSLEEP.SYNCS 0x989680 ;  /* 0x009896800000895d */ /* 0x004fea0003900000 */
[----:B------:R-:W2:Y:S02]  /*33fc0*/  @!P0 SYNCS.PHASECHK.TRANS64 P0, [R3+URZ+0x34440], R0 ;  /* 0x03444000030085a7 */ /* 0x000ea4000800007f */
[----:B--2---:R-:W-:Y:S05]  /*33fd0*/  @P0 EXIT ;  /* 0x000000000000094d */ /* 0x004fea0003800000 */
[----:B------:R-:W-:Y:S05]  /*33fe0*/  BRA `(.L_x_532) ;  /* 0xfffffffc00ec7947 */ /* 0x000fea000383ffff */
.L_x_21:
[----:B-1----:R-:W-:-:S04]  /*33ff0*/  MOV R12, UR11 ;  /* 0x0000000b000c7c02 */ /* 0x002fc80008000f00 */
[----:B------:R1:W2:Y:S03]  /*34000*/  SYNCS.PHASECHK.TRANS64.TRYWAIT P1, [R12+URZ+0x34400], R3 ;  /* 0x034400030c0075a7 */ /* 0x0002a6000802017f */
[----:B--2---:R-:W-:Y:S05]  /*34010*/  @!P1 NANOSLEEP.SYNCS 0x989680 ;  /* 0x009896800000995d */ /* 0x004fea0003900000 */
[----:B------:R-:W2:Y:S02]  /*34020*/  @!P1 SYNCS.PHASECHK.TRANS64 P1, [R12+URZ+0x34400], R3 ;  /* 0x034400030c0095a7 */ /* 0x000ea4000802007f */
[----:B--2---:R-:W-:Y:S05]  /*34030*/  @!P1 BRA `(.L_x_21) ;  /* 0xfffffffc00ec9947 */ /* 0x004fea000383ffff */
[----:B------:R-:W-:Y:S05]  /*34040*/  BRA `(.L_x_533) ;  /* 0xfffffcec00547947 */ /* 0x000fea000383ffff */
.L_x_33:
[----:B------:R-:W-:-:S06]  /*34050*/  UIADD3 UR4, UR50, UR49, URZ ;  /* 0x0000003132047290 */ /* 0x000fcc000fffe03f */
[----:B-1----:R-:W-:-:S04]  /*34060*/  MOV R3, UR4 ;  /* 0x0000000400037c02 */ /* 0x002fc80008000f00 */
[----:B------:R1:W2:Y:S03]  /*34070*/  SYNCS.PHASECHK.TRANS64.TRYWAIT P0, [R3+URZ], R8 ;  /* 0x00000008030075a7 */ /* 0x0002a6000800017f */
[----:B--2---:R-:W-:Y:S05]  /*34080*/  @!P0 NANOSLEEP.SYNCS 0x989680 ;  /* 0x009896800000895d */ /* 0x004fea0003900000 */
[----:B------:R-:W2:Y:S02]  /*34090*/  @!P0 SYNCS.PHASECHK.TRANS64 P0, [R3+URZ], R8 ;  /* 0x00000008030085a7 */ /* 0x000ea4000800007f */
[----:B--2---:R-:W-:Y:S05]  /*340a0*/  @!P0 BRA `(.L_x_33) ;  /* 0xfffffffc00e88947 */ /* 0x004fea000383ffff */
[----:B------:R-:W-:Y:S05]  /*340b0*/  BRA `(.L_x_534) ;  /* 0xfffffcf8008c7947 */ /* 0x000fea000383ffff */
.L_x_38:
[----:B-1----:R-:W-:-:S04]  /*340c0*/  IMAD.U32 R3, RZ, RZ, UR4 ;  /* 0x00000004ff037e24 */ /* 0x002fc8000f8e00ff */
[----:B------:R1:W4:Y:S03]  /*340d0*/  SYNCS.PHASECHK.TRANS64.TRYWAIT P0, [R3+URZ+0x34480], R0 ;  /* 0x03448000030075a7 */ /* 0x000326000800017f */
[----:B----4-:R-:W-:Y:S05]  /*340e0*/  @!P0 NANOSLEEP.SYNCS 0x989680 ;  /* 0x009896800000895d */ /* 0x010fea0003900000 */
[----:B------:R-:W4:Y:S02]  /*340f0*/  @!P0 SYNCS.PHASECHK.TRANS64 P0, [R3+URZ+0x34480], R0 ;  /* 0x03448000030085a7 */ /* 0x000f24000800007f */
[----:B----4-:R-:W-:Y:S05]  /*34100*/  @!P0 BRA `(.L_x_38) ;  /* 0xfffffffc00ec8947 */ /* 0x010fea000383ffff */
[----:B------:R-:W-:Y:S05]  /*34110*/  BRA `(.L_x_37) ;  /* 0xfffffd1400c47947 */ /* 0x000fea000383ffff */
.L_x_43:
[----:B---3--:R-:W-:-:S04]  /*34120*/  MOV R8, UR7 ;  /* 0x0000000700087c02 */ /* 0x008fc80008000f00 */
[----:B------:R3:W4:Y:S03]  /*34130*/  SYNCS.PHASECHK.TRANS64.TRYWAIT P0, [R8+URZ+0x34480], R3 ;  /* 0x03448003080075a7 */ /* 0x000726000800017f */
[----:B----4-:R-:W-:Y:S05]  /*34140*/  @!P0 NANOSLEEP.SYNCS 0x989680 ;  /* 0x009896800000895d */ /* 0x010fea0003900000 */
[----:B------:R-:W4:Y:S02]  /*34150*/  @!P0 SYNCS.PHASECHK.TRANS64 P0, [R8+URZ+0x34480], R3 ;  /* 0x03448003080085a7 */ /* 0x000f24000800007f */
[----:B----4-:R-:W-:Y:S05]  /*34160*/  @!P0 BRA `(.L_x_43) ;  /* 0xfffffffc00ec8947 */ /* 0x010fea000383ffff */
[----:B------:R-:W-:Y:S05]  /*34170*/  BRA `(.L_x_42) ;  /* 0xfffffdd000087947 */ /* 0x000fea000383ffff */
.L_x_49:
[----:B------:R-:W-:-:S06]  /*34180*/  UIADD3 UR4, UR50, UR49, URZ ;  /* 0x0000003132047290 */ /* 0x000fcc000fffe03f */
[----:B---3--:R-:W-:-:S04]  /*34190*/  MOV R2, UR4 ;  /* 0x0000000400027c02 */ /* 0x008fc80008000f00 */
[----:B------:R3:W4:Y:S03]  /*341a0*/  SYNCS.PHASECHK.TRANS64.TRYWAIT P0, [R2+URZ+0x10], R0 ;  /* 0x00001000020075a7 */ /* 0x000726000800017f */
[----:B----4-:R-:W-:Y:S05]  /*341b0*/  @!P0 NANOSLEEP.SYNCS 0x989680 ;  /* 0x009896800000895d */ /* 0x010fea0003900000 */
[----:B------:R-:W4:Y:S02]  /*341c0*/  @!P0 SYNCS.PHASECHK.TRANS64 P0, [R2+URZ+0x10], R0 ;  /* 0x00001000020085a7 */ /* 0x000f24000800007f */
[----:B----4-:R-:W-:Y:S05]  /*341d0*/  @!P0 BRA `(.L_x_49) ;  /* 0xfffffffc00e88947 */ /* 0x010fea000383ffff */
[----:B------:R-:W-:Y:S05]  /*341e0*/  BRA `(.L_x_535) ;  /* 0xfffffeac00c87947 */ /* 0x000fea000383ffff */
.L_x_61:
[----:B------:R-:W-:-:S07]  /*341f0*/  MOV R15, 0xffffffff ;  /* 0xffffffff000f7802 */ /* 0x000fce0000000f00 */
[----:B-123-5:R-:W-:Y:S05]  /*34200*/  WARPSYNC.COLLECTIVE R15, `(.L_x_536) ;  /* 0x000000000f0c7348 */ /* 0x02efea0003c00000 */
[----:B------:R-:W-:Y:S02]  /*34210*/  ELECT P6, UR62, PT ;  /* 0x00000000003e782f */ /* 0x000fe400038c0000 */
[----:B------:R-:W-:Y:S01]  /*34220*/  MOV R14, UR62 ;  /* 0x0000003e000e7c02 */ /* 0x000fe20008000f00 */
[----:B-123-5:R-:W-:Y:S10]  /*34230*/  ENDCOLLECTIVE ;  /* 0x000000000000791b */ /* 0x02eff40003800000 */
.L_x_536:
[----:B------:R-:W-:Y:S05]  /*34240*/  BRA `(.L_x_537) ;  /* 0xfffffeb4004c7947 */ /* 0x000fea000383ffff */
.L_x_63:
[----:B-1----:R-:W-:-:S04]  /*34250*/  IMAD.U32 R3, RZ, RZ, UR47 ;  /* 0x0000002fff037e24 */ /* 0x002fc8000f8e00ff */
[----:B------:R1:W3:Y:S03]  /*34260*/  SYNCS.PHASECHK.TRANS64.TRYWAIT P2, [R3+URZ+0x344b0], R158 ;  /* 0x0344b09e030075a7 */ /* 0x0002e6000804017f */
[----:B---3--:R-:W-:Y:S05]  /*34270*/  @!P2 NANOSLEEP.SYNCS 0x989680 ;  /* 0x009896800000a95d */ /* 0x008fea0003900000 */
[----:B------:R-:W3:Y:S02]  /*34280*/  @!P2 SYNCS.PHASECHK.TRANS64 P2, [R3+URZ+0x344b0], R158 ;  /* 0x0344b09e0300a5a7 */ /* 0x000ee4000804007f */
[----:B---3--:R-:W-:Y:S05]  /*34290*/  @!P2 BRA `(.L_x_63) ;  /* 0xfffffffc00eca947 */ /* 0x008fea000383ffff */
[----:B------:R-:W-:Y:S05]  /*342a0*/  BRA `(.L_x_538) ;  /* 0xfffffeb4005c7947 */ /* 0x000fea000383ffff */
.L_x_69:
[----:B-1----:R-:W-:-:S04]  /*342b0*/  MOV R12, UR47 ;  /* 0x0000002f000c7c02 */ /* 0x002fc80008000f00 */
[----:B------:R1:W2:Y:S03]  /*342c0*/  SYNCS.PHASECHK.TRANS64.TRYWAIT P3, [R12+URZ+0x344b8], R158 ;  /* 0x0344b89e0c0075a7 */ /* 0x0002a6000806017f */
[----:B--2---:R-:W-:Y:S05]  /*342d0*/  @!P3 NANOSLEEP.SYNCS 0x989680 ;  /* 0x009896800000b95d */ /* 0x004fea0003900000 */
[----:B------:R-:W2:Y:S02]  /*342e0*/  @!P3 SYNCS.PHASECHK.TRANS64 P3, [R12+URZ+0x344b8], R158 ;  /* 0x0344b89e0c00b5a7 */ /* 0x000ea4000806007f */
[----:B--2---:R-:W-:Y:S05]  /*342f0*/  @!P3 BRA `(.L_x_69) ;  /* 0xfffffffc00ecb947 */ /* 0x004fea000383ffff */
[----:B------:R-:W-:Y:S05]  /*34300*/  BRA `(.L_x_539) ;  /* 0xfffffeb800fc7947 */ /* 0x000fea000383ffff */
.L_x_74:
[----:B-1----:R-:W-:-:S04]  /*34310*/  MOV R12, UR47 ;  /* 0x0000002f000c7c02 */ /* 0x002fc80008000f00 */
[----:B------:R1:W2:Y:S03]  /*34320*/  SYNCS.PHASECHK.TRANS64.TRYWAIT P3, [R12+URZ+0x344c0], R158 ;  /* 0x0344c09e0c0075a7 */ /* 0x0002a6000806017f */
[----:B--2---:R-:W-:Y:S05]  /*34330*/  @!P3 NANOSLEEP.SYNCS 0x989680 ;  /* 0x009896800000b95d */ /* 0x004fea0003900000 */
[----:B------:R-:W2:Y:S02]  /*34340*/  @!P3 SYNCS.PHASECHK.TRANS64 P3, [R12+URZ+0x344c0], R158 ;  /* 0x0344c09e0c00b5a7 */ /* 0x000ea4000806007f */
[----:B--2---:R-:W-:Y:S05]  /*34350*/  @!P3 BRA `(.L_x_74) ;  /* 0xfffffffc00ecb947 */ /* 0x004fea000383ffff */
[----:B------:R-:W-:Y:S05]  /*34360*/  BRA `(.L_x_540) ;  /* 0xfffffec000847947 */ /* 0x000fea000383ffff */
.L_x_79:
[----:B-1----:R-:W-:-:S04]  /*34370*/  MOV R12, UR47 ;  /* 0x0000002f000c7c02 */ /* 0x002fc80008000f00 */
[----:B------:R1:W2:Y:S03]  /*34380*/  SYNCS.PHASECHK.TRANS64.TRYWAIT P3, [R12+URZ+0x344c8], R158 ;  /* 0x0344c89e0c0075a7 */ /* 0x0002a6000806017f */
[----:B--2---:R-:W-:Y:S05]  /*34390*/  @!P3 NANOSLEEP.SYNCS 0x989680 ;  /* 0x009896800000b95d */ /* 0x004fea0003900000 */
[----:B------:R-:W2:Y:S02]  /*343a0*/  @!P3 SYNCS.PHASECHK.TRANS64 P3, [R12+URZ+0x344c8], R158 ;  /* 0x0344c89e0c00b5a7 */ /* 0x000ea4000806007f */
[----:B--2---:R-:W-:Y:S05]  /*343b0*/  @!P3 BRA `(.L_x_79) ;  /* 0xfffffffc00ecb947 */ /* 0x004fea000383ffff */
[----:B------:R-:W-:Y:S05]  /*343c0*/  BRA `(.L_x_541) ;  /* 0xfffffec8000c7947 */ /* 0x000fea000383ffff */
.L_x_84:
[----:B-1----:R-:W-:-:S04]  /*343d0*/  IMAD.U32 R12, RZ, RZ, UR47 ;  /* 0x0000002fff0c7e24 */ /* 0x002fc8000f8e00ff */
[----:B------:R1:W2:Y:S03]  /*343e0*/  SYNCS.PHASECHK.TRANS64.TRYWAIT P3, [R12+URZ+0x344b0], R24 ;  /* 0x0344b0180c0075a7 */ /* 0x0002a6000806017f */
[----:B--2---:R-:W-:Y:S05]  /*343f0*/  @!P3 NANOSLEEP.SYNCS 0x989680 ;  /* 0x009896800000b95d */ /* 0x004fea0003900000 */
[----:B------:R-:W2:Y:S02]  /*34400*/  @!P3 SYNCS.PHASECHK.TRANS64 P3, [R12+URZ+0x344b0], R24 ;  /* 0x0344b0180c00b5a7 */ /* 0x000ea4000806007f */
[----:B--2---:R-:W-:Y:S05]  /*34410*/  @!P3 BRA `(.L_x_84) ;  /* 0xfffffffc00ecb947 */ /* 0x004fea000383ffff */
[----:B------:R-:W-:Y:S05]  /*34420*/  BRA `(.L_x_542) ;  /* 0xfffffecc005c7947 */ /* 0x000fea000383ffff */
.L_x_89:
[----:B-1----:R-:W-:-:S04]  /*34430*/  MOV R12, UR47 ;  /* 0x0000002f000c7c02 */ /* 0x002fc80008000f00 */
[----:B------:R1:W2:Y:S03]  /*34440*/  SYNCS.PHASECHK.TRANS64.TRYWAIT P3, [R12+URZ+0x344b8], R24 ;  /* 0x0344b8180c0075a7 */ /* 0x0002a6000806017f */
[----:B--2---:R-:W-:Y:S05]  /*34450*/  @!P3 NANOSLEEP.SYNCS 0x989680 ;  /* 0x009896800000b95d */ /* 0x004fea0003900000 */
[----:B------:R-:W2:Y:S02]  /*34460*/  @!P3 SYNCS.PHASECHK.TRANS64 P3, [R12+URZ+0x344b8], R24 ;  /* 0x0344b8180c00b5a7 */ /* 0x000ea4000806007f */
[----:B--2---:R-:W-:Y:S05]  /*34470*/  @!P3 BRA `(.L_x_89) ;  /* 0xfffffffc00ecb947 */ /* 0x004fea000383ffff */
[----:B------:R-:W-:Y:S05]  /*34480*/  BRA `(.L_x_543) ;  /* 0xfffffed000e47947 */ /* 0x000fea000383ffff */
.L_x_94:
[----:B-1----:R-:W-:-:S04]  /*34490*/  MOV R12, UR47 ;  /* 0x0000002f000c7c02 */ /* 0x002fc80008000f00 */
[----:B------:R1:W2:Y:S03]  /*344a0*/  SYNCS.PHASECHK.TRANS64.TRYWAIT P3, [R12+URZ+0x344c0], R24 ;  /* 0x0344c0180c0075a7 */ /* 0x0002a6000806017f */
[----:B--2---:R-:W-:Y:S05]  /*344b0*/  @!P3 NANOSLEEP.SYNCS 0x989680 ;  /* 0x009896800000b95d */ /* 0x004fea0003900000 */
[----:B------:R-:W2:Y:S02]  /*344c0*/  @!P3 SYNCS.PHASECHK.TRANS64 P3, [R12+URZ+0x344c0], R24 ;  /* 0x0344c0180c00b5a7 */ /* 0x000ea4000806007f */
[----:B--2---:R-:W-:Y:S05]  /*344d0*/  @!P3 BRA `(.L_x_94) ;  /* 0xfffffffc00ecb947 */ /* 0x004fea000383ffff */
[----:B------:R-:W-:Y:S05]  /*344e0*/  BRA `(.L_x_544) ;  /* 0xfffffed800647947 */ /* 0x000fea000383ffff */
.L_x_99:
[----:B-1----:R-:W-:-:S04]  /*344f0*/  MOV R12, UR47 ;  /* 0x0000002f000c7c02 */ /* 0x002fc80008000f00 */
[----:B------:R1:W2:Y:S03]  /*34500*/  SYNCS.PHASECHK.TRANS64.TRYWAIT P3, [R12+URZ+0x344c8], R24 ;  /* 0x0344c8180c0075a7 */ /* 0x0002a6000806017f */
[----:B--2---:R-:W-:Y:S05]  /*34510*/  @!P3 NANOSLEEP.SYNCS 0x989680 ;  /* 0x009896800000b95d */ /* 0x004fea0003900000 */
[----:B------:R-:W2:Y:S02]  /*34520*/  @!P3 SYNCS.PHASECHK.TRANS64 P3, [R12+URZ+0x344c8], R24 ;  /* 0x0344c8180c00b5a7 */ /* 0x000ea4000806007f */
[----:B--2---:R-:W-:Y:S05]  /*34530*/  @!P3 BRA `(.L_x_99) ;  /* 0xfffffffc00ecb947 */ /* 0x004fea000383ffff */
[----:B------:R-:W-:Y:S05]  /*34540*/  BRA `(.L_x_545) ;  /* 0xfffffedc00e47947 */ /* 0x000fea000383ffff */
.L_x_104:
[----:B-1----:R-:W-:-:S04]  /*34550*/  IMAD.U32 R12, RZ, RZ, UR47 ;  /* 0x0000002fff0c7e24 */ /* 0x002fc8000f8e00ff */
[----:B------:R1:W2:Y:S03]  /*34560*/  SYNCS.PHASECHK.TRANS64.TRYWAIT P3, [R12+URZ+0x344b0], R158 ;  /* 0x0344b09e0c0075a7 */ /* 0x0002a6000806017f */
[----:B--2---:R-:W-:Y:S05]  /*34570*/  @!P3 NANOSLEEP.SYNCS 0x989680 ;  /* 0x009896800000b95d */ /* 0x004fea0003900000 */
[----:B------:R-:W2:Y:S02]  /*34580*/  @!P3 SYNCS.PHASECHK.TRANS64 P3, [R12+URZ+0x344b0], R158 ;  /* 0x0344b09e0c00b5a7 */ /* 0x000ea4000806007f */
[----:B--2---:R-:W-:Y:S05]  /*34590*/  @!P3 BRA `(.L_x_104) ;  /* 0xfffffffc00ecb947 */ /* 0x004fea000383ffff */
[----:B------:R-:W-:Y:S05]  /*345a0*/  BRA `(.L_x_546) ;  /* 0xfffffee400247947 */ /* 0x000fea000383ffff */
.L_x_109:
[----:B-1----:R-:W-:-:S04]  /*345b0*/  MOV R12, UR47 ;  /* 0x0000002f000c7c02 */ /* 0x002fc80008000f00 */
[----:B------:R1:W2:Y:S03]  /*345c0*/  SYNCS.PHASECHK.TRANS64.TRYWAIT P3, [R12+URZ+0x344b8], R158 ;  /* 0x0344b89e0c0075a7 */ /* 0x0002a6000806017f */
[----:B--2---:R-:W-:Y:S05]  /*345d0*/  @!P3 NANOSLEEP.SYNCS 0x989680 ;  /* 0x009896800000b95d */ /* 0x004fea0003900000 */
[----:B------:R-:W2:Y:S02]  /*345e0*/  @!P3 SYNCS.PHASECHK.TRANS64 P3, [R12+URZ+0x344b8], R158 ;  /* 0x0344b89e0c00b5a7 */ /* 0x000ea4000806007f */
[----:B--2---:R-:W-:Y:S05]  /*345f0*/  @!P3 BRA `(.L_x_109) ;  /* 0xfffffffc00ecb947 */ /* 0x004fea000383ffff */
[----:B------:R-:W-:Y:S05]  /*34600*/  BRA `(.L_x_547) ;  /* 0xfffffee800a47947 */ /* 0x000fea000383ffff */
.L_x_114:
[----:B-1----:R-:W-:-:S04]  /*34610*/  MOV R12, UR47 ;  /* 0x0000002f000c7c02 */ /* 0x002fc80008000f00 */
[----:B------:R1:W2:Y:S03]  /*34620*/  SYNCS.PHASECHK.TRANS64.TRYWAIT P3, [R12+URZ+0x344c0], R158 ;  /* 0x0344c09e0c0075a7 */ /* 0x0002a6000806017f */
[----:B--2---:R-:W-:Y:S05]  /*34630*/  @!P3 NANOSLEEP.SYNCS 0x989680 ;  /* 0x009896800000b95d */ /* 0x004fea0003900000 */
[----:B------:R-:W2:Y:S02]  /*34640*/  @!P3 SYNCS.PHASECHK.TRANS64 P3, [R12+URZ+0x344c0], R158 ;  /* 0x0344c09e0c00b5a7 */ /* 0x000ea4000806007f */
[----:B--2---:R-:W-:Y:S05]  /*34650*/  @!P3 BRA `(.L_x_114) ;  /* 0xfffffffc00ecb947 */ /* 0x004fea000383ffff */
[----:B------:R-:W-:Y:S05]  /*34660*/  BRA `(.L_x_548) ;  /* 0xfffffef000247947 */ /* 0x000fea000383ffff */
.L_x_119:
[----:B-1----:R-:W-:-:S04]  /*34670*/  MOV R12, UR47 ;  /* 0x0000002f000c7c02 */ /* 0x002fc80008000f00 */
[----:B------:R1:W2:Y:S03]  /*34680*/  SYNCS.PHASECHK.TRANS64.TRYWAIT P3, [R12+URZ+0x344c8], R158 ;  /* 0x0344c89e0c0075a7 */ /* 0x0002a6000806017f */
[----:B--2---:R-:W-:Y:S05]  /*34690*/  @!P3 NANOSLEEP.SYNCS 0x989680 ;  /* 0x009896800000b95d */ /* 0x004fea0003900000 */
[----:B------:R-:W2:Y:S02]  /*346a0*/  @!P3 SYNCS.PHASECHK.TRANS64 P3, [R12+URZ+0x344c8], R158 ;  /* 0x0344c89e0c00b5a7 */ /* 0x000ea4000806007f */
[----:B--2---:R-:W-:Y:S05]  /*346b0*/  @!P3 BRA `(.L_x_119) ;  /* 0xfffffffc00ecb947 */ /* 0x004fea000383ffff */
[----:B------:R-:W-:Y:S05]  /*346c0*/  BRA `(.L_x_549) ;  /* 0xfffffef400a47947 */ /* 0x000fea000383ffff */
.L_x_124:
[----:B-1----:R-:W-:-:S04]  /*346d0*/  IMAD.U32 R12, RZ, RZ, UR47 ;  /* 0x0000002fff0c7e24 */ /* 0x002fc8000f8e00ff */
[----:B------:R1:W2:Y:S03]  /*346e0*/  SYNCS.PHASECHK.TRANS64.TRYWAIT P3, [R12+URZ+0x344b0], R24 ;  /* 0x0344b0180c0075a7 */ /* 0x0002a6000806017f */
[----:B--2---:R-:W-:Y:S05]  /*346f0*/  @!P3 NANOSLEEP.SYNCS 0x989680 ;  /* 0x009896800000b95d */ /* 0x004fea0003900000 */
[----:B------:R-:W2:Y:S02]  /*34700*/  @!P3 SYNCS.PHASECHK.TRANS64 P3, [R12+URZ+0x344b0], R24 ;  /* 0x0344b0180c00b5a7 */ /* 0x000ea4000806007f */
[----:B--2---:R-:W-:Y:S05]  /*34710*/  @!P3 BRA `(.L_x_124) ;  /* 0xfffffffc00ecb947 */ /* 0x004fea000383ffff */
[----:B------:R-:W-:Y:S05]  /*34720*/  BRA `(.L_x_550) ;  /* 0xfffffef800e47947 */ /* 0x000fea000383ffff */
.L_x_129:
[----:B-1----:R-:W-:-:S04]  /*34730*/  MOV R12, UR47 ;  /* 0x0000002f000c7c02 */ /* 0x002fc80008000f00 */
[----:B------:R1:W2:Y:S03]  /*34740*/  SYNCS.PHASECHK.TRANS64.TRYWAIT P3, [R12+URZ+0x344b8], R24 ;  /* 0x0344b8180c0075a7 */ /* 0x0002a6000806017f */
[----:B--2---:R-:W-:Y:S05]  /*34750*/  @!P3 NANOSLEEP.SYNCS 0x989680 ;  /* 0x009896800000b95d */ /* 0x004fea0003900000 */
[----:B------:R-:W2:Y:S02]  /*34760*/  @!P3 SYNCS.PHASECHK.TRANS64 P3, [R12+URZ+0x344b8], R24 ;  /* 0x0344b8180c00b5a7 */ /* 0x000ea4000806007f */
[----:B--2---:R-:W-:Y:S05]  /*34770*/  @!P3 BRA `(.L_x_129) ;  /* 0xfffffffc00ecb947 */ /* 0x004fea000383ffff */
[----:B------:R-:W-:Y:S05]  /*34780*/  BRA `(.L_x_551) ;  /* 0xffffff0000647947 */ /* 0x000fea000383ffff */
.L_x_134:
[----:B-1----:R-:W-:-:S04]  /*34790*/  MOV R12, UR47 ;  /* 0x0000002f000c7c02 */ /* 0x002fc80008000f00 */
[----:B------:R1:W2:Y:S03]  /*347a0*/  SYNCS.PHASECHK.TRANS64.TRYWAIT P3, [R12+URZ+0x344c0], R24 ;  /* 0x0344c0180c0075a7 */ /* 0x0002a6000806017f */
[----:B--2---:R-:W-:Y:S05]  /*347b0*/  @!P3 NANOSLEEP.SYNCS 0x989680 ;  /* 0x009896800000b95d */ /* 0x004fea0003900000 */
[----:B------:R-:W2:Y:S02]  /*347c0*/  @!P3 SYNCS.PHASECHK.TRANS64 P3, [R12+URZ+0x344c0], R24 ;  /* 0x0344c0180c00b5a7 */ /* 0x000ea4000806007f */
[----:B--2---:R-:W-:Y:S05]  /*347d0*/  @!P3 BRA `(.L_x_134) ;  /* 0xfffffffc00ecb947 */ /* 0x004fea000383ffff */
[----:B------:R-:W-:Y:S05]  /*347e0*/  BRA `(.L_x_552) ;  /* 0xffffff0400e47947 */ /* 0x000fea000383ffff */
.L_x_139:
[----:B-1----:R-:W-:-:S04]  /*347f0*/  MOV R12, UR47 ;  /* 0x0000002f000c7c02 */ /* 0x002fc80008000f00 */
[----:B------:R1:W2:Y:S03]  /*34800*/  SYNCS.PHASECHK.TRANS64.TRYWAIT P3, [R12+URZ+0x344c8], R24 ;  /* 0x0344c8180c0075a7 */ /* 0x0002a6000806017f */
[----:B--2---:R-:W-:Y:S05]  /*34810*/  @!P3 NANOSLEEP.SYNCS 0x989680 ;  /* 0x009896800000b95d */ /* 0x004fea0003900000 */
[----:B------:R-:W2:Y:S02]  /*34820*/  @!P3 SYNCS.PHASECHK.TRANS64 P3, [R12+URZ+0x344c8], R24 ;  /* 0x0344c8180c00b5a7 */ /* 0x000ea4000806007f */
[----:B--2---:R-:W-:Y:S05]  /*34830*/  @!P3 BRA `(.L_x_139) ;  /* 0xfffffffc00ecb947 */ /* 0x004fea000383ffff */
[----:B------:R-:W-:Y:S05]  /*34840*/  BRA `(.L_x_553) ;  /* 0xffffff0c00647947 */ /* 0x000fea000383ffff */
.L_x_144:
[----:B-1----:R-:W-:-:S04]  /*34850*/  IMAD.U32 R12, RZ, RZ, UR47 ;  /* 0x0000002fff0c7e24 */ /* 0x002fc8000f8e00ff */
[----:B------:R1:W2:Y:S03]  /*34860*/  SYNCS.PHASECHK.TRANS64.TRYWAIT P3, [R12+URZ+0x344b0], R158 ;  /* 0x0344b09e0c0075a7 */ /* 0x0002a6000806017f */
[----:B--2---:R-:W-:Y:S05]  /*34870*/  @!P3 NANOSLEEP.SYNCS 0x989680 ;  /* 0x009896800000b95d */ /* 0x004fea0003900000 */
[----:B------:R-:W2:Y:S02]  /*34880*/  @!P3 SYNCS.PHASECHK.TRANS64 P3, [R12+URZ+0x344b0], R158 ;  /* 0x0344b09e0c00b5a7 */ /* 0x000ea4000806007f */
[----:B--2---:R-:W-:Y:S05]  /*34890*/  @!P3 BRA `(.L_x_144) ;  /* 0xfffffffc00ecb947 */ /* 0x004fea000383ffff */
[----:B------:R-:W-:Y:S05]  /*348a0*/  BRA `(.L_x_554) ;  /* 0xffffff1000a47947 */ /* 0x000fea000383ffff */
.L_x_149:
[----:B-1----:R-:W-:-:S04]  /*348b0*/  MOV R12, UR47 ;  /* 0x0000002f000c7c02 */ /* 0x002fc80008000f00 */
[----:B------:R1:W2:Y:S03]  /*348c0*/  SYNCS.PHASECHK.TRANS64.TRYWAIT P3, [R12+URZ+0x344b8], R158 ;  /* 0x0344b89e0c0075a7 */ /* 0x0002a6000806017f */
[----:B--2---:R-:W-:Y:S05]  /*348d0*/  @!P3 NANOSLEEP.SYNCS 0x989680 ;  /* 0x009896800000b95d */ /* 0x004fea0003900000 */
[----:B------:R-:W2:Y:S02]  /*348e0*/  @!P3 SYNCS.PHASECHK.TRANS64 P3, [R12+URZ+0x344b8], R158 ;  /* 0x0344b89e0c00b5a7 */ /* 0x000ea4000806007f */
[----:B--2---:R-:W-:Y:S05]  /*348f0*/  @!P3 BRA `(.L_x_149) ;  /* 0xfffffffc00ecb947 */ /* 0x004fea000383ffff */
[----:B------:R-:W-:Y:S05]  /*34900*/  BRA `(.L_x_555) ;  /* 0xffffff1800247947 */ /* 0x000fea000383ffff */
.L_x_154:
[----:B-1----:R-:W-:-:S04]  /*34910*/  MOV R12, UR47 ;  /* 0x0000002f000c7c02 */ /* 0x002fc80008000f00 */
[----:B------:R1:W2:Y:S03]  /*34920*/  SYNCS.PHASECHK.TRANS64.TRYWAIT P3, [R12+URZ+0x344c0], R158 ;  /* 0x0344c09e0c0075a7 */ /* 0x0002a6000806017f */
[----:B--2---:R-:W-:Y:S05]  /*34930*/  @!P3 NANOSLEEP.SYNCS 0x989680 ;  /* 0x009896800000b95d */ /* 0x004fea0003900000 */
[----:B------:R-:W2:Y:S02]  /*34940*/  @!P3 SYNCS.PHASECHK.TRANS64 P3, [R12+URZ+0x344c0], R158 ;  /* 0x0344c09e0c00b5a7 */ /* 0x000ea4000806007f */
[----:B--2---:R-:W-:Y:S05]  /*34950*/  @!P3 BRA `(.L_x_154) ;  /* 0xfffffffc00ecb947 */ /* 0x004fea000383ffff */
[----:B------:R-:W-:Y:S05]  /*34960*/  BRA `(.L_x_556) ;  /* 0xffffff1c00a47947 */ /* 0x000fea000383ffff */
.L_x_159:
[----:B-1----:R-:W-:-:S04]  /*34970*/  MOV R13, UR47 ;  /* 0x0000002f000d7c02 */ /* 0x002fc80008000f00 */
[----:B------:R1:W2:Y:S03]  /*34980*/  SYNCS.PHASECHK.TRANS64.TRYWAIT P3, [R13+URZ+0x344c8], R158 ;  /* 0x0344c89e0d0075a7 */ /* 0x0002a6000806017f */
[----:B--2---:R-:W-:Y:S05]  /*34990*/  @!P3 NANOSLEEP.SYNCS 0x989680 ;  /* 0x009896800000b95d */ /* 0x004fea0003900000 */
[----:B------:R-:W2:Y:S02]  /*349a0*/  @!P3 SYNCS.PHASECHK.TRANS64 P3, [R13+URZ+0x344c8], R158 ;  /* 0x0344c89e0d00b5a7 */ /* 0x000ea4000806007f */
[----:B--2---:R-:W-:Y:S05]  /*349b0*/  @!P3 BRA `(.L_x_159) ;  /* 0xfffffffc00ecb947 */ /* 0x004fea000383ffff */
[----:B------:R-:W-:Y:S05]  /*349c0*/  BRA `(.L_x_557) ;  /* 0xffffff2400247947 */ /* 0x000fea000383ffff */
.L_x_164:
[----:B-1----:R-:W-:-:S04]  /*349d0*/  IMAD.U32 R13, RZ, RZ, UR47 ;  /* 0x0000002fff0d7e24 */ /* 0x002fc8000f8e00ff */
[----:B------:R1:W2:Y:S03]  /*349e0*/  SYNCS.PHASECHK.TRANS64.TRYWAIT P3, [R13+URZ+0x344b0], R24 ;  /* 0x0344b0180d0075a7 */ /* 0x0002a6000806017f */
[----:B--2---:R-:W-:Y:S05]  /*349f0*/  @!P3 NANOSLEEP.SYNCS 0x989680 ;  /* 0x009896800000b95d */ /* 0x004fea0003900000 */
[----:B------:R-:W2:Y:S02]  /*34a00*/  @!P3 SYNCS.PHASECHK.TRANS64 P3, [R13+URZ+0x344b0], R24 ;  /* 0x0344b0180d00b5a7 */ /* 0x000ea4000806007f */
[----:B--2---:R-:W-:Y:S05]  /*34a10*/  @!P3 BRA `(.L_x_164) ;  /* 0xfffffffc00ecb947 */ /* 0x004fea000383ffff */
[----:B------:R-:W-:Y:S05]  /*34a20*/  BRA `(.L_x_558) ;  /* 0xffffff2800647947 */ /* 0x000fea000383ffff */
.L_x_169:
[----:B-1----:R-:W-:-:S04]  /*34a30*/  MOV R13, UR47 ;  /* 0x0000002f000d7c02 */ /* 0x002fc80008000f00 */
[----:B------:R1:W2:Y:S03]  /*34a40*/  SYNCS.PHASECHK.TRANS64.TRYWAIT P3, [R13+URZ+0x344b8], R24 ;  /* 0x0344b8180d0075a7 */ /* 0x0002a6000806017f */
[----:B--2---:R-:W-:Y:S05]  /*34a50*/  @!P3 NANOSLEEP.SYNCS 0x989680 ;  /* 0x009896800000b95d */ /* 0x004fea0003900000 */
[----:B------:R-:W2:Y:S02]  /*34a60*/  @!P3 SYNCS.PHASECHK.TRANS64 P3, [R13+URZ+0x344b8], R24 ;  /* 0x0344b8180d00b5a7 */ /* 0x000ea4000806007f */
[----:B--2---:R-:W-:Y:S05]  /*34a70*/  @!P3 BRA `(.L_x_169) ;  /* 0xfffffffc00ecb947 */ /* 0x004fea000383ffff */
[----:B------:R-:W-:Y:S05]  /*34a80*/  BRA `(.L_x_559) ;  /* 0xffffff2c00e47947 */ /* 0x000fea000383ffff */
.L_x_174:
[----:B-1----:R-:W-:-:S04]  /*34a90*/  MOV R13, UR47 ;  /* 0x0000002f000d7c02 */ /* 0x002fc80008000f00 */
[----:B------:R1:W2:Y:S03]  /*34aa0*/  SYNCS.PHASECHK.TRANS64.TRYWAIT P3, [R13+URZ+0x344c0], R24 ;  /* 0x0344c0180d0075a7 */ /* 0x0002a6000806017f */
[----:B--2---:R-:W-:Y:S05]  /*34ab0*/  @!P3 NANOSLEEP.SYNCS 0x989680 ;  /* 0x009896800000b95d */ /* 0x004fea0003900000 */
[----:B------:R-:W2:Y:S02]  /*34ac0*/  @!P3 SYNCS.PHASECHK.TRANS64 P3, [R13+URZ+0x344c0], R24 ;  /* 0x0344c0180d00b5a7 */ /* 0x000ea4000806007f */
[----:B--2---:R-:W-:Y:S05]  /*34ad0*/  @!P3 BRA `(.L_x_174) ;  /* 0xfffffffc00ecb947 */ /* 0x004fea000383ffff */
[----:B------:R-:W-:Y:S05]  /*34ae0*/  BRA `(.L_x_560) ;  /* 0xffffff3400647947 */ /* 0x000fea000383ffff */
.L_x_179:
[----:B-1----:R-:W-:-:S04]  /*34af0*/  MOV R13, UR47 ;  /* 0x0000002f000d7c02 */ /* 0x002fc80008000f00 */
[----:B------:R1:W2:Y:S03]  /*34b00*/  SYNCS.PHASECHK.TRANS64.TRYWAIT P3, [R13+URZ+0x344c8], R24 ;  /* 0x0344c8180d0075a7 */ /* 0x0002a6000806017f */
[----:B--2---:R-:W-:Y:S05]  /*34b10*/  @!P3 NANOSLEEP.SYNCS 0x989680 ;  /* 0x009896800000b95d */ /* 0x004fea0003900000 */
[----:B------:R-:W2:Y:S02]  /*34b20*/  @!P3 SYNCS.PHASECHK.TRANS64 P3, [R13+URZ+0x344c8], R24 ;  /* 0x0344c8180d00b5a7 */ /* 0x000ea4000806007f */
[----:B--2---:R-:W-:Y:S05]  /*34b30*/  @!P3 BRA `(.L_x_179) ;  /* 0xfffffffc00ecb947 */ /* 0x004fea000383ffff */
[----:B------:R-:W-:Y:S05]  /*34b40*/  BRA `(.L_x_561) ;  /* 0xffffff3800e47947 */ /* 0x000fea000383ffff */
.L_x_184:
[----:B-1----:R-:W-:-:S04]  /*34b50*/  IMAD.U32 R13, RZ, RZ, UR47 ;  /* 0x0000002fff0d7e24 */ /* 0x002fc8000f8e00ff */
[----:B------:R1:W2:Y:S03]  /*34b60*/  SYNCS.PHASECHK.TRANS64.TRYWAIT P3, [R13+URZ+0x344b0], R158 ;  /* 0x0344b09e0d0075a7 */ /* 0x0002a6000806017f */
[----:B--2---:R-:W-:Y:S05]  /*34b70*/  @!P3 NANOSLEEP.SYNCS 0x989680 ;  /* 0x009896800000b95d */ /* 0x004fea0003900000 */
[----:B------:R-:W2:Y:S02]  /*34b80*/  @!P3 SYNCS.PHASECHK.TRANS64 P3, [R13+URZ+0x344b0], R158 ;  /* 0x0344b09e0d00b5a7 */ /* 0x000ea4000806007f */
[----:B--2---:R-:W-:Y:S05]  /*34b90*/  @!P3 BRA `(.L_x_184) ;  /* 0xfffffffc00ecb947 */ /* 0x004fea000383ffff */
[----:B------:R-:W-:Y:S05]  /*34ba0*/  BRA `(.L_x_562) ;  /* 0xffffff4000247947 */ /* 0x000fea000383ffff */
.L_x_189:
[----:B-1----:R-:W-:-:S04]  /*34bb0*/  MOV R13, UR47 ;  /* 0x0000002f000d7c02 */ /* 0x002fc80008000f00 */
[----:B------:R1:W2:Y:S03]  /*34bc0*/  SYNCS.PHASECHK.TRANS64.TRYWAIT P3, [R13+URZ+0x344b8], R158 ;  /* 0x0344b89e0d0075a7 */ /* 0x0002a6000806017f */
[----:B--2---:R-:W-:Y:S05]  /*34bd0*/  @!P3 NANOSLEEP.SYNCS 0x989680 ;  /* 0x009896800000b95d */ /* 0x004fea0003900000 */
[----:B------:R-:W2:Y:S02]  /*34be0*/  @!P3 SYNCS.PHASECHK.TRANS64 P3, [R13+URZ+0x344b8], R158 ;  /* 0x0344b89e0d00b5a7 */ /* 0x000ea4000806007f */
[----:B--2---:R-:W-:Y:S05]  /*34bf0*/  @!P3 BRA `(.L_x_189) ;  /* 0xfffffffc00ecb947 */ /* 0x004fea000383ffff */
[----:B------:R-:W-:Y:S05]  /*34c00*/  BRA `(.L_x_563) ;  /* 0xffffff4400a47947 */ /* 0x000fea000383ffff */
.L_x_194:
[----:B-1----:R-:W-:-:S04]  /*34c10*/  MOV R13, UR47 ;  /* 0x0000002f000d7c02 */ /* 0x002fc80008000f00 */
[----:B------:R1:W2:Y:S03]  /*34c20*/  SYNCS.PHASECHK.TRANS64.TRYWAIT P3, [R13+URZ+0x344c0], R158 ;  /* 0x0344c09e0d0075a7 */ /* 0x0002a6000806017f */
[----:B--2---:R-:W-:Y:S05]  /*34c30*/  @!P3 NANOSLEEP.SYNCS 0x989680 ;  /* 0x009896800000b95d */ /* 0x004fea0003900000 */
[----:B------:R-:W2:Y:S02]  /*34c40*/  @!P3 SYNCS.PHASECHK.TRANS64 P3, [R13+URZ+0x344c0], R158 ;  /* 0x0344c09e0d00b5a7 */ /* 0x000ea4000806007f */
[----:B--2---:R-:W-:Y:S05]  /*34c50*/  @!P3 BRA `(.L_x_194) ;  /* 0xfffffffc00ecb947 */ /* 0x004fea000383ffff */
[----:B------:R-:W-:Y:S05]  /*34c60*/  BRA `(.L_x_564) ;  /* 0xffffff4c00247947 */ /* 0x000fea000383ffff */
.L_x_199:
[----:B-1----:R-:W-:-:S04]  /*34c70*/  MOV R13, UR47 ;  /* 0x0000002f000d7c02 */ /* 0x002fc80008000f00 */
[----:B------:R1:W2:Y:S03]  /*34c80*/  SYNCS.PHASECHK.TRANS64.TRYWAIT P3, [R13+URZ+0x344c8], R158 ;  /* 0x0344c89e0d0075a7 */ /* 0x0002a6000806017f */
[----:B--2---:R-:W-:Y:S05]  /*34c90*/  @!P3 NANOSLEEP.SYNCS 0x989680 ;  /* 0x009896800000b95d */ /* 0x004fea0003900000 */
[----:B------:R-:W2:Y:S02]  /*34ca0*/  @!P3 SYNCS.PHASECHK.TRANS64 P3, [R13+URZ+0x344c8], R158 ;  /* 0x0344c89e0d00b5a7 */ /* 0x000ea4000806007f */
[----:B--2---:R-:W-:Y:S05]  /*34cb0*/  @!P3 BRA `(.L_x_199) ;  /* 0xfffffffc00ecb947 */ /* 0x004fea000383ffff */
[----:B------:R-:W-:Y:S05]  /*34cc0*/  BRA `(.L_x_565) ;  /* 0xffffff5000a47947 */ /* 0x000fea000383ffff */
.L_x_204:
[----:B-1----:R-:W-:-:S04]  /*34cd0*/  IMAD.U32 R13, RZ, RZ, UR47 ;  /* 0x0000002fff0d7e24 */ /* 0x002fc8000f8e00ff */
[----:B------:R1:W2:Y:S03]  /*34ce0*/  SYNCS.PHASECHK.TRANS64.TRYWAIT P3, [R13+URZ+0x344b0], R24 ;  /* 0x0344b0180d0075a7 */ /* 0x0002a6000806017f */
[----:B--2---:R-:W-:Y:S05]  /*34cf0*/  @!P3 NANOSLEEP.SYNCS 0x989680 ;  /* 0x009896800000b95d */ /* 0x004fea0003900000 */
[----:B------:R-:W2:Y:S02]  /*34d00*/  @!P3 SYNCS.PHASECHK.TRANS64 P3, [R13+URZ+0x344b0], R24 ;  /* 0x0344b0180d00b5a7 */ /* 0x000ea4000806007f */
[----:B--2---:R-:W-:Y:S05]  /*34d10*/  @!P3 BRA `(.L_x_204) ;  /* 0xfffffffc00ecb947 */ /* 0x004fea000383ffff */
[----:B------:R-:W-:Y:S05]  /*34d20*/  BRA `(.L_x_566) ;  /* 0xffffff5400e47947 */ /* 0x000fea000383ffff */
.L_x_209:
[----:B-1----:R-:W-:-:S04]  /*34d30*/  MOV R13, UR47 ;  /* 0x0000002f000d7c02 */ /* 0x002fc80008000f00 */
[----:B------:R1:W2:Y:S03]  /*34d40*/  SYNCS.PHASECHK.TRANS64.TRYWAIT P3, [R13+URZ+0x344b8], R24 ;  /* 0x0344b8180d0075a7 */ /* 0x0002a6000806017f */
[----:B--2---:R-:W-:Y:S05]  /*34d50*/  @!P3 NANOSLEEP.SYNCS 0x989680 ;  /* 0x009896800000b95d */ /* 0x004fea0003900000 */
[----:B------:R-:W2:Y:S02]  /*34d60*/  @!P3 SYNCS.PHASECHK.TRANS64 P3, [R13+URZ+0x344b8], R24 ;  /* 0x0344b8180d00b5a7 */ /* 0x000ea4000806007f */
[----:B--2---:R-:W-:Y:S05]  /*34d70*/  @!P3 BRA `(.L_x_209) ;  /* 0xfffffffc00ecb947 */ /* 0x004fea000383ffff */
[----:B------:R-:W-:Y:S05]  /*34d80*/  BRA `(.L_x_567) ;  /* 0xffffff5c00647947 */ /* 0x000fea000383ffff */
.L_x_214:
[----:B-1----:R-:W-:-:S04]  /*34d90*/  MOV R13, UR47 ;  /* 0x0000002f000d7c02 */ /* 0x002fc80008000f00 */
[----:B------:R1:W2:Y:S03]  /*34da0*/  SYNCS.PHASECHK.TRANS64.TRYWAIT P3, [R13+URZ+0x344c0], R24 ;  /* 0x0344c0180d0075a7 */ /* 0x0002a6000806017f */
[----:B--2---:R-:W-:Y:S05]  /*34db0*/  @!P3 NANOSLEEP.SYNCS 0x989680 ;  /* 0x009896800000b95d */ /* 0x004fea0003900000 */
[----:B------:R-:W2:Y:S02]  /*34dc0*/  @!P3 SYNCS.PHASECHK.TRANS64 P3, [R13+URZ+0x344c0], R24 ;  /* 0x0344c0180d00b5a7 */ /* 0x000ea4000806007f */
[----:B--2---:R-:W-:Y:S05]  /*34dd0*/  @!P3 BRA `(.L_x_214) ;  /* 0xfffffffc00ecb947 */ /* 0x004fea000383ffff */
[----:B------:R-:W-:Y:S05]  /*34de0*/  BRA `(.L_x_568) ;  /* 0xffffff6000e47947 */ /* 0x000fea000383ffff */
.L_x_219:
[----:B-1----:R-:W-:-:S04]  /*34df0*/  MOV R13, UR47 ;  /* 0x0000002f000d7c02 */ /* 0x002fc80008000f00 */
[----:B------:R1:W2:Y:S03]  /*34e00*/  SYNCS.PHASECHK.TRANS64.TRYWAIT P3, [R13+URZ+0x344c8], R24 ;  /* 0x0344c8180d0075a7 */ /* 0x0002a6000806017f */
[----:B--2---:R-:W-:Y:S05]  /*34e10*/  @!P3 NANOSLEEP.SYNCS 0x989680 ;  /* 0x009896800000b95d */ /* 0x004fea0003900000 */
[----:B------:R-:W2:Y:S02]  /*34e20*/  @!P3 SYNCS.PHASECHK.TRANS64 P3, [R13+URZ+0x344c8], R24 ;  /* 0x0344c8180d00b5a7 */ /* 0x000ea4000806007f */
[----:B--2---:R-:W-:Y:S05]  /*34e30*/  @!P3 BRA `(.L_x_219) ;  /* 0xfffffffc00ecb947 */ /* 0x004fea000383ffff */
[----:B------:R-:W-:Y:S05]  /*34e40*/  BRA `(.L_x_569) ;  /* 0xffffff6800647947 */ /* 0x000fea000383ffff */
.L_x_224:
[----:B-1----:R-:W-:-:S04]  /*34e50*/  IMAD.U32 R3, RZ, RZ, UR4 ;  /* 0x00000004ff037e24 */ /* 0x002fc8000f8e00ff */
[----:B------:R1:W2:Y:S03]  /*34e60*/  SYNCS.PHASECHK.TRANS64.TRYWAIT P2, [R3+URZ+0x34400], R0 ;  /* 0x03440000030075a7 */ /* 0x0002a6000804017f */
[----:B--2---:R-:W-:Y:S05]  /*34e70*/  @!P2 NANOSLEEP.SYNCS 0x989680 ;  /* 0x009896800000a95d */ /* 0x004fea0003900000 */
[----:B------:R-:W2:Y:S02]  /*34e80*/  @!P2 SYNCS.PHASECHK.TRANS64 P2, [R3+URZ+0x34400], R0 ;  /* 0x034400000300a5a7 */ /* 0x000ea4000804007f */
[----:B--2---:R-:W-:Y:S05]  /*34e90*/  @!P2 BRA `(.L_x_224) ;  /* 0xfffffffc00eca947 */ /* 0x004fea000383ffff */
[----:B------:R-:W-:Y:S05]  /*34ea0*/  BRA `(.L_x_570) ;  /* 0xffffff6c00bc7947 */ /* 0x000fea000383ffff */
.L_x_228:
[----:B-1----:R-:W-:-:S04]  /*34eb0*/  MOV R3, UR4 ;  /* 0x0000000400037c02 */ /* 0x002fc80008000f00 */
[----:B------:R1:W2:Y:S03]  /*34ec0*/  SYNCS.PHASECHK.TRANS64.TRYWAIT P2, [R3+URZ+0x34400], R2 ;  /* 0x03440002030075a7 */ /* 0x0002a6000804017f */
[----:B--2---:R-:W-:Y:S05]  /*34ed0*/  @!P2 NANOSLEEP.SYNCS 0x989680 ;  /* 0x009896800000a95d */ /* 0x004fea0003900000 */
[----:B------:R-:W2:Y:S02]  /*34ee0*/  @!P2 SYNCS.PHASECHK.TRANS64 P2, [R3+URZ+0x34400], R2 ;  /* 0x034400020300a5a7 */ /* 0x000ea4000804007f */
[----:B--2---:R-:W-:Y:S05]  /*34ef0*/  @!P2 BRA `(.L_x_228) ;  /* 0xfffffffc00eca947 */ /* 0x004fea000383ffff */
[----:B------:R-:W-:Y:S05]  /*34f00*/  BRA `(.L_x_571) ;  /* 0xffffff7000587947 */ /* 0x000fea000383ffff */
.L_x_246:
[----:B-1----:R-:W-:-:S04]  /*34f10*/  MOV R3, UR4 ;  /* 0x0000000400037c02 */ /* 0x002fc80008000f00 */
[----:B------:R1:W2:Y:S03]  /*34f20*/  SYNCS.PHASECHK.TRANS64.TRYWAIT P0, [R3+URZ+0x344f8], R0 ;  /* 0x0344f800030075a7 */ /* 0x0002a6000800017f */
[----:B--2---:R-:W-:Y:S05]  /*34f30*/  @!P0 NANOSLEEP.SYNCS 0x989680 ;  /* 0x009896800000895d */ /* 0x004fea0003900000 */
[----:B------:R-:W2:Y:S02]  /*34f40*/  @!P0 SYNCS.PHASECHK.TRANS64 P0, [R3+URZ+0x344f8], R0 ;  /* 0x0344f800030085a7 */ /* 0x000ea4000800007f */
[----:B--2---:R-:W-:Y:S05]  /*34f50*/  @!P0 BRA `(.L_x_246) ;  /* 0xfffffffc00ec8947 */ /* 0x004fea000383ffff */
[----:B------:R-:W-:Y:S05]  /*34f60*/  BRA `(.L_x_572) ;  /* 0xffffff7c00c07947 */ /* 0x000fea000383ffff */
.L_x_248:
[----:B-1----:R-:W-:-:S04]  /*34f70*/  MOV R6, UR6 ;  /* 0x0000000600067c02 */ /* 0x002fc80008000f00 */
[----:B------:R1:W2:Y:S03]  /*34f80*/  SYNCS.PHASECHK.TRANS64.TRYWAIT P0, [R6+URZ+0x34400], R3 ;  /* 0x03440003060075a7 */ /* 0x0002a6000800017f */
[----:B--2---:R-:W-:Y:S05]  /*34f90*/  @!P0 NANOSLEEP.SYNCS 0x989680 ;  /* 0x009896800000895d */ /* 0x004fea0003900000 */
[----:B------:R-:W2:Y:S02]  /*34fa0*/  @!P0 SYNCS.PHASECHK.TRANS64 P0, [R6+URZ+0x34400], R3 ;  /* 0x03440003060085a7 */ /* 0x000ea4000800007f */
[----:B--2---:R-:W-:Y:S05]  /*34fb0*/  @!P0 BRA `(.L_x_248) ;  /* 0xfffffffc00ec8947 */ /* 0x004fea000383ffff */
[----:B------:R-:W-:Y:S05]  /*34fc0*/  BRA `(.L_x_573) ;  /* 0xffffff7c00e87947 */ /* 0x000fea000383ffff */
.L_x_254:
[----:B--2---:R-:W-:-:S04]  /*34fd0*/  IMAD.U32 R3, RZ, RZ, UR4 ;  /* 0x00000004ff037e24 */ /* 0x004fc8000f8e00ff */
[----:B------:R2:W3:Y:S03]  /*34fe0*/  SYNCS.PHASECHK.TRANS64.TRYWAIT P1, [R3+URZ+0x344d0], R8 ;  /* 0x0344d008030075a7 */ /* 0x0004e6000802017f */
[----:B---3--:R-:W-:Y:S05]  /*34ff0*/  @!P1 NANOSLEEP.SYNCS 0x989680 ;  /* 0x009896800000995d */ /* 0x008fea0003900000 */
[----:B------:R-:W3:Y:S02]  /*35000*/  @!P1 SYNCS.PHASECHK.TRANS64 P1, [R3+URZ+0x344d0], R8 ;  /* 0x0344d008030095a7 */ /* 0x000ee4000802007f */
[----:B---3--:R-:W-:Y:S05]  /*35010*/  @!P1 BRA `(.L_x_254) ;  /* 0xfffffffc00ec9947 */ /* 0x008fea000383ffff */
[----:B------:R-:W-:Y:S05]  /*35020*/  BRA `(.L_x_574) ;  /* 0xffffff8000947947 */ /* 0x000fea000383ffff */
.L_x_260:
[----:B--2---:R-:W-:-:S04]  /*35030*/  MOV R3, UR4 ;  /* 0x0000000400037c02 */ /* 0x004fc80008000f00 */
[----:B------:R2:W4:Y:S03]  /*35040*/  SYNCS.PHASECHK.TRANS64.TRYWAIT P1, [R3+URZ+0x344d8], R8 ;  /* 0x0344d808030075a7 */ /* 0x000526000802017f */
[----:B----4-:R-:W-:Y:S05]  /*35050*/  @!P1 NANOSLEEP.SYNCS 0x989680 ;  /* 0x009896800000995d */ /* 0x010fea0003900000 */
[----:B------:R-:W4:Y:S02]  /*35060*/  @!P1 SYNCS.PHASECHK.TRANS64 P1, [R3+URZ+0x344d8], R8 ;  /* 0x0344d808030095a7 */ /* 0x000f24000802007f */
[----:B----4-:R-:W-:Y:S05]  /*35070*/  @!P1 BRA `(.L_x_260) ;  /* 0xfffffffc00ec9947 */ /* 0x010fea000383ffff */
[----:B------:R-:W-:Y:S05]  /*35080*/  BRA `(.L_x_575) ;  /* 0xffffff8000d07947 */ /* 0x000fea000383ffff */
.L_x_266:
[----:B--2---:R-:W-:-:S04]  /*35090*/  MOV R3, UR4 ;  /* 0x0000000400037c02 */ /* 0x004fc80008000f00 */
[----:B------:R2:W1:Y:S03]  /*350a0*/  SYNCS.PHASECHK.TRANS64.TRYWAIT P1, [R3+URZ+0x344e0], R8 ;  /* 0x0344e008030075a7 */ /* 0x000466000802017f */
[----:B-1----:R-:W-:Y:S05]  /*350b0*/  @!P1 NANOSLEEP.SYNCS 0x989680 ;  /* 0x009896800000995d */ /* 0x002fea0003900000 */
[----:B------:R-:W1:Y:S02]  /*350c0*/  @!P1 SYNCS.PHASECHK.TRANS64 P1, [R3+URZ+0x344e0], R8 ;  /* 0x0344e008030095a7 */ /* 0x000e64000802007f */
[----:B-1----:R-:W-:Y:S05]  /*350d0*/  @!P1 BRA `(.L_x_266) ;  /* 0xfffffffc00ec9947 */ /* 0x002fea000383ffff */
[----:B------:R-:W-:Y:S05]  /*350e0*/  BRA `(.L_x_576) ;  /* 0xffffff8400147947 */ /* 0x000fea000383ffff */
.L_x_272:
[----:B--2---:R-:W-:-:S04]  /*350f0*/  MOV R3, UR4 ;  /* 0x0000000400037c02 */ /* 0x004fc80008000f00 */
[----:B------:R2:W1:Y:S03]  /*35100*/  SYNCS.PHASECHK.TRANS64.TRYWAIT P1, [R3+URZ+0x344e8], R8 ;  /* 0x0344e808030075a7 */ /* 0x000466000802017f */
[----:B-1----:R-:W-:Y:S05]  /*35110*/  @!P1 NANOSLEEP.SYNCS 0x989680 ;  /* 0x009896800000995d */ /* 0x002fea0003900000 */
[----:B------:R-:W1:Y:S02]  /*35120*/  @!P1 SYNCS.PHASECHK.TRANS64 P1, [R3+URZ+0x344e8], R8 ;  /* 0x0344e808030095a7 */ /* 0x000e64000802007f */
[----:B-1----:R-:W-:Y:S05]  /*35130*/  @!P1 BRA `(.L_x_272) ;  /* 0xfffffffc00ec9947 */ /* 0x002fea000383ffff */
[----:B------:R-:W-:Y:S05]  /*35140*/  BRA `(.L_x_577) ;  /* 0xffffff8400587947 */ /* 0x000fea000383ffff */
.L_x_278:
[----:B-12---:R-:W-:-:S04]  /*35150*/  IMAD.U32 R3, RZ, RZ, UR4 ;  /* 0x00000004ff037e24 */ /* 0x006fc8000f8e00ff */
[----:B------:R1:W2:Y:S03]  /*35160*/  SYNCS.PHASECHK.TRANS64.TRYWAIT P1, [R3+URZ+0x344d0], R2 ;  /* 0x0344d002030075a7 */ /* 0x0002a6000802017f */
[----:B--2---:R-:W-:Y:S05]  /*35170*/  @!P1 NANOSLEEP.SYNCS 0x989680 ;  /* 0x009896800000995d */ /* 0x004fea0003900000 */
[----:B------:R-:W2:Y:S02]  /*35180*/  @!P1 SYNCS.PHASECHK.TRANS64 P1, [R3+URZ+0x344d0], R2 ;  /* 0x0344d002030095a7 */ /* 0x000ea4000802007f */
[----:B--2---:R-:W-:Y:S05]  /*35190*/  @!P1 BRA `(.L_x_278) ;  /* 0xfffffffc00ec9947 */ /* 0x004fea000383ffff */
[----:B------:R-:W-:Y:S05]  /*351a0*/  BRA `(.L_x_578) ;  /* 0xffffff8400a47947 */ /* 0x000fea000383ffff */
.L_x_284:
[----:B-123--:R-:W-:-:S04]  /*351b0*/  MOV R3, UR4 ;  /* 0x0000000400037c02 */ /* 0x00efc80008000f00 */
[----:B------:R1:W2:Y:S03]  /*351c0*/  SYNCS.PHASECHK.TRANS64.TRYWAIT P1, [R3+URZ+0x344d8], R2 ;  /* 0x0344d802030075a7 */ /* 0x0002a6000802017f */
[----:B--2---:R-:W-:Y:S05]  /*351d0*/  @!P1 NANOSLEEP.SYNCS 0x989680 ;  /* 0x009896800000995d */ /* 0x004fea0003900000 */
[----:B------:R-:W2:Y:S02]  /*351e0*/  @!P1 SYNCS.PHASECHK.TRANS64 P1, [R3+URZ+0x344d8], R2 ;  /* 0x0344d802030095a7 */ /* 0x000ea4000802007f */
[----:B--2---:R-:W-:Y:S05]  /*351f0*/  @!P1 BRA `(.L_x_284) ;  /* 0xfffffffc00ec9947 */ /* 0x004fea000383ffff */
[----:B------:R-:W-:Y:S05]  /*35200*/  BRA `(.L_x_579) ;  /* 0xffffff8400d87947 */ /* 0x000fea000383ffff */
.L_x_290:
[----:B-1234-:R-:W-:-:S04]  /*35210*/  MOV R3, UR4 ;  /* 0x0000000400037c02 */ /* 0x01efc80008000f00 */
[----:B------:R1:W2:Y:S03]  /*35220*/  SYNCS.PHASECHK.TRANS64.TRYWAIT P1, [R3+URZ+0x344e0], R2 ;  /* 0x0344e002030075a7 */ /* 0x0002a6000802017f */
[----:B--2---:R-:W-:Y:S05]  /*35230*/  @!P1 NANOSLEEP.SYNCS 0x989680 ;  /* 0x009896800000995d */ /* 0x004fea0003900000 */
[----:B------:R-:W2:Y:S02]  /*35240*/  @!P1 SYNCS.PHASECHK.TRANS64 P1, [R3+URZ+0x344e0], R2 ;  /* 0x0344e002030095a7 */ /* 0x000ea4000802007f */
[----:B--2---:R-:W-:Y:S05]  /*35250*/  @!P1 BRA `(.L_x_290) ;  /* 0xfffffffc00ec9947 */ /* 0x004fea000383ffff */
[----:B------:R-:W-:Y:S05]  /*35260*/  BRA `(.L_x_580) ;  /* 0xffffff8800107947 */ /* 0x000fea000383ffff */
.L_x_296:
[----:B-1234-:R-:W-:-:S04]  /*35270*/  MOV R3, UR4 ;  /* 0x0000000400037c02 */ /* 0x01efc80008000f00 */
[----:B------:R1:W2:Y:S03]  /*35280*/  SYNCS.PHASECHK.TRANS64.TRYWAIT P1, [R3+URZ+0x344e8], R2 ;  /* 0x0344e802030075a7 */ /* 0x0002a6000802017f */
[----:B--2---:R-:W-:Y:S05]  /*35290*/  @!P1 NANOSLEEP.SYNCS 0x989680 ;  /* 0x009896800000995d */ /* 0x004fea0003900000 */
[----:B------:R-:W2:Y:S02]  /*352a0*/  @!P1 SYNCS.PHASECHK.TRANS64 P1, [R3+URZ+0x344e8], R2 ;  /* 0x0344e802030095a7 */ /* 0x000ea4000802007f */
[----:B--2---:R-:W-:Y:S05]  /*352b0*/  @!P1 BRA `(.L_x_296) ;  /* 0xfffffffc00ec9947 */ /* 0x004fea000383ffff */
[----:B------:R-:W-:Y:S05]  /*352c0*/  BRA `(.L_x_581) ;  /* 0xffffff8800487947 */ /* 0x000fea000383ffff */
.L_x_302:
[----:B-1234-:R-:W-:-:S04]  /*352d0*/  IMAD.U32 R3, RZ, RZ, UR4 ;  /* 0x00000004ff037e24 */ /* 0x01efc8000f8e00ff */
[----:B------:R1:W2:Y:S03]  /*352e0*/  SYNCS.PHASECHK.TRANS64.TRYWAIT P1, [R3+URZ+0x344d0], R8 ;  /* 0x0344d008030075a7 */ /* 0x0002a6000802017f */
[----:B--2---:R-:W-:Y:S05]  /*352f0*/  @!P1 NANOSLEEP.SYNCS 0x989680 ;  /* 0x009896800000995d */ /* 0x004fea0003900000 */
[----:B------:R-:W2:Y:S02]  /*35300*/  @!P1 SYNCS.PHASECHK.TRANS64 P1, [R3+URZ+0x344d0], R8 ;  /* 0x0344d008030095a7 */ /* 0x000ea4000802007f */
[----:B--2---:R-:W-:Y:S05]  /*35310*/  @!P1 BRA `(.L_x_302) ;  /* 0xfffffffc00ec9947 */ /* 0x004fea000383ffff */
[----:B------:R-:W-:Y:S05]  /*35320*/  BRA `(.L_x_582) ;  /* 0xffffff8800847947 */ /* 0x000fea000383ffff */
.L_x_308:
[----:B-1234-:R-:W-:-:S04]  /*35330*/  MOV R3, UR4 ;  /* 0x0000000400037c02 */ /* 0x01efc80008000f00 */
[----:B------:R1:W2:Y:S03]  /*35340*/  SYNCS.PHASECHK.TRANS64.TRYWAIT P1, [R3+URZ+0x344d8], R8 ;  /* 0x0344d808030075a7 */ /* 0x0002a6000802017f */
[----:B--2---:R-:W-:Y:S05]  /*35350*/  @!P1 NANOSLEEP.SYNCS 0x989680 ;  /* 0x009896800000995d */ /* 0x004fea0003900000 */
[----:B------:R-:W2:Y:S02]  /*35360*/  @!P1 SYNCS.PHASECHK.TRANS64 P1, [R3+URZ+0x344d8], R8 ;  /* 0x0344d808030095a7 */ /* 0x000ea4000802007f */
[----:B--2---:R-:W-:Y:S05]  /*35370*/  @!P1 BRA `(.L_x_308) ;  /* 0xfffffffc00ec9947 */ /* 0x004fea000383ffff */
[----:B------:R-:W-:Y:S05]  /*35380*/  BRA `(.L_x_583) ;  /* 0xffffff8800b87947 */ /* 0x000fea000383ffff */
.L_x_314:
[----:B-1234-:R-:W-:-:S04]  /*35390*/  MOV R3, UR4 ;  /* 0x0000000400037c02 */ /* 0x01efc80008000f00 */
[----:B------:R1:W2:Y:S03]  /*353a0*/  SYNCS.PHASECHK.TRANS64.TRYWAIT P1, [R3+URZ+0x344e0], R8 ;  /* 0x0344e008030075a7 */ /* 0x0002a6000802017f */
[----:B--2---:R-:W-:Y:S05]  /*353b0*/  @!P1 NANOSLEEP.SYNCS 0x989680 ;  /* 0x009896800000995d */ /* 0x004fea0003900000 */
[----:B------:R-:W2:Y:S02]  /*353c0*/  @!P1 SYNCS.PHASECHK.TRANS64 P1, [R3+URZ+0x344e0], R8 ;  /* 0x0344e008030095a7 */ /* 0x000ea4000802007f */
[----:B--2---:R-:W-:Y:S05]  /*353d0*/  @!P1 BRA `(.L_x_314) ;  /* 0xfffffffc00ec9947 */ /* 0x004fea000383ffff */
[----:B------:R-:W-:Y:S05]  /*353e0*/  BRA `(.L_x_584) ;  /* 0xffffff8800f07947 */ /* 0x000fea000383ffff */
.L_x_320:
[----:B-1234-:R-:W-:-:S04]  /*353f0*/  MOV R3, UR4 ;  /* 0x0000000400037c02 */ /* 0x01efc80008000f00 */
[----:B------:R1:W2:Y:S03]  /*35400*/  SYNCS.PHASECHK.TRANS64.TRYWAIT P1, [R3+URZ+0x344e8], R8 ;  /* 0x0344e808030075a7 */ /* 0x0002a6000802017f */
[----:B--2---:R-:W-:Y:S05]  /*35410*/  @!P1 NANOSLEEP.SYNCS 0x989680 ;  /* 0x009896800000995d */ /* 0x004fea0003900000 */
[----:B------:R-:W2:Y:S02]  /*35420*/  @!P1 SYNCS.PHASECHK.TRANS64 P1, [R3+URZ+0x344e8], R8 ;  /* 0x0344e808030095a7 */ /* 0x000ea4000802007f */
[----:B--2---:R-:W-:Y:S05]  /*35430*/  @!P1 BRA `(.L_x_320) ;  /* 0xfffffffc00ec9947 */ /* 0x004fea000383ffff */
[----:B------:R-:W-:Y:S05]  /*35440*/  BRA `(.L_x_585) ;  /* 0xffffff8c00287947 */ /* 0x000fea000383ffff */
.L_x_326:
[----:B-1234-:R-:W-:-:S04]  /*35450*/  IMAD.U32 R3, RZ, RZ, UR4 ;  /* 0x00000004ff037e24 */ /* 0x01efc8000f8e00ff */
[----:B------:R1:W2:Y:S03]  /*35460*/  SYNCS.PHASECHK.TRANS64.TRYWAIT P1, [R3+URZ+0x344d0], R2 ;  /* 0x0344d002030075a7 */ /* 0x0002a6000802017f */
[----:B--2---:R-:W-:Y:S05]  /*35470*/  @!P1 NANOSLEEP.SYNCS 0x989680 ;  /* 0x009896800000995d */ /* 0x004fea0003900000 */
[----:B------:R-:W2:Y:S02]  /*35480*/  @!P1 SYNCS.PHASECHK.TRANS64 P1, [R3+URZ+0x344d0], R2 ;  /* 0x0344d002030095a7 */ /* 0x000ea4000802007f */
[----:B--2---:R-:W-:Y:S05]  /*35490*/  @!P1 BRA `(.L_x_326) ;  /* 0xfffffffc00ec9947 */ /* 0x004fea000383ffff */
[----:B------:R-:W-:Y:S05]  /*354a0*/  BRA `(.L_x_586) ;  /* 0xffffff8c00647947 */ /* 0x000fea000383ffff */
.L_x_332:
[----:B-1234-:R-:W-:-:S04]  /*354b0*/  MOV R3, UR4 ;  /* 0x0000000400037c02 */ /* 0x01efc80008000f00 */
[----:B------:R1:W2:Y:S03]  /*354c0*/  SYNCS.PHASECHK.TRANS64.TRYWAIT P1, [R3+URZ+0x344d8], R2 ;  /* 0x0344d802030075a7 */ /* 0x0002a6000802017f */
[----:B--2---:R-:W-:Y:S05]  /*354d0*/  @!P1 NANOSLEEP.SYNCS 0x989680 ;  /* 0x009896800000995d */ /* 0x004fea0003900000 */
[----:B------:R-:W2:Y:S02]  /*354e0*/  @!P1 SYNCS.PHASECHK.TRANS64 P1, [R3+URZ+0x344d8], R2 ;  /* 0x0344d802030095a7 */ /* 0x000ea4000802007f */
[----:B--2---:R-:W-:Y:S05]  /*354f0*/  @!P1 BRA `(.L_x_332) ;  /* 0xfffffffc00ec9947 */ /* 0x004fea000383ffff */
[----:B------:R-:W-:Y:S05]  /*35500*/  BRA `(.L_x_587) ;  /* 0xffffff8c00987947 */ /* 0x000fea000383ffff */
.L_x_338:
[----:B-1234-:R-:W-:-:S04]  /*35510*/  MOV R3, UR4 ;  /* 0x0000000400037c02 */ /* 0x01efc80008000f00 */
[----:B------:R1:W2:Y:S03]  /*35520*/  SYNCS.PHASECHK.TRANS64.TRYWAIT P1, [R3+URZ+0x344e0], R2 ;  /* 0x0344e002030075a7 */ /* 0x0002a6000802017f */
[----:B--2---:R-:W-:Y:S05]  /*35530*/  @!P1 NANOSLEEP.SYNCS 0x989680 ;  /* 0x009896800000995d */ /* 0x004fea0003900000 */
[----:B------:R-:W2:Y:S02]  /*35540*/  @!P1 SYNCS.PHASECHK.TRANS64 P1, [R3+URZ+0x344e0], R2 ;  /* 0x0344e002030095a7 */ /* 0x000ea4000802007f */
[----:B--2---:R-:W-:Y:S05]  /*35550*/  @!P1 BRA `(.L_x_338) ;  /* 0xfffffffc00ec9947 */ /* 0x004fea000383ffff */
[----:B------:R-:W-:Y:S05]  /*35560*/  BRA `(.L_x_588) ;  /* 0xffffff8c00d07947 */ /* 0x000fea000383ffff */
.L_x_344:
[----:B-1234-:R-:W-:-:S04]  /*35570*/  MOV R3, UR4 ;  /* 0x0000000400037c02 */ /* 0x01efc80008000f00 */
[----:B------:R1:W2:Y:S03]  /*35580*/  SYNCS.PHASECHK.TRANS64.TRYWAIT P1, [R3+URZ+0x344e8], R2 ;  /* 0x0344e802030075a7 */ /* 0x0002a6000802017f */
[----:B--2---:R-:W-:Y:S05]  /*35590*/  @!P1 NANOSLEEP.SYNCS 0x989680 ;  /* 0x009896800000995d */ /* 0x004fea0003900000 */
[----:B------:R-:W2:Y:S02]  /*355a0*/  @!P1 SYNCS.PHASECHK.TRANS64 P1, [R3+URZ+0x344e8], R2 ;  /* 0x0344e802030095a7 */ /* 0x000ea4000802007f */
[----:B--2---:R-:W-:Y:S05]  /*355b0*/  @!P1 BRA `(.L_x_344) ;  /* 0xfffffffc00ec9947 */ /* 0x004fea000383ffff */
[----:B------:R-:W-:Y:S05]  /*355c0*/  BRA `(.L_x_589) ;  /* 0xffffff9000087947 */ /* 0x000fea000383ffff */
.L_x_350:
[----:B-1234-:R-:W-:-:S04]  /*355d0*/  IMAD.U32 R3, RZ, RZ, UR4 ;  /* 0x00000004ff037e24 */ /* 0x01efc8000f8e00ff */
[----:B------:R1:W2:Y:S03]  /*355e0*/  SYNCS.PHASECHK.TRANS64.TRYWAIT P1, [R3+URZ+0x344d0], R8 ;  /* 0x0344d008030075a7 */ /* 0x0002a6000802017f */
[----:B--2---:R-:W-:Y:S05]  /*355f0*/  @!P1 NANOSLEEP.SYNCS 0x989680 ;  /* 0x009896800000995d */ /* 0x004fea0003900000 */
[----:B------:R-:W2:Y:S02]  /*35600*/  @!P1 SYNCS.PHASECHK.TRANS64 P1, [R3+URZ+0x344d0], R8 ;  /* 0x0344d008030095a7 */ /* 0x000ea4000802007f */
[----:B--2---:R-:W-:Y:S05]  /*35610*/  @!P1 BRA `(.L_x_350) ;  /* 0xfffffffc00ec9947 */ /* 0x004fea000383ffff */
[----:B------:R-:W-:Y:S05]  /*35620*/  BRA `(.L_x_590) ;  /* 0xffffff9000447947 */ /* 0x000fea000383ffff */
.L_x_356:
[----:B-1234-:R-:W-:-:S04]  /*35630*/  MOV R3, UR4 ;  /* 0x0000000400037c02 */ /* 0x01efc80008000f00 */
[----:B------:R1:W2:Y:S03]  /*35640*/  SYNCS.PHASECHK.TRANS64.TRYWAIT P1, [R3+URZ+0x344d8], R8 ;  /* 0x0344d808030075a7 */ /* 0x0002a6000802017f */
[----:B--2---:R-:W-:Y:S05]  /*35650*/  @!P1 NANOSLEEP.SYNCS 0x989680 ;  /* 0x009896800000995d */ /* 0x004fea0003900000 */
[----:B------:R-:W2:Y:S02]  /*35660*/  @!P1 SYNCS.PHASECHK.TRANS64 P1, [R3+URZ+0x344d8], R8 ;  /* 0x0344d808030095a7 */ /* 0x000ea4000802007f */
[----:B--2---:R-:W-:Y:S05]  /*35670*/  @!P1 BRA `(.L_x_356) ;  /* 0xfffffffc00ec9947 */ /* 0x004fea000383ffff */
[----:B------:R-:W-:Y:S05]  /*35680*/  BRA `(.L_x_591) ;  /* 0xffffff9000787947 */ /* 0x000fea000383ffff */
.L_x_362:
[----:B-1234-:R-:W-:-:S04]  /*35690*/  MOV R3, UR4 ;  /* 0x0000000400037c02 */ /* 0x01efc80008000f00 */
[----:B------:R1:W2:Y:S03]  /*356a0*/  SYNCS.PHASECHK.TRANS64.TRYWAIT P1, [R3+URZ+0x344e0], R8 ;  /* 0x0344e008030075a7 */ /* 0x0002a6000802017f */
[----:B--2---:R-:W-:Y:S05]  /*356b0*/  @!P1 NANOSLEEP.SYNCS 0x989680 ;  /* 0x009896800000995d */ /* 0x004fea0003900000 */
[----:B------:R-:W2:Y:S02]  /*356c0*/  @!P1 SYNCS.PHASECHK.TRANS64 P1, [R3+URZ+0x344e0], R8 ;  /* 0x0344e008030095a7 */ /* 0x000ea4000802007f */
[----:B--2---:R-:W-:Y:S05]  /*356d0*/  @!P1 BRA `(.L_x_362) ;  /* 0xfffffffc00ec9947 */ /* 0x004fea000383ffff */
[----:B------:R-:W-:Y:S05]  /*356e0*/  BRA `(.L_x_592) ;  /* 0xffffff9000b07947 */ /* 0x000fea000383ffff */
.L_x_368:
[----:B-1234-:R-:W-:-:S04]  /*356f0*/  MOV R3, UR4 ;  /* 0x0000000400037c02 */ /* 0x01efc80008000f00 */
[----:B------:R1:W2:Y:S03]  /*35700*/  SYNCS.PHASECHK.TRANS64.TRYWAIT P1, [R3+URZ+0x344e8], R8 ;  /* 0x0344e808030075a7 */ /* 0x0002a6000802017f */
[----:B--2---:R-:W-:Y:S05]  /*35710*/  @!P1 NANOSLEEP.SYNCS 0x989680 ;  /* 0x009896800000995d */ /* 0x004fea0003900000 */
[----:B------:R-:W2:Y:S02]  /*35720*/  @!P1 SYNCS.PHASECHK.TRANS64 P1, [R3+URZ+0x344e8], R8 ;  /* 0x0344e808030095a7 */ /* 0x000ea4000802007f */
[----:B--2---:R-:W-:Y:S05]  /*35730*/  @!P1 BRA `(.L_x_368) ;  /* 0xfffffffc00ec9947 */ /* 0x004fea000383ffff */
[----:B------:R-:W-:Y:S05]  /*35740*/  BRA `(.L_x_593) ;  /* 0xffffff9000e87947 */ /* 0x000fea000383ffff */
.L_x_374:
[----:B-1234-:R-:W-:-:S04]  /*35750*/  IMAD.U32 R3, RZ, RZ, UR4 ;  /* 0x00000004ff037e24 */ /* 0x01efc8000f8e00ff */
[----:B------:R1:W2:Y:S03]  /*35760*/  SYNCS.PHASECHK.TRANS64.TRYWAIT P1, [R3+URZ+0x344d0], R2 ;  /* 0x0344d002030075a7 */ /* 0x0002a6000802017f */
[----:B--2---:R-:W-:Y:S05]  /*35770*/  @!P1 NANOSLEEP.SYNCS 0x989680 ;  /* 0x009896800000995d */ /* 0x004fea0003900000 */
[----:B------:R-:W2:Y:S02]  /*35780*/  @!P1 SYNCS.PHASECHK.TRANS64 P1, [R3+URZ+0x344d0], R2 ;  /* 0x0344d002030095a7 */ /* 0x000ea4000802007f */
[----:B--2---:R-:W-:Y:S05]  /*35790*/  @!P1 BRA `(.L_x_374) ;  /* 0xfffffffc00ec9947 */ /* 0x004fea000383ffff */
[----:B------:R-:W-:Y:S05]  /*357a0*/  BRA `(.L_x_594) ;  /* 0xffffff9400247947 */ /* 0x000fea000383ffff */
.L_x_380:
[----:B-1234-:R-:W-:-:S04]  /*357b0*/  MOV R3, UR4 ;  /* 0x0000000400037c02 */ /* 0x01efc80008000f00 */
[----:B------:R1:W2:Y:S03]  /*357c0*/  SYNCS.PHASECHK.TRANS64.TRYWAIT P1, [R3+URZ+0x344d8], R2 ;  /* 0x0344d802030075a7 */ /* 0x0002a6000802017f */
[----:B--2---:R-:W-:Y:S05]  /*357d0*/  @!P1 NANOSLEEP.SYNCS 0x989680 ;  /* 0x009896800000995d */ /* 0x004fea0003900000 */
[----:B------:R-:W2:Y:S02]  /*357e0*/  @!P1 SYNCS.PHASECHK.TRANS64 P1, [R3+URZ+0x344d8], R2 ;  /* 0x0344d802030095a7 */ /* 0x000ea4000802007f */
[----:B--2---:R-:W-:Y:S05]  /*357f0*/  @!P1 BRA `(.L_x_380) ;  /* 0xfffffffc00ec9947 */ /* 0x004fea000383ffff */
[----:B------:R-:W-:Y:S05]  /*35800*/  BRA `(.L_x_595) ;  /* 0xffffff9400587947 */ /* 0x000fea000383ffff */
.L_x_386:
[----:B-1234-:R-:W-:-:S04]  /*35810*/  MOV R3, UR4 ;  /* 0x0000000400037c02 */ /* 0x01efc80008000f00 */
[----:B------:R1:W2:Y:S03]  /*35820*/  SYNCS.PHASECHK.TRANS64.TRYWAIT P1, [R3+URZ+0x344e0], R2 ;  /* 0x0344e002030075a7 */ /* 0x0002a6000802017f */
[----:B--2---:R-:W-:Y:S05]  /*35830*/  @!P1 NANOSLEEP.SYNCS 0x989680 ;  /* 0x009896800000995d */ /* 0x004fea0003900000 */
[----:B------:R-:W2:Y:S02]  /*35840*/  @!P1 SYNCS.PHASECHK.TRANS64 P1, [R3+URZ+0x344e0], R2 ;  /* 0x0344e002030095a7 */ /* 0x000ea4000802007f */
[----:B--2---:R-:W-:Y:S05]  /*35850*/  @!P1 BRA `(.L_x_386) ;  /* 0xfffffffc00ec9947 */ /* 0x004fea000383ffff */
[----:B------:R-:W-:Y:S05]  /*35860*/  BRA `(.L_x_596) ;  /* 0xffffff9400907947 */ /* 0x000fea000383ffff */
.L_x_392:
[----:B-1234-:R-:W-:-:S04]  /*35870*/  MOV R3, UR4 ;  /* 0x0000000400037c02 */ /* 0x01efc80008000f00 */
[----:B------:R1:W2:Y:S03]  /*35880*/  SYNCS.PHASECHK.TRANS64.TRYWAIT P1, [R3+URZ+0x344e8], R2 ;  /* 0x0344e802030075a7 */ /* 0x0002a6000802017f */
[----:B--2---:R-:W-:Y:S05]  /*35890*/  @!P1 NANOSLEEP.SYNCS 0x989680 ;  /* 0x009896800000995d */ /* 0x004fea0003900000 */
[----:B------:R-:W2:Y:S02]  /*358a0*/  @!P1 SYNCS.PHASECHK.TRANS64 P1, [R3+URZ+0x344e8], R2 ;  /* 0x0344e802030095a7 */ /* 0x000ea4000802007f */
[----:B--2---:R-:W-:Y:S05]  /*358b0*/  @!P1 BRA `(.L_x_392) ;  /* 0xfffffffc00ec9947 */ /* 0x004fea000383ffff */
[----:B------:R-:W-:Y:S05]  /*358c0*/  BRA `(.L_x_597) ;  /* 0xffffff9400c87947 */ /* 0x000fea000383ffff */
.L_x_398:
[----:B-1234-:R-:W-:-:S04]  /*358d0*/  IMAD.U32 R3, RZ, RZ, UR4 ;  /* 0x00000004ff037e24 */ /* 0x01efc8000f8e00ff */
[----:B------:R1:W2:Y:S03]  /*358e0*/  SYNCS.PHASECHK.TRANS64.TRYWAIT P1, [R3+URZ+0x344d0], R8 ;  /* 0x0344d008030075a7 */ /* 0x0002a6000802017f */
[----:B--2---:R-:W-:Y:S05]  /*358f0*/  @!P1 NANOSLEEP.SYNCS 0x989680 ;  /* 0x009896800000995d */ /* 0x004fea0003900000 */
[----:B------:R-:W2:Y:S02]  /*35900*/  @!P1 SYNCS.PHASECHK.TRANS64 P1, [R3+URZ+0x344d0], R8 ;  /* 0x0344d008030095a7 */ /* 0x000ea4000802007f */
[----:B--2---:R-:W-:Y:S05]  /*35910*/  @!P1 BRA `(.L_x_398) ;  /* 0xfffffffc00ec9947 */ /* 0x004fea000383ffff */
[----:B------:R-:W-:Y:S05]  /*35920*/  BRA `(.L_x_598) ;  /* 0xffffff9800047947 */ /* 0x000fea000383ffff */
.L_x_404:
[----:B-1234-:R-:W-:-:S04]  /*35930*/  MOV R3, UR4 ;  /* 0x0000000400037c02 */ /* 0x01efc80008000f00 */
[----:B------:R1:W2:Y:S03]  /*35940*/  SYNCS.PHASECHK.TRANS64.TRYWAIT P1, [R3+URZ+0x344d8], R8 ;  /* 0x0344d808030075a7 */ /* 0x0002a6000802017f */
[----:B--2---:R-:W-:Y:S05]  /*35950*/  @!P1 NANOSLEEP.SYNCS 0x989680 ;  /* 0x009896800000995d */ /* 0x004fea0003900000 */
[----:B------:R-:W2:Y:S02]  /*35960*/  @!P1 SYNCS.PHASECHK.TRANS64 P1, [R3+URZ+0x344d8], R8 ;  /* 0x0344d808030095a7 */ /* 0x000ea4000802007f */
[----:B--2---:R-:W-:Y:S05]  /*35970*/  @!P1 BRA `(.L_x_404) ;  /* 0xfffffffc00ec9947 */ /* 0x004fea000383ffff */
[----:B------:R-:W-:Y:S05]  /*35980*/  BRA `(.L_x_599) ;  /* 0xffffff9800387947 */ /* 0x000fea000383ffff */
.L_x_410:
[----:B-1234-:R-:W-:-:S04]  /*35990*/  MOV R3, UR4 ;  /* 0x0000000400037c02 */ /* 0x01efc80008000f00 */
[----:B------:R1:W2:Y:S03]  /*359a0*/  SYNCS.PHASECHK.TRANS64.TRYWAIT P1, [R3+URZ+0x344e0], R8 ;  /* 0x0344e008030075a7 */ /* 0x0002a6000802017f */
[----:B--2---:R-:W-:Y:S05]  /*359b0*/  @!P1 NANOSLEEP.SYNCS 0x989680 ;  /* 0x009896800000995d */ /* 0x004fea0003900000 */
[----:B------:R-:W2:Y:S02]  /*359c0*/  @!P1 SYNCS.PHASECHK.TRANS64 P1, [R3+URZ+0x344e0], R8 ;  /* 0x0344e008030095a7 */ /* 0x000ea4000802007f */
[----:B--2---:R-:W-:Y:S05]  /*359d0*/  @!P1 BRA `(.L_x_410) ;  /* 0xfffffffc00ec9947 */ /* 0x004fea000383ffff */
[----:B------:R-:W-:Y:S05]  /*359e0*/  BRA `(.L_x_600) ;  /* 0xffffff9800707947 */ /* 0x000fea000383ffff */
.L_x_416:
[----:B-1234-:R-:W-:-:S04]  /*359f0*/  MOV R3, UR4 ;  /* 0x0000000400037c02 */ /* 0x01efc80008000f00 */
[----:B------:R1:W2:Y:S03]  /*35a00*/  SYNCS.PHASECHK.TRANS64.TRYWAIT P1, [R3+URZ+0x344e8], R8 ;  /* 0x0344e808030075a7 */ /* 0x0002a6000802017f */
[----:B--2---:R-:W-:Y:S05]  /*35a10*/  @!P1 NANOSLEEP.SYNCS 0x989680 ;  /* 0x009896800000995d */ /* 0x004fea0003900000 */
[----:B------:R-:W2:Y:S02]  /*35a20*/  @!P1 SYNCS.PHASECHK.TRANS64 P1, [R3+URZ+0x344e8], R8 ;  /* 0x0344e808030095a7 */ /* 0x000ea4000802007f */
[----:B--2---:R-:W-:Y:S05]  /*35a30*/  @!P1 BRA `(.L_x_416) ;  /* 0xfffffffc00ec9947 */ /* 0x004fea000383ffff */
[----:B------:R-:W-:Y:S05]  /*35a40*/  BRA `(.L_x_601) ;  /* 0xffffff9800a87947 */ /* 0x000fea000383ffff */
.L_x_422:
[----:B-1234-:R-:W-:-:S04]  /*35a50*/  IMAD.U32 R3, RZ, RZ, UR4 ;  /* 0x00000004ff037e24 */ /* 0x01efc8000f8e00ff */
[----:B------:R1:W2:Y:S03]  /*35a60*/  SYNCS.PHASECHK.TRANS64.TRYWAIT P1, [R3+URZ+0x344d0], R2 ;  /* 0x0344d002030075a7 */ /* 0x0002a6000802017f */
[----:B--2---:R-:W-:Y:S05]  /*35a70*/  @!P1 NANOSLEEP.SYNCS 0x989680 ;  /* 0x009896800000995d */ /* 0x004fea0003900000 */
[----:B------:R-:W2:Y:S02]  /*35a80*/  @!P1 SYNCS.PHASECHK.TRANS64 P1, [R3+URZ+0x344d0], R2 ;  /* 0x0344d002030095a7 */ /* 0x000ea4000802007f */
[----:B--2---:R-:W-:Y:S05]  /*35a90*/  @!P1 BRA `(.L_x_422) ;  /* 0xfffffffc00ec9947 */ /* 0x004fea000383ffff */
[----:B------:R-:W-:Y:S05]  /*35aa0*/  BRA `(.L_x_602) ;  /* 0xffffff9800e47947 */ /* 0x000fea000383ffff */
.L_x_428:
[----:B-1234-:R-:W-:-:S04]  /*35ab0*/  MOV R3, UR4 ;  /* 0x0000000400037c02 */ /* 0x01efc80008000f00 */
[----:B------:R1:W2:Y:S03]  /*35ac0*/  SYNCS.PHASECHK.TRANS64.TRYWAIT P1, [R3+URZ+0x344d8], R2 ;  /* 0x0344d802030075a7 */ /* 0x0002a6000802017f */
[----:B--2---:R-:W-:Y:S05]  /*35ad0*/  @!P1 NANOSLEEP.SYNCS 0x989680 ;  /* 0x009896800000995d */ /* 0x004fea0003900000 */
[----:B------:R-:W2:Y:S02]  /*35ae0*/  @!P1 SYNCS.PHASECHK.TRANS64 P1, [R3+URZ+0x344d8], R2 ;  /* 0x0344d802030095a7 */ /* 0x000ea4000802007f */
[----:B--2---:R-:W-:Y:S05]  /*35af0*/  @!P1 BRA `(.L_x_428) ;  /* 0xfffffffc00ec9947 */ /* 0x004fea000383ffff */
[----:B------:R-:W-:Y:S05]  /*35b00*/  BRA `(.L_x_603) ;  /* 0xffffff9c00187947 */ /* 0x000fea000383ffff */
.L_x_434:
[----:B-1234-:R-:W-:-:S04]  /*35b10*/  MOV R3, UR4 ;  /* 0x0000000400037c02 */ /* 0x01efc80008000f00 */
[----:B------:R1:W2:Y:S03]  /*35b20*/  SYNCS.PHASECHK.TRANS64.TRYWAIT P1, [R3+URZ+0x344e0], R2 ;  /* 0x0344e002030075a7 */ /* 0x0002a6000802017f */
[----:B--2---:R-:W-:Y:S05]  /*35b30*/  @!P1 NANOSLEEP.SYNCS 0x989680 ;  /* 0x009896800000995d */ /* 0x004fea0003900000 */
[----:B------:R-:W2:Y:S02]  /*35b40*/  @!P1 SYNCS.PHASECHK.TRANS64 P1, [R3+URZ+0x344e0], R2 ;  /* 0x0344e002030095a7 */ /* 0x000ea4000802007f */
[----:B--2---:R-:W-:Y:S05]  /*35b50*/  @!P1 BRA `(.L_x_434) ;  /* 0xfffffffc00ec9947 */ /* 0x004fea000383ffff */
[----:B------:R-:W-:Y:S05]  /*35b60*/  BRA `(.L_x_604) ;  /* 0xffffff9c00507947 */ /* 0x000fea000383ffff */
.L_x_440:
[----:B-1234-:R-:W-:-:S04]  /*35b70*/  MOV R3, UR4 ;  /* 0x0000000400037c02 */ /* 0x01efc80008000f00 */
[----:B------:R1:W2:Y:S03]  /*35b80*/  SYNCS.PHASECHK.TRANS64.TRYWAIT P1, [R3+URZ+0x344e8], R2 ;  /* 0x0344e802030075a7 */ /* 0x0002a6000802017f */
[----:B--2---:R-:W-:Y:S05]  /*35b90*/  @!P1 NANOSLEEP.SYNCS 0x989680 ;  /* 0x009896800000995d */ /* 0x004fea0003900000 */
[----:B------:R-:W2:Y:S02]  /*35ba0*/  @!P1 SYNCS.PHASECHK.TRANS64 P1, [R3+URZ+0x344e8], R2 ;  /* 0x0344e802030095a7 */ /* 0x000ea4000802007f */
[----:B--2---:R-:W-:Y:S05]  /*35bb0*/  @!P1 BRA `(.L_x_440) ;  /* 0xfffffffc00ec9947 */ /* 0x004fea000383ffff */
[----:B------:R-:W-:Y:S05]  /*35bc0*/  BRA `(.L_x_605) ;  /* 0xffffff9c008c7947 */ /* 0x000fea000383ffff */
.L_x_455:
[----:B-1----:R-:W-:-:S04]  /*35bd0*/  IMAD.U32 R3, RZ, RZ, UR4 ;  /* 0x00000004ff037e24 */ /* 0x002fc8000f8e00ff */
[----:B------:R1:W2:Y:S03]  /*35be0*/  SYNCS.PHASECHK.TRANS64.TRYWAIT P0, [R3+URZ+0x344d0], R8 ;  /* 0x0344d008030075a7 */ /* 0x0002a6000800017f */
[----:B--2---:R-:W-:Y:S05]  /*35bf0*/  @!P0 NANOSLEEP.SYNCS 0x989680 ;  /* 0x009896800000895d */ /* 0x004fea0003900000 */
[----:B------:R-:W2:Y:S02]  /*35c00*/  @!P0 SYNCS.PHASECHK.TRANS64 P0, [R3+URZ+0x344d0], R8 ;  /* 0x0344d008030085a7 */ /* 0x000ea4000800007f */
[----:B--2---:R-:W-:Y:S05]  /*35c10*/  @!P0 BRA `(.L_x_455) ;  /* 0xfffffffc00ec8947 */ /* 0x004fea000383ffff */
[----:B------:R-:W-:Y:S05]  /*35c20*/  BRA `(.L_x_606) ;  /* 0xffffffa400147947 */ /* 0x000fea000383ffff */
.L_x_457:
[----:B-1----:R-:W-:-:S04]  /*35c30*/  MOV R3, UR4 ;  /* 0x0000000400037c02 */ /* 0x002fc80008000f00 */
[----:B------:R1:W2:Y:S03]  /*35c40*/  SYNCS.PHASECHK.TRANS64.TRYWAIT P0, [R3+URZ+0x344d8], R8 ;  /* 0x0344d808030075a7 */ /* 0x0002a6000800017f */
[----:B--2---:R-:W-:Y:S05]  /*35c50*/  @!P0 NANOSLEEP.SYNCS 0x989680 ;  /* 0x009896800000895d */ /* 0x004fea0003900000 */
[----:B------:R-:W2:Y:S02]  /*35c60*/  @!P0 SYNCS.PHASECHK.TRANS64 P0, [R3+URZ+0x344d8], R8 ;  /* 0x0344d808030085a7 */ /* 0x000ea4000800007f */
[----:B--2---:R-:W-:Y:S05]  /*35c70*/  @!P0 BRA `(.L_x_457) ;  /* 0xfffffffc00ec8947 */ /* 0x004fea000383ffff */
[----:B------:R-:W-:Y:S05]  /*35c80*/  BRA `(.L_x_607) ;  /* 0xffffffa4000c7947 */ /* 0x000fea000383ffff */
.L_x_459:
[----:B-1----:R-:W-:-:S04]  /*35c90*/  MOV R3, UR4 ;  /* 0x0000000400037c02 */ /* 0x002fc80008000f00 */
[----:B------:R1:W2:Y:S03]  /*35ca0*/  SYNCS.PHASECHK.TRANS64.TRYWAIT P0, [R3+URZ+0x344e0], R8 ;  /* 0x0344e008030075a7 */ /* 0x0002a6000800017f */
[----:B--2---:R-:W-:Y:S05]  /*35cb0*/  @!P0 NANOSLEEP.SYNCS 0x989680 ;  /* 0x009896800000895d */ /* 0x004fea0003900000 */
[----:B------:R-:W2:Y:S02]  /*35cc0*/  @!P0 SYNCS.PHASECHK.TRANS64 P0, [R3+URZ+0x344e0], R8 ;  /* 0x0344e008030085a7 */ /* 0x000ea4000800007f */
[----:B--2---:R-:W-:Y:S05]  /*35cd0*/  @!P0 BRA `(.L_x_459) ;  /* 0xfffffffc00ec8947 */ /* 0x004fea000383ffff */
[----:B------:R-:W-:Y:S05]  /*35ce0*/  BRA `(.L_x_608) ;  /* 0xffffffa400047947 */ /* 0x000fea000383ffff */
.L_x_471:
[----:B------:R-:W-:Y:S01]  /*35cf0*/  BSSY B1, `(.L_x_609) ;  /* 0x0000006000017945 */ /* 0x000fe20003800000 */
[----:B------:R-:W-:-:S07]  /*35d00*/  MOV R15, 0xffffffff ;  /* 0xffffffff000f7802 */ /* 0x000fce0000000f00 */
[----:B------:R-:W-:Y:S05]  /*35d10*/  WARPSYNC.COLLECTIVE R15, `(.L_x_610) ;  /* 0x000000000f0c7348 */ /* 0x000fea0003c00000 */
[----:B------:R-:W-:Y:S02]  /*35d20*/  ELECT P6, UR62, PT ;  /* 0x00000000003e782f */ /* 0x000fe400038c0000 */
[----:B------:R-:W-:Y:S01]  /*35d30*/  MOV R14, UR62 ;  /* 0x0000003e000e7c02 */ /* 0x000fe20008000f00 */
[----:B------:R-:W-:Y:S10]  /*35d40*/  ENDCOLLECTIVE ;  /* 0x000000000000791b */ /* 0x000ff40003800000 */
.L_x_610:
[----:B------:R-:W-:Y:S05]  /*35d50*/  BSYNC B1 ;  /* 0x0000000000017941 */ /* 0x000fea0003800000 */
.L_x_609:
[----:B------:R-:W-:Y:S05]  /*35d60*/  BRA `(.L_x_611) ;  /* 0xffffffb0000c7947 */ /* 0x000fea000383ffff */
.L_x_474:
[----:B--2---:R2:W3:Y:S02]  /*35d70*/  SYNCS.PHASECHK.TRANS64.TRYWAIT P0, [R8+URZ+0x34498], R5 ;  /* 0x03449805080075a7 */ /* 0x0044e4000800017f */
[----:B---3--:R-:W-:Y:S05]  /*35d80*/  @!P0 NANOSLEEP.SYNCS 0x989680 ;  /* 0x009896800000895d */ /* 0x008fea0003900000 */
[----:B------:R-:W3:Y:S02]  /*35d90*/  @!P0 SYNCS.PHASECHK.TRANS64 P0, [R8+URZ+0x34498], R5 ;  /* 0x03449805080085a7 */ /* 0x000ee4000800007f */
[----:B---3--:R-:W-:Y:S05]  /*35da0*/  @!P0 BRA `(.L_x_474) ;  /* 0xfffffffc00f08947 */ /* 0x008fea000383ffff */
[----:B------:R-:W-:Y:S05]  /*35db0*/  BRA `(.L_x_612) ;  /* 0xffffffb000347947 */ /* 0x000fea000383ffff */
.L_x_480:
[----:B-1----:R1:W2:Y:S02]  /*35dc0*/  SYNCS.PHASECHK.TRANS64.TRYWAIT P0, [R3+URZ+0x34400], R2 ;  /* 0x03440002030075a7 */ /* 0x0022a4000800017f */
[----:B--2---:R-:W-:Y:S05]  /*35dd0*/  @!P0 NANOSLEEP.SYNCS 0x989680 ;  /* 0x009896800000895d */ /* 0x004fea0003900000 */
[----:B------:R-:W2:Y:S02]  /*35de0*/  @!P0 SYNCS.PHASECHK.TRANS64 P0, [R3+URZ+0x34400], R2 ;  /* 0x03440002030085a7 */ /* 0x000ea4000800007f */
[----:B--2---:R-:W-:Y:S05]  /*35df0*/  @!P0 BRA `(.L_x_480) ;  /* 0xfffffffc00f08947 */ /* 0x004fea000383ffff */
[----:B------:R-:W-:Y:S05]  /*35e00*/  BRA `(.L_x_613) ;  /* 0xffffffb000f87947 */ /* 0x000fea000383ffff */
.L_x_483:
[----:B------:R-:W-:Y:S01]  /*35e10*/  BSSY B1, `(.L_x_614) ;  /* 0x0000006000017945 */ /* 0x000fe20003800000 */
[----:B------:R-:W-:-:S07]  /*35e20*/  IMAD.MOV.U32 R15, RZ, RZ, -0x1 ;  /* 0xffffffffff0f7424 */ /* 0x000fce00078e00ff */
[----:B-1---5:R-:W-:Y:S05]  /*35e30*/  WARPSYNC.COLLECTIVE R15, `(.L_x_615) ;  /* 0x000000000f0c7348 */ /* 0x022fea0003c00000 */
[----:B------:R-:W-:Y:S02]  /*35e40*/  ELECT P6, UR62, PT ;  /* 0x00000000003e782f */ /* 0x000fe400038c0000 */
[----:B------:R-:W-:Y:S01]  /*35e50*/  MOV R14, UR62 ;  /* 0x0000003e000e7c02 */ /* 0x000fe20008000f00 */
[----:B-1---5:R-:W-:Y:S10]  /*35e60*/  ENDCOLLECTIVE ;  /* 0x000000000000791b */ /* 0x022ff40003800000 */
.L_x_615:
[----:B------:R-:W-:Y:S05]  /*35e70*/  BSYNC B1 ;  /* 0x0000000000017941 */ /* 0x000fea0003800000 */
.L_x_614:
[----:B------:R-:W-:Y:S05]  /*35e80*/  BRA `(.L_x_616) ;  /* 0xffffffb400407947 */ /* 0x000fea000383ffff */
.L_x_486:
[----:B------:R-:W-:Y:S01]  /*35e90*/  BSSY B1, `(.L_x_617) ;  /* 0x0000005000017945 */ /* 0x000fe20003800000 */
[----:B--2---:R-:W-:-:S07]  /*35ea0*/  MOV R15, 0xffffffff ;  /* 0xffffffff000f7802 */ /* 0x004fce0000000f00 */
[----:B-1---5:R-:W-:Y:S05]  /*35eb0*/  WARPSYNC.COLLECTIVE R15, `(.L_x_618) ;  /* 0x000000000f087348 */ /* 0x022fea0003c00000 */
[----:B------:R-:W-:Y:S01]  /*35ec0*/  NOP ;  /* 0x0000000000007918 */ /* 0x000fe20000000000 */
[----:B-1---5:R-:W-:Y:S01]  /*35ed0*/  ENDCOLLECTIVE ;  /* 0x000000000000791b */ /* 0x022fe20003800000 */
.L_x_618:
[----:B------:R-:W-:Y:S05]  /*35ee0*/  BSYNC B1 ;  /* 0x0000000000017941 */ /* 0x000fea0003800000 */
.L_x_617:
[----:B------:R-:W-:-:S07]  /*35ef0*/  MOV R15, 0xffffffff ;  /* 0xffffffff000f7802 */ /* 0x000fce0000000f00 */
[----:B------:R-:W-:Y:S05]  /*35f00*/  WARPSYNC.COLLECTIVE R15, `(.L_x_619) ;  /* 0x000000000f0c7348 */ /* 0x000fea0003c00000 */
[----:B------:R-:W-:Y:S02]  /*35f10*/  ELECT P6, UR62, PT ;  /* 0x00000000003e782f */ /* 0x000fe400038c0000 */
[----:B------:R-:W-:Y:S01]  /*35f20*/  MOV R14, UR62 ;  /* 0x0000003e000e7c02 */ /* 0x000fe20008000f00 */
[----:B------:R-:W-:Y:S10]  /*35f30*/  ENDCOLLECTIVE ;  /* 0x000000000000791b */ /* 0x000ff40003800000 */
.L_x_619:
[----:B------:R-:W-:Y:S05]  /*35f40*/  BRA `(.L_x_620) ;  /* 0xffffffb800607947 */ /* 0x000fea000383ffff */
.L_x_489:
[----:B------:R-:W-:Y:S01]  /*35f50*/  BSSY B0, `(.L_x_621) ;  /* 0x0000006000007945 */ /* 0x000fe20003800000 */
[----:B------:R-:W-:-:S07]  /*35f60*/  MOV R15, 0xffffffff ;  /* 0xffffffff000f7802 */ /* 0x000fce0000000f00 */
[----:B-----5:R-:W-:Y:S05]  /*35f70*/  WARPSYNC.COLLECTIVE R15, `(.L_x_622) ;  /* 0x000000000f0c7348 */ /* 0x020fea0003c00000 */
[----:B-----5:R-:W-:Y:S02]  /*35f80*/  ELECT P6, UR62, PT ;  /* 0x00000000003e782f */ /* 0x020fe400038c0000 */
[----:B------:R-:W-:Y:S01]  /*35f90*/  MOV R14, UR62 ;  /* 0x0000003e000e7c02 */ /* 0x000fe20008000f00 */
[----:B------:R-:W-:Y:S10]  /*35fa0*/  ENDCOLLECTIVE ;  /* 0x000000000000791b */ /* 0x000ff40003800000 */
.L_x_622:
[----:B------:R-:W-:Y:S05]  /*35fb0*/  BSYNC B0 ;  /* 0x0000000000007941 */ /* 0x000fea0003800000 */
.L_x_621:
[----:B------:R-:W-:Y:S05]  /*35fc0*/  BRA `(.L_x_623) ;  /* 0xffffffb800b07947 */ /* 0x000fea000383ffff */
.L_x_493:
[----:B-1----:R1:W2:Y:S02]  /*35fd0*/  SYNCS.PHASECHK.TRANS64.TRYWAIT P0, [R7+URZ], R2 ;  /* 0x00000002070075a7 */ /* 0x0022a4000800017f */
[----:B--2---:R-:W-:Y:S05]  /*35fe0*/  @!P0 NANOSLEEP.SYNCS 0x989680 ;  /* 0x009896800000895d */ /* 0x004fea0003900000 */
[----:B------:R-:W2:Y:S02]  /*35ff0*/  @!P0 SYNCS.PHASECHK.TRANS64 P0, [R7+URZ], R2 ;  /* 0x00000002070085a7 */ /* 0x000ea4000800007f */
[----:B--2---:R-:W-:Y:S05]  /*36000*/  @!P0 BRA `(.L_x_493) ;  /* 0xfffffffc00f08947 */ /* 0x004fea000383ffff */
[----:B------:R-:W-:Y:S05]  /*36010*/  BRA `(.L_x_624) ;  /* 0xffffffb800ec7947 */ /* 0x000fea000383ffff */
.L_x_494:
[----:B-1----:R1:W2:Y:S02]  /*36020*/  SYNCS.PHASECHK.TRANS64.TRYWAIT P0, [R9+URZ], R4 ;  /* 0x00000004090075a7 */ /* 0x0022a4000800017f */
[----:B--2---:R-:W-:Y:S05]  /*36030*/  @!P0 NANOSLEEP.SYNCS 0x989680 ;  /* 0x009896800000895d */ /* 0x004fea0003900000 */
[----:B------:R-:W2:Y:S02]  /*36040*/  @!P0 SYNCS.PHASECHK.TRANS64 P0, [R9+URZ], R4 ;  /* 0x00000004090085a7 */ /* 0x000ea4000800007f */
[----:B--2---:R-:W-:Y:S05]  /*36050*/  @!P0 BRA `(.L_x_494) ;  /* 0xfffffffc00f08947 */ /* 0x004fea000383ffff */
[----:B------:R-:W-:Y:S05]  /*36060*/  BRA `(.L_x_625) ;  /* 0xffffffb800f47947 */ /* 0x000fea000383ffff */
.L_x_512:
[----:B-1----:R1:W3:Y:S02]  /*36070*/  SYNCS.PHASECHK.TRANS64.TRYWAIT P2, [R12+URZ+0x34440], R3 ;  /* 0x034440030c0075a7 */ /* 0x0022e4000804017f */
[----:B---3--:R-:W-:Y:S05]  /*36080*/  @!P2 NANOSLEEP.SYNCS 0x989680 ;  /* 0x009896800000a95d */ /* 0x008fea0003900000 */
[----:B------:R-:W3:Y:S02]  /*36090*/  @!P2 SYNCS.PHASECHK.TRANS64 P2, [R12+URZ+0x34440], R3 ;  /* 0x034440030c00a5a7 */ /* 0x000ee4000804007f */
[----:B---3--:R-:W-:Y:S05]  /*360a0*/  @!P2 BRA `(.L_x_512) ;  /* 0xfffffffc00f0a947 */ /* 0x008fea000383ffff */
[----:B------:R-:W-:Y:S05]  /*360b0*/  BRA `(.L_x_626) ;  /* 0xffffffd800107947 */ /* 0x000fea000383ffff */
.L_x_518:
[----:B-1----:R1:W2:Y:S02]  /*360c0*/  SYNCS.PHASECHK.TRANS64.TRYWAIT P0, [R3+URZ+0x34440], R0 ;  /* 0x03444000030075a7 */ /* 0x0022a4000800017f */
[----:B--2---:R-:W-:Y:S05]  /*360d0*/  @!P0 NANOSLEEP.SYNCS 0x989680 ;  /* 0x009896800000895d */ /* 0x004fea0003900000 */
[----:B------:R-:W2:Y:S02]  /*360e0*/  @!P0 SYNCS.PHASECHK.TRANS64 P0, [R3+URZ+0x34440], R0 ;  /* 0x03444000030085a7 */ /* 0x000ea4000800007f */
[----:B--2---:R-:W-:Y:S05]  /*360f0*/  @!P0 BRA `(.L_x_518) ;  /* 0xfffffffc00f08947 */ /* 0x004fea000383ffff */
[----:B------:R-:W-:Y:S05]  /*36100*/  BRA `(.L_x_627) ;  /* 0xffffffd800787947 */ /* 0x000fea000383ffff */
.L_x_520:
[----:B-1----:R1:W2:Y:S02]  /*36110*/  SYNCS.PHASECHK.TRANS64.TRYWAIT P0, [R3+URZ+0x34440], R0 ;  /* 0x03444000030075a7 */ /* 0x0022a4000800017f */
[----:B--2---:R-:W-:Y:S05]  /*36120*/  @!P0 NANOSLEEP.SYNCS 0x989680 ;  /* 0x009896800000895d */ /* 0x004fea0003900000 */
[----:B------:R-:W2:Y:S02]  /*36130*/  @!P0 SYNCS.PHASECHK.TRANS64 P0, [R3+URZ+0x34440], R0 ;  /* 0x03444000030085a7 */ /* 0x000ea4000800007f */
[----:B--2---:R-:W-:Y:S05]  /*36140*/  @!P0 BRA `(.L_x_520) ;  /* 0xfffffffc00f08947 */ /* 0x004fea000383ffff */
[----:B------:R-:W-:Y:S05]  /*36150*/  BRA `(.L_x_628) ;  /* 0xffffffd800907947 */ /* 0x000fea000383ffff */
.L_x_522:
[----:B-1----:R1:W2:Y:S02]  /*36160*/  SYNCS.PHASECHK.TRANS64.TRYWAIT P0, [R3+URZ+0x34440], R0 ;  /* 0x03444000030075a7 */ /* 0x0022a4000800017f */
[----:B--2---:R-:W-:Y:S05]  /*36170*/  @!P0 NANOSLEEP.SYNCS 0x989680 ;  /* 0x009896800000895d */ /* 0x004fea0003900000 */
[----:B------:R-:W2:Y:S02]  /*36180*/  @!P0 SYNCS.PHASECHK.TRANS64 P0, [R3+URZ+0x34440], R0 ;  /* 0x03444000030085a7 */ /* 0x000ea4000800007f */
[----:B--2---:R-:W-:Y:S05]  /*36190*/  @!P0 BRA `(.L_x_522) ;  /* 0xfffffffc00f08947 */ /* 0x004fea000383ffff */
[----:B------:R-:W-:Y:S05]  /*361a0*/  BRA `(.L_x_629) ;  /* 0xffffffd800a87947 */ /* 0x000fea000383ffff */
.L_x_524:
[----:B-1----:R1:W2:Y:S02]  /*361b0*/  SYNCS.PHASECHK.TRANS64.TRYWAIT P0, [R3+URZ+0x34440], R0 ;  /* 0x03444000030075a7 */ /* 0x0022a4000800017f */
[----:B--2---:R-:W-:Y:S05]  /*361c0*/  @!P0 NANOSLEEP.SYNCS 0x989680 ;  /* 0x009896800000895d */ /* 0x004fea0003900000 */
[----:B------:R-:W2:Y:S02]  /*361d0*/  @!P0 SYNCS.PHASECHK.TRANS64 P0, [R3+URZ+0x34440], R0 ;  /* 0x03444000030085a7 */ /* 0x000ea4000800007f */
[----:B--2---:R-:W-:Y:S05]  /*361e0*/  @!P0 BRA `(.L_x_524) ;  /* 0xfffffffc00f08947 */ /* 0x004fea000383ffff */
[----:B------:R-:W-:Y:S05]  /*361f0*/  BRA `(.L_x_630) ;  /* 0xffffffd800c07947 */ /* 0x000fea000383ffff */
.L_x_526:
[----:B-1----:R1:W2:Y:S02]  /*36200*/  SYNCS.PHASECHK.TRANS64.TRYWAIT P0, [R3+URZ+0x34440], R0 ;  /* 0x03444000030075a7 */ /* 0x0022a4000800017f */
[----:B--2---:R-:W-:Y:S05]  /*36210*/  @!P0 NANOSLEEP.SYNCS 0x989680 ;  /* 0x009896800000895d */ /* 0x004fea0003900000 */
[----:B------:R-:W2:Y:S02]  /*36220*/  @!P0 SYNCS.PHASECHK.TRANS64 P0, [R3+URZ+0x34440], R0 ;  /* 0x03444000030085a7 */ /* 0x000ea4000800007f */
[----:B--2---:R-:W-:Y:S05]  /*36230*/  @!P0 BRA `(.L_x_526) ;  /* 0xfffffffc00f08947 */ /* 0x004fea000383ffff */
[----:B------:R-:W-:Y:S05]  /*36240*/  BRA `(.L_x_631) ;  /* 0xffffffd800d87947 */ /* 0x000fea000383ffff */
.L_x_528:
[----:B-1----:R1:W2:Y:S02]  /*36250*/  SYNCS.PHASECHK.TRANS64.TRYWAIT P0, [R3+URZ+0x34440], R0 ;  /* 0x03444000030075a7 */ /* 0x0022a4000800017f */
[----:B--2---:R-:W-:Y:S05]  /*36260*/  @!P0 NANOSLEEP.SYNCS 0x989680 ;  /* 0x009896800000895d */ /* 0x004fea0003900000 */
[----:B------:R-:W2:Y:S02]  /*36270*/  @!P0 SYNCS.PHASECHK.TRANS64 P0, [R3+URZ+0x34440], R0 ;  /* 0x03444000030085a7 */ /* 0x000ea4000800007f */
[----:B--2---:R-:W-:Y:S05]  /*36280*/  @!P0 BRA `(.L_x_528) ;  /* 0xfffffffc00f08947 */ /* 0x004fea000383ffff */
[----:B------:R-:W-:Y:S05]  /*36290*/  BRA `(.L_x_632) ;  /* 0xffffffd800f07947 */ /* 0x000fea000383ffff */
.L_x_530:
[----:B-1----:R1:W2:Y:S02]  /*362a0*/  SYNCS.PHASECHK.TRANS64.TRYWAIT P0, [R3+URZ+0x34440], R0 ;  /* 0x03444000030075a7 */ /* 0x0022a4000800017f */
[----:B--2---:R-:W-:Y:S05]  /*362b0*/  @!P0 NANOSLEEP.SYNCS 0x989680 ;  /* 0x009896800000895d */ /* 0x004fea0003900000 */
[----:B------:R-:W2:Y:S02]  /*362c0*/  @!P0 SYNCS.PHASECHK.TRANS64 P0, [R3+URZ+0x34440], R0 ;  /* 0x03444000030085a7 */ /* 0x000ea4000800007f */
[----:B--2---:R-:W-:Y:S05]  /*362d0*/  @!P0 BRA `(.L_x_530) ;  /* 0xfffffffc00f08947 */ /* 0x004fea000383ffff */
[----:B------:R-:W-:Y:S05]  /*362e0*/  BRA `(.L_x_633) ;  /* 0xffffffdc00087947 */ /* 0x000fea000383ffff */
        .weak           $__internal_0_$__cuda_sm20_div_u64
        .type           $__internal_0_$__cuda_sm20_div_u64,@function
        .size           $__internal_0_$__cuda_sm20_div_u64,(.L_x_509 - $__internal_0_$__cuda_sm20_div_u64)
$__internal_0_$__cuda_sm20_div_u64:
[----:B------:R-:W1:Y:S08]  /*362f0*/  I2F.U64.RP R3, R22 ;  /* 0x0000001600037312 */ /* 0x000e700000309000 */
[----:B-1----:R-:W1:Y:S02]  /*36300*/  MUFU.RCP R3, R3 ;  /* 0x0000000300037308 */ /* 0x002e640000001000 */
[----:B-1----:R-:W-:-:S06]  /*36310*/  VIADD R16, R3, 0x1ffffffe ;  /* 0x1ffffffe03107836 */ /* 0x002fcc0000000000 */
[----:B------:R-:W1:Y:S02]  /*36320*/  F2I.U64.TRUNC R16, R16 ;  /* 0x0000001000107311 */ /* 0x000e64000020d800 */
[----:B-1----:R-:W-:-:S04]  /*36330*/  IMAD.WIDE.U32 R18, R16, R22, RZ ;  /* 0x0000001610127225 */ /* 0x002fc800078e00ff */
[C---:B------:R-:W-:Y:S01]  /*36340*/  IMAD R11, R16.reuse, R23, R19 ;  /* 0x00000017100b7224 */ /* 0x040fe200078e0213 */
[----:B------:R-:W-:Y:S02]  /*36350*/  IADD3 R13, P1, RZ, -R18, RZ ;  /* 0x80000012ff0d7210 */ /* 0x000fe40007f3e0ff */
[----:B------:R-:W-:Y:S01]  /*36360*/  MOV R19, R16 ;  /* 0x0000001000137202 */ /* 0x000fe20000000f00 */
[----:B------:R-:W-:Y:S02]  /*36370*/  IMAD R11, R17, R22, R11 ;  /* 0x00000016110b7224 */ /* 0x000fe400078e020b */
[----:B------:R-:W-:-:S03]  /*36380*/  IMAD.HI.U32 R18, R16, R13, RZ ;  /* 0x0000000d10127227 */ /* 0x000fc600078e00ff */
[----:B------:R-:W-:-:S05]  /*36390*/  IADD3.X R11, RZ, ~R11, RZ, P1, !PT ;  /* 0x8000000bff0b7210 */ /* 0x000fca0000ffe4ff */
[----:B------:R-:W-:-:S04]  /*363a0*/  IMAD.WIDE.U32 R18, P1, R16, R11, R18 ;  /* 0x0000000b10127225 */ /* 0x000fc80007820012 */
[C---:B------:R-:W-:Y:S02]  /*363b0*/  IMAD R25, R17.reuse, R11, RZ ;  /* 0x0000000b11197224 */ /* 0x040fe400078e02ff */
[----:B------:R-:W-:-:S04]  /*363c0*/  IMAD.HI.U32 R18, P2, R17, R13, R18 ;  /* 0x0000000d11127227 */ /* 0x000fc80007840012 */
[----:B------:R-:W-:Y:S01]  /*363d0*/  IMAD.HI.U32 R3, R17, R11, RZ ;  /* 0x0000000b11037227 */ /* 0x000fe200078e00ff */
[----:B------:R-:W-:-:S04]  /*363e0*/  IADD3 R19, P3, R25, R18, RZ ;  /* 0x0000001219137210 */ /* 0x000fc80007f7e0ff */
[----:B------:R-:W-:Y:S01]  /*363f0*/  IADD3.X R3, R3, R17, RZ, P1, !PT ;  /* 0x0000001103037210 */ /* 0x000fe20000ffe4ff */
[----:B------:R-:W-:-:S03]  /*36400*/  IMAD.WIDE.U32 R16, R19, R22, RZ ;  /* 0x0000001613107225 */ /* 0x000fc600078e00ff */
[----:B------:R-:W-:Y:S01]  /*36410*/  IADD3.X R3, RZ, RZ, R3, P3, P2 ;  /* 0x000000ffff037210 */ /* 0x000fe20001fe4403 */
[----:B------:R-:W-:Y:S01]  /*36420*/  IMAD R14, R19, R23, R17 ;  /* 0x00000017130e7224 */ /* 0x000fe200078e0211 */
[----:B------:R-:W-:Y:S02]  /*36430*/  IADD3 R11, P1, RZ, -R16, RZ ;  /* 0x80000010ff0b7210 */ /* 0x000fe40007f3e0ff */
[----:B------:R-:W-:Y:S01]  /*36440*/  MOV R17, RZ ;  /* 0x000000ff00117202 */ /* 0x000fe20000000f00 */
[----:B------:R-:W-:Y:S02]  /*36450*/  IMAD R14, R3, R22, R14 ;  /* 0x00000016030e7224 */ /* 0x000fe400078e020e */
[----:B------:R-:W-:-:S04]  /*36460*/  IMAD.HI.U32 R18, R19, R11, RZ ;  /* 0x0000000b13127227 */ /* 0x000fc800078e00ff */
[----:B------:R-:W-:-:S04]  /*36470*/  IMAD.X R14, RZ, RZ, ~R14, P1 ;  /* 0x000000ffff0e7224 */ /* 0x000fc800008e0e0e */
[----:B------:R-:W-:-:S04]  /*36480*/  IMAD.WIDE.U32 R18, P1, R19, R14, R18 ;  /* 0x0000000e13127225 */ /* 0x000fc80007820012 */
[C---:B------:R-:W-:Y:S02]  /*36490*/  IMAD R16, R3.reuse, R14, RZ ;  /* 0x0000000e03107224 */ /* 0x040fe400078e02ff */
[----:B------:R-:W-:-:S04]  /*364a0*/  IMAD.HI.U32 R11, P2, R3, R11, R18 ;  /* 0x0000000b030b7227 */ /* 0x000fc80007840012 */
[----:B------:R-:W-:Y:S01]  /*364b0*/  IMAD.HI.U32 R14, R3, R14, RZ ;  /* 0x0000000e030e7227 */ /* 0x000fe200078e00ff */
[----:B------:R-:W-:-:S04]  /*364c0*/  IADD3 R11, P3, R16, R11, RZ ;  /* 0x0000000b100b7210 */ /* 0x000fc80007f7e0ff */
[----:B------:R-:W-:Y:S01]  /*364d0*/  IADD3.X R3, R14, R3, RZ, P1, !PT ;  /* 0x000000030e037210 */ /* 0x000fe20000ffe4ff */
[----:B------:R-:W-:-:S03]  /*364e0*/  IMAD.HI.U32 R16, R11, UR13, RZ ;  /* 0x0000000d0b107c27 */ /* 0x000fc6000f8e00ff */
[----:B------:R-:W-:Y:S01]  /*364f0*/  IADD3.X R3, RZ, RZ, R3, P3, P2 ;  /* 0x000000ffff037210 */ /* 0x000fe20001fe4403 */
[----:B------:R-:W-:-:S04]  /*36500*/  IMAD.WIDE.U32 R16, R11, UR21, R16 ;  /* 0x000000150b107c25 */ /* 0x000fc8000f8e0010 */
[C---:B------:R-:W-:Y:S02]  /*36510*/  IMAD R14, R3.reuse, UR21, RZ ;  /* 0x00000015030e7c24 */ /* 0x040fe4000f8e02ff */
[----:B------:R-:W-:-:S04]  /*36520*/  IMAD.HI.U32 R11, P1, R3, UR13, R16 ;  /* 0x0000000d030b7c27 */ /* 0x000fc8000f820010 */
[----:B------:R-:W-:Y:S01]  /*36530*/  IMAD.HI.U32 R3, R3, UR21, RZ ;  /* 0x0000001503037c27 */ /* 0x000fe2000f8e00ff */
[----:B------:R-:W-:-:S04]  /*36540*/  IADD3 R11, P2, R14, R11, RZ ;  /* 0x0000000b0e0b7210 */ /* 0x000fc80007f5e0ff */
[----:B------:R-:W-:Y:S01]  /*36550*/  IADD3.X R3, R3, RZ, RZ, P1, !PT ;  /* 0x000000ff03037210 */ /* 0x000fe20000ffe4ff */
[----:B------:R-:W-:-:S04]  /*36560*/  IMAD.WIDE.U32 R16, R11, R22, RZ ;  /* 0x000000160b107225 */ /* 0x000fc800078e00ff */
[----:B------:R-:W-:Y:S01]  /*36570*/  IMAD.X R3, RZ, RZ, R3, P2 ;  /* 0x000000ffff037224 */ /* 0x000fe200010e0603 */
[----:B------:R-:W-:Y:S01]  /*36580*/  IADD3 R16, P2, -R16, UR13, RZ ;  /* 0x0000000d10107c10 */ /* 0x000fe2000ff5e1ff */
[----:B------:R-:W-:-:S03]  /*36590*/  IMAD R14, R11, R23, R17 ;  /* 0x000000170b0e7224 */ /* 0x000fc600078e0211 */
[-C--:B------:R-:W-:Y:S01]  /*365a0*/  ISETP.GE.U32.AND P1, PT, R16, R22.reuse, PT ;  /* 0x000000161000720c */ /* 0x080fe20003f26070 */
[----:B------:R-:W-:Y:S01]  /*365b0*/  IMAD R3, R3, R22, R14 ;  /* 0x0000001603037224 */ /* 0x000fe200078e020e */
[----:B------:R-:W-:-:S04]  /*365c0*/  IADD3 R14, R11, 0x1, RZ ;  /* 0x000000010b0e7810 */ /* 0x000fc80007ffe0ff */
[----:B------:R-:W-:Y:S02]  /*365d0*/  IADD3.X R18, ~R3, UR21, RZ, P2, !PT ;  /* 0x0000001503127c10 */ /* 0x000fe400097fe5ff */
[----:B------:R-:W-:Y:S02]  /*365e0*/  IADD3 R3, P2, -R22, R16, RZ ;  /* 0x0000001016037210 */ /* 0x000fe40007f5e1ff */
[----:B------:R-:W-:Y:S02]  /*365f0*/  ISETP.GE.U32.AND.EX P1, PT, R18, R23, PT, P1 ;  /* 0x000000171200720c */ /* 0x000fe40003f26110 */
[----:B------:R-:W-:Y:S02]  /*36600*/  IADD3.X R13, ~R23, R18, RZ, P2, !PT ;  /* 0x00000012170d7210 */ /* 0x000fe400017fe5ff */
[----:B------:R-:W-:Y:S02]  /*36610*/  SEL R3, R3, R16, P1 ;  /* 0x0000001003037207 */ /* 0x000fe40000800000 */
[----:B------:R-:W-:-:S02]  /*36620*/  SEL R13, R13, R18, P1 ;  /* 0x000000120d0d7207 */ /* 0x000fc40000800000 */
[----:B------:R-:W-:Y:S02]  /*36630*/  SEL R14, R14, R11, P1 ;  /* 0x0000000b0e0e7207 */ /* 0x000fe40000800000 */
[----:B------:R-:W-:Y:S02]  /*36640*/  ISETP.GE.U32.AND P1, PT, R3, R22, PT ;  /* 0x000000160300720c */ /* 0x000fe40003f26070 */
[----:B------:R-:W-:Y:S02]  /*36650*/  ISETP.NE.U32.AND P2, PT, R22, RZ, PT ;  /* 0x000000ff1600720c */ /* 0x000fe40003f45070 */
[----:B------:R-:W-:Y:S02]  /*36660*/  IADD3 R3, R14, 0x1, RZ ;  /* 0x000000010e037810 */ /* 0x000fe40007ffe0ff */
[----:B------:R-:W-:Y:S01]  /*36670*/  ISETP.GE.U32.AND.EX P1, PT, R13, R23, PT, P1 ;  /* 0x000000170d00720c */ /* 0x000fe20003f26110 */
[----:B------:R-:W-:Y:S01]  /*36680*/  IMAD.MOV.U32 R13, RZ, RZ, 0x0 ;  /* 0x00000000ff0d7424 */ /* 0x000fe200078e00ff */
[----:B------:R-:W-:-:S02]  /*36690*/  ISETP.NE.AND.EX P2, PT, R23, RZ, PT, P2 ;  /* 0x000000ff1700720c */ /* 0x000fc40003f45320 */
[----:B------:R-:W-:-:S04]  /*366a0*/  SEL R3, R3, R14, P1 ;  /* 0x0000000e03037207 */ /* 0x000fc80000800000 */
[----:B------:R-:W-:Y:S01]  /*366b0*/  SEL R3, R3, 0xffffffff, P2 ;  /* 0xffffffff03037807 */ /* 0x000fe20001000000 */
[----:B------:R-:W-:Y:S06]  /*366c0*/  RET.REL.NODEC R12 `(_ZN7cutlass13device_kernelINS_4gemm6kernel13GemmUniversalINS1_17GroupProblemShapeIN4cute5tupleIJiiiEEEEENS1_10collective13CollectiveMmaINS1_39MainloopSm90ArrayTmaGmmaWarpSpecializedILi3ENS6_IJNS5_1CILi1EEESD_SD_EEENS1_40KernelPtrArrayTmaWarpSpecializedPingpongEEENS6_IJNSC_ILi256EEESH_NSC_ILi64EEEEEENS_6half_tEPNS6_IJlSD_NSC_ILi0EEEEEESK_SN_NS5_8TiledMMAINS5_8MMA_AtomIJNS5_4SM904GMMA26MMA_64x256x16_F32F16F16_SSILNSR_5MajorE0ELST_0ELNSR_7ScaleInE1ELSU_1EEEEEENS5_6LayoutISE_NS6_IJSL_SL_SL_EEEEENS6_IJNS5_10UnderscoreES10_S10_EEEEENS5_13SM90_TMA_LOADENS5_14ComposedLayoutINS5_7SwizzleILi3ELi4ELi3EEENS5_18smem_ptr_flag_bitsILi16EEENSX_INS6_IJNSC_ILi8EEESI_EEENS6_IJSI_SD_EEEEEEEvNS5_8identityES13_S1D_vS1E_EENS_8epilogue10collective18CollectiveEpilogueINS1G_30Sm90PtrArrayTmaWarpSpecializedILi4ELi2ELi16ELb1ELb0ELi2EEEJSJ_NS6_IJSI_NSC_ILi32EEEEEESK_PNS6_IJSD_lSL_EEESK_S1O_NS1G_6fusion15FusionCallbacksIS1K_NS1P_17LinearCombinationISK_fSK_fLNS_15FloatRoundStyleE2EEESJ_S1M_JEEES13_NS14_IS16_S18_NSX_INS6_IJSI_S19_EEENS6_IJSD_SI_EEEEEEENS5_17SM75_U16x8_LDSM_TENS5_14SM90_TMA_STOREES1Y_NS5_17SM90_U16x8_STSM_TENS5_9Copy_AtomIJNS5_17SM90_U32x4_STSM_NESK_EEEvEEEvvEEEEvNT_6ParamsE) ;  /* 0xfffffc980c4c7950 */ /* 0x000fec0003c3ffff */
.L_x_509:
[----:B------:R-:W-:Y:S01]  /*366d0*/  UMOV UR30, UR24 ;  /* 0x00000018001e7c82 */ /* 0x000fe20008000000 */
[----:B------:R-:W-:Y:S02]  /*366e0*/  UMOV UR31, UR27 ;  /* 0x0000001b001f7c82 */ /* 0x000fe40008000000 */
[----:B------:R-:W1:Y:S08]  /*366f0*/  I2F.U64.RP R11, UR30 ;  /* 0x0000001e000b7d12 */ /* 0x000e700008309000 */
[----:B-1----:R-:W1:Y:S02]  /*36700*/  MUFU.RCP R11, R11 ;  /* 0x0000000b000b7308 */ /* 0x002e640000001000 */
[----:B-1----:R-:W-:-:S06]  /*36710*/  IADD3 R2, R11, 0x1ffffffe, RZ ;  /* 0x1ffffffe0b027810 */ /* 0x002fcc0007ffe0ff */
[----:B------:R-:W1:Y:S02]  /*36720*/  F2I.U64.TRUNC R2, R2 ;  /* 0x0000000200027311 */ /* 0x000e64000020d800 */
[----:B-1----:R-:W-:Y:S02]  /*36730*/  R2UR UR30, R2 ;  /* 0x00000000021e72ca */ /* 0x002fe400000e0000 */
[----:B------:R-:W-:Y:S02]  /*36740*/  R2UR UR31, R3 ;  /* 0x00000000031f72ca */ /* 0x000fe400000e0000 */
[----:B------:R-:W-:Y:S02]  /*36750*/  MOV R2, R12 ;  /* 0x0000000c00027202 */ /* 0x000fe40000000f00 */
[----:B------:R-:W-:-:S07]  /*36760*/  MOV R3, 0x0 ;  /* 0x0000000000037802 */ /* 0x000fce0000000f00 */
[----:B------:R-:W-:-:S04]  /*36770*/  UIMAD.WIDE.U32 UR32, UR30, UR24, URZ ;  /* 0x000000181e2072a5 */ /* 0x000fc8000f8e003f */
[----:B------:R-:W-:Y:S02]  /*36780*/  UIMAD UR33, UR30, UR27, UR33 ;  /* 0x0000001b1e2172a4 */ /* 0x000fe4000f8e0221 */
[----:B------:R-:W-:Y:S02]  /*36790*/  UIADD3 UR36, UP1, URZ, -UR32, URZ ;  /* 0x800000203f247290 */ /* 0x000fe4000ff3e03f */
[----:B------:R-:W-:Y:S02]  /*367a0*/  UIMAD UR34, UR31, UR24, UR33 ;  /* 0x000000181f2272a4 */ /* 0x000fe4000f8e0221 */
[----:B------:R-:W-:Y:S02]  /*367b0*/  UIMAD.WIDE.U32 UR32, UR30, UR36, URZ ;  /* 0x000000241e2072a5 */ /* 0x000fe4000f8e003f */
[----:B------:R-:W-:-:S05]  /*367c0*/  UIADD3.X UR37, URZ, ~UR34, URZ, UP1, !UPT ;  /* 0x800000223f257290 */ /* 0x000fca0008ffe43f */
[----:B------:R-:W-:Y:S01]  /*367d0*/  UMOV UR32, UR33 ;  /* 0x0000002100207c82 */ /* 0x000fe20008000000 */
[----:B------:R-:W-:Y:S02]  /*367e0*/  UMOV UR33, UR30 ;  /* 0x0000001e00217c82 */ /* 0x000fe40008000000 */
[----:B------:R-:W-:Y:S02]  /*367f0*/  UIMAD.WIDE.U32 UR34, UP1, UR30, UR37, UR32 ;  /* 0x000000251e2272a5 */ /* 0x000fe4000f820020 */
[----:B------:R-:W-:Y:S02]  /*36800*/  UIMAD.WIDE.U32 UR32, UR31, UR37, URZ ;  /* 0x000000251f2072a5 */ /* 0x000fe4000f8e003f */
[----:B------:R-:W-:Y:S02]  /*36810*/  UIMAD.WIDE.U32 UR34, UP2, UR31, UR36, UR34 ;  /* 0x000000241f2272a5 */ /* 0x000fe4000f840022 */
[----:B------:R-:W-:Y:S02]  /*36820*/  UIMAD UR37, UR31, UR37, URZ ;  /* 0x000000251f2572a4 */ /* 0x000fe4000f8e023f */
[----:B------:R-:W-:-:S02]  /*36830*/  UIADD3.X UR32, UR33, UR31, URZ, UP1, !UPT ;  /* 0x0000001f21207290 */ /* 0x000fc40008ffe43f */
[----:B------:R-:W-:-:S04]  /*36840*/  UIADD3 UR35, UP4, UR37, UR35, URZ ;  /* 0x0000002325237290 */ /* 0x000fc8000ff9e03f */
[----:B------:R-:W-:Y:S02]  /*36850*/  UIMAD.WIDE.U32 UR30, UR35, UR24, URZ ;  /* 0x00000018231e72a5 */ /* 0x000fe4000f8e003f */
[----:B------:R-:W-:Y:S02]  /*36860*/  UIADD3.X UR36, URZ, URZ, UR32, UP4, UP2 ;  /* 0x0000003f3f247290 */ /* 0x000fe4000a7e4420 */
[----:B------:R-:W-:Y:S02]  /*36870*/  UIMAD UR31, UR35, UR27, UR31 ;  /* 0x0000001b231f72a4 */ /* 0x000fe4000f8e021f */
[----:B------:R-:W-:Y:S02]  /*36880*/  UIADD3 UR37, UP1, URZ, -UR30, URZ ;  /* 0x8000001e3f257290 */ /* 0x000fe4000ff3e03f */
[----:B------:R-:W-:Y:S02]  /*36890*/  UIMAD UR32, UR36, UR24, UR31 ;  /* 0x00000018242072a4 */ /* 0x000fe4000f8e021f */
[----:B------:R-:W-:-:S02]  /*368a0*/  UIMAD.WIDE.U32 UR30, UR35, UR37, URZ ;  /* 0x00000025231e72a5 */ /* 0x000fc4000f8e003f */
[----:B------:R-:W-:-:S05]  /*368b0*/  UIADD3.X UR41, URZ, ~UR32, URZ, UP1, !UPT ;  /* 0x800000203f297290 */ /* 0x000fca0008ffe43f */
[----:B------:R-:W-:Y:S01]  /*368c0*/  UMOV UR34, UR31 ;  /* 0x0000001f00227c82 */ /* 0x000fe20008000000 */
[----:B------:R-:W-:Y:S02]  /*368d0*/  UIMAD.WIDE.U32 UR30, UR36, UR41, URZ ;  /* 0x00000029241e72a5 */ /* 0x000fe4000f8e003f */
[----:B------:R-:W-:Y:S02]  /*368e0*/  UIMAD.WIDE.U32 UR32, UP1, UR35, UR41, UR34 ;  /* 0x00000029232072a5 */ /* 0x000fe4000f820022 */
[----:B------:R-:W-:Y:S02]  /*368f0*/  UIMAD UR34, UR36, UR41, URZ ;  /* 0x00000029242272a4 */ /* 0x000fe4000f8e023f */
[----:B------:R-:W-:Y:S02]  /*36900*/  UIMAD.WIDE.U32 UR32, UP2, UR36, UR37, UR32 ;  /* 0x00000025242072a5 */ /* 0x000fe4000f840020 */
[----:B------:R-:W-:Y:S02]  /*36910*/  UIADD3.X UR36, UR31, UR36, URZ, UP1, !UPT ;  /* 0x000000241f247290 */ /* 0x000fe40008ffe43f */
[----:B------:R-:W-:-:S04]  /*36920*/  UIADD3 UR34, UP4, UR34, UR33, URZ ;  /* 0x0000002122227290 */ /* 0x000fc8000ff9e03f */
[----:B------:R-:W-:Y:S02]  /*36930*/  UIMAD.WIDE.U32 UR32, UR34, UR25, URZ ;  /* 0x00000019222072a5 */ /* 0x000fe4000f8e003f */
[----:B------:R-:W-:-:S05]  /*36940*/  UIADD3.X UR36, URZ, URZ, UR36, UP4, UP2 ;  /* 0x0000003f3f247290 */ /* 0x000fca000a7e4424 */
[----:B------:R-:W-:Y:S01]  /*36950*/  UMOV UR32, UR33 ;  /* 0x0000002100207c82 */ /* 0x000fe20008000000 */
[----:B------:R-:W-:Y:S02]  /*36960*/  UMOV UR33, URZ ;  /* 0x0000003f00217c82 */ /* 0x000fe40008000000 */
[----:B------:R-:W-:Y:S02]  /*36970*/  UIMAD.WIDE.U32 UR30, UR34, UR26, UR32 ;  /* 0x0000001a221e72a5 */ /* 0x000fe4000f8e0020 */
[----:B------:R-:W-:Y:S02]  /*36980*/  UIMAD UR34, UR36, UR26, URZ ;  /* 0x0000001a242272a4 */ /* 0x000fe4000f8e023f */
[----:B------:R-:W-:Y:S02]  /*36990*/  UIMAD.WIDE.U32 UR30, UP1, UR36, UR25, UR30 ;  /* 0x00000019241e72a5 */ /* 0x000fe4000f82001e */
[----:B------:R-:W-:Y:S02]  /*369a0*/  UIMAD.WIDE.U32 UR32, UR36, UR26, URZ ;  /* 0x0000001a242072a5 */ /* 0x000fe4000f8e003f */
[----:B------:R-:W-:-:S02]  /*369b0*/  UIADD3 UR34, UP2, UR34, UR31, URZ ;  /* 0x0000001f22227290 */ /* 0x000fc4000ff5e03f */
[----:B------:R-:W-:Y:S02]  /*369c0*/  UIADD3.X UR32, UR33, URZ, URZ, UP1, !UPT ;  /* 0x0000003f21207290 */ /* 0x000fe40008ffe43f */
[----:B------:R-:W-:Y:S02]  /*369d0*/  UIMAD.WIDE.U32 UR30, UR34, UR24, URZ ;  /* 0x00000018221e72a5 */ /* 0x000fe4000f8e003f */
[----:B------:R-:W-:Y:S02]  /*369e0*/  UIADD3.X UR32, URZ, UR32, URZ, UP2, !UPT ;  /* 0x000000203f207290 */ /* 0x000fe400097fe43f */
[----:B------:R-:W-:Y:S02]  /*369f0*/  UIMAD UR31, UR34, UR27, UR31 ;  /* 0x0000001b221f72a4 */ /* 0x000fe4000f8e021f */
[----:B------:R-:W-:Y:S02]  /*36a00*/  UIADD3 UR33, UP2, -UR30, UR25, URZ ;  /* 0x000000191e217290 */ /* 0x000fe4000ff5e13f */
[----:B------:R-:W-:-:S02]  /*36a10*/  UIMAD UR31, UR32, UR24, UR31 ;  /* 0x00000018201f72a4 */ /* 0x000fc4000f8e021f */
[----:B------:R-:W-:Y:S02]  /*36a20*/  UISETP.GE.U32.AND UP1, UPT, UR33, UR24, UPT ;  /* 0x000000182100728c */ /* 0x000fe4000bf26070 */
[----:B------:R-:W-:Y:S02]  /*36a30*/  UIADD3.X UR32, ~UR31, UR26, URZ, UP2, !UPT ;  /* 0x0000001a1f207290 */ /* 0x000fe400097fe53f */
[----:B------:R-:W-:Y:S02]  /*36a40*/  UIADD3 UR26, UP2, -UR24, UR33, URZ ;  /* 0x00000021181a7290 */ /* 0x000fe4000ff5e13f */
[----:B------:R-:W-:Y:S02]  /*36a50*/  UISETP.GE.U32.AND.EX UP1, UPT, UR32, UR27, UPT, UP1 ;  /* 0x0000001b2000728c */ /* 0x000fe4000bf26110 */
[----:B------:R-:W-:Y:S02]  /*36a60*/  UIADD3 UR30, UR34, 0x1, URZ ;  /* 0x00000001221e7890 */ /* 0x000fe4000fffe03f */
[----:B------:R-:W-:-:S02]  /*36a70*/  UIADD3.X UR31, ~UR27, UR32, URZ, UP2, !UPT ;  /* 0x000000201b1f7290 */ /* 0x000fc400097fe53f */
[----:B------:R-:W-:Y:S02]  /*36a80*/  USEL UR26, UR26, UR33, UP1 ;  /* 0x000000211a1a7287 */ /* 0x000fe40008800000 */
[----:B------:R-:W-:Y:S02]  /*36a90*/  USEL UR31, UR31, UR32, UP1 ;  /* 0x000000201f1f7287 */ /* 0x000fe40008800000 */
[----:B------:R-:W-:Y:S02]  /*36aa0*/  USEL UR34, UR30, UR34, UP1 ;  /* 0x000000221e227287 */ /* 0x000fe40008800000 */
[----:B------:R-:W-:Y:S02]  /*36ab0*/  UISETP.GE.U32.AND UP1, UPT, UR26, UR24, UPT ;  /* 0x000000181a00728c */ /* 0x000fe4000bf26070 */
[----:B------:R-:W-:Y:S02]  /*36ac0*/  UISETP.NE.U32.AND UP2, UPT, UR24, URZ, UPT ;  /* 0x0000003f1800728c */ /* 0x000fe4000bf45070 */
[----:B------:R-:W-:-:S02]  /*36ad0*/  UIADD3 UR26, UR34, 0x1, URZ ;  /* 0x00000001221a7890 */ /* 0x000fc4000fffe03f */
[----:B------:R-:W-:Y:S02]  /*36ae0*/  UISETP.GE.U32.AND.EX UP1, UPT, UR31, UR27, UPT, UP1 ;  /* 0x0000001b1f00728c */ /* 0x000fe4000bf26110 */
[----:B------:R-:W-:Y:S02]  /*36af0*/  UISETP.NE.AND.EX UP2, UPT, UR27, URZ, UPT, UP2 ;  /* 0x0000003f1b00728c */ /* 0x000fe4000bf45320 */
[----:B------:R-:W-:-:S04]  /*36b00*/  USEL UR26, UR26, UR34, UP1 ;  /* 0x000000221a1a7287 */ /* 0x000fc80008800000 */
[----:B------:R-:W-:Y:S01]  /*36b10*/  USEL UR27, UR26, 0xffffffff, UP2 ;  /* 0xffffffff1a1b7887 */ /* 0x000fe20009000000 */
[----:B------:R-:W-:Y:S11]  /*36b20*/  RET.REL.NODEC R2 `(_ZN7cutlass13device_kernelINS_4gemm6kernel13GemmUniversalINS1_17GroupProblemShapeIN4cute5tupleIJiiiEEEEENS1_10collective13CollectiveMmaINS1_39MainloopSm90ArrayTmaGmmaWarpSpecializedILi3ENS6_IJNS5_1CILi1EEESD_SD_EEENS1_40KernelPtrArrayTmaWarpSpecializedPingpongEEENS6_IJNSC_ILi256EEESH_NSC_ILi64EEEEEENS_6half_tEPNS6_IJlSD_NSC_ILi0EEEEEESK_SN_NS5_8TiledMMAINS5_8MMA_AtomIJNS5_4SM904GMMA26MMA_64x256x16_F32F16F16_SSILNSR_5MajorE0ELST_0ELNSR_7ScaleInE1ELSU_1EEEEEENS5_6LayoutISE_NS6_IJSL_SL_SL_EEEEENS6_IJNS5_10UnderscoreES10_S10_EEEEENS5_13SM90_TMA_LOADENS5_14ComposedLayoutINS5_7SwizzleILi3ELi4ELi3EEENS5_18smem_ptr_flag_bitsILi16EEENSX_INS6_IJNSC_ILi8EEESI_EEENS6_IJSI_SD_EEEEEEEvNS5_8identityES13_S1D_vS1E_EENS_8epilogue10collective18CollectiveEpilogueINS1G_30Sm90PtrArrayTmaWarpSpecializedILi4ELi2ELi16ELb1ELb0ELi2EEEJSJ_NS6_IJSI_NSC_ILi32EEEEEESK_PNS6_IJSD_lSL_EEESK_S1O_NS1G_6fusion15FusionCallbacksIS1K_NS1P_17LinearCombinationISK_fSK_fLNS_15FloatRoundStyleE2EEESJ_S1M_JEEES13_NS14_IS16_S18_NSX_INS6_IJSI_S19_EEENS6_IJSD_SI_EEEEEEENS5_17SM75_U16x8_LDSM_TENS5_14SM90_TMA_STOREES1Y_NS5_17SM90_U16x8_STSM_TENS5_9Copy_AtomIJNS5_17SM90_U32x4_STSM_NESK_EEEvEEEvvEEEEvNT_6ParamsE) ;  /* 0xfffffc9402347950 */ /* 0x000ff60003c3ffff */
.L_x_634:
[----:B------:R-:W-:-:S00]  /*36b30*/  BRA `(.L_x_634) ;  /* 0xfffffffc00fc7947 */ /* 0x000fc0000383ffff */
[----:B------:R-:W-:-:S00]  /*36b40*/  NOP ;  /* 0x0000000000007918 */ /* 0x000fc00000000000 */
        /* <DEDUP_REMOVED lines=11> */
.L_x_635:


//--------------------- .nv.global.init           --------------------------
	.section	.nv.global.init,"aw",@progbits
.nv.global.init:
	.type		$str$24,@object
	.size		$str$24,($str$25 - $str$24)
$str$24:
        /*0000*/ 	.byte	0x28, 0x61, 0x64, 0x64, 0x72, 0x65, 0x73, 0x73, 0x20, 0x26, 0x20, 0x6d, 0x61, 0x73, 0x6b, 0x29
        /*0010*/ 	.byte	0x20, 0x3d, 0x3d, 0x20, 0x30, 0x00
	.type		$str$25,@object
	.size		$str$25,(__unnamed_1 - $str$25)
$str$25:
        /*0016*/ 	.byte	0x2f, 0x74, 0x6d, 0x70, 0x2f, 0x63, 0x75, 0x74, 0x6c, 0x61, 0x73, 0x73, 0x5f, 0x73, 0x77, 0x65
        /*0026*/ 	.byte	0x65, 0x70, 0x5f, 0x73, 0x72, 0x63, 0x2f, 0x69, 0x6e, 0x63, 0x6c, 0x75, 0x64, 0x65, 0x2f, 0x63
        /*0036*/ 	.byte	0x75, 0x74, 0x65, 0x2f, 0x70, 0x6f, 0x69, 0x6e, 0x74, 0x65, 0x72, 0x5f, 0x66, 0x6c, 0x61, 0x67
        /*0046*/ 	.byte	0x67, 0x65, 0x64, 0x2e, 0x68, 0x70, 0x70, 0x00
	.type		__unnamed_1,@object
	.size		__unnamed_1,(.L_0 - __unnamed_1)
__unnamed_1:
        /* <DEDUP_REMOVED lines=28> */
        /*020e*/ 	.byte	0x3e, 0x3e, 0x3e, 0x3e, 0x3e, 0x5d, 0x00
.L_0:


//--------------------- .nv.shared._ZN7cutlass13device_kernelINS_4gemm6kernel13GemmUniversalINS1_17GroupProblemShapeIN4cute5tupleIJiiiEEEEENS1_10collective13CollectiveMmaINS1_39MainloopSm90ArrayTmaGmmaWarpSpecializedILi3ENS6_IJNS5_1CILi1EEESD_SD_EEENS1_40KernelPtrArrayTmaWarpSpecializedPingpongEEENS6_IJNSC_ILi256EEESH_NSC_ILi64EEEEEENS_6half_tEPNS6_IJlSD_NSC_ILi0EEEEEESK_SN_NS5_8TiledMMAINS5_8MMA_AtomIJNS5_4SM904GMMA26MMA_64x256x16_F32F16F16_SSILNSR_5MajorE0ELST_0ELNSR_7ScaleInE1ELSU_1EEEEEENS5_6LayoutISE_NS6_IJSL_SL_SL_EEEEENS6_IJNS5_10UnderscoreES10_S10_EEEEENS5_13SM90_TMA_LOADENS5_14ComposedLayoutINS5_7SwizzleILi3ELi4ELi3EEENS5_18smem_ptr_flag_bitsILi16EEENSX_INS6_IJNSC_ILi8EEESI_EEENS6_IJSI_SD_EEEEEEEvNS5_8identityES13_S1D_vS1E_EENS_8epilogue10collective18CollectiveEpilogueINS1G_30Sm90PtrArrayTmaWarpSpecializedILi4ELi2ELi16ELb1ELb0ELi2EEEJSJ_NS6_IJSI_NSC_ILi32EEEEEESK_PNS6_IJSD_lSL_EEESK_S1O_NS1G_6fusion15FusionCallbacksIS1K_NS1P_17LinearCombinationISK_fSK_fLNS_15FloatRoundStyleE2EEESJ_S1M_JEEES13_NS14_IS16_S18_NSX_INS6_IJSI_S19_EEENS6_IJSD_SI_EEEEEEENS5_17SM75_U16x8_LDSM_TENS5_14SM90_TMA_STOREES1Y_NS5_17SM90_U16x8_STSM_TENS5_9Copy_AtomIJNS5_17SM90_U32x4_STSM_NESK_EEEvEEEvvEEEEvNT_6ParamsE --------------------------
	.section	.nv.shared._ZN7cutlass13device_kernelINS_4gemm6kernel13GemmUniversalINS1_17GroupProblemShapeIN4cute5tupleIJiiiEEEEENS1_10collective13CollectiveMmaINS1_39MainloopSm90ArrayTmaGmmaWarpSpecializedILi3ENS6_IJNS5_1CILi1EEESD_SD_EEENS1_40KernelPtrArrayTmaWarpSpecializedPingpongEEENS6_IJNSC_ILi256EEESH_NSC_ILi64EEEEEENS_6half_tEPNS6_IJlSD_NSC_ILi0EEEEEESK_SN_NS5_8TiledMMAINS5_8MMA_AtomIJNS5_4SM904GMMA26MMA_64x256x16_F32F16F16_SSILNSR_5MajorE0ELST_0ELNSR_7ScaleInE1ELSU_1EEEEEENS5_6LayoutISE_NS6_IJSL_SL_SL_EEEEENS6_IJNS5_10UnderscoreES10_S10_EEEEENS5_13SM90_TMA_LOADENS5_14ComposedLayoutINS5_7SwizzleILi3ELi4ELi3EEENS5_18smem_ptr_flag_bitsILi16EEENSX_INS6_IJNSC_ILi8EEESI_EEENS6_IJSI_SD_EEEEEEEvNS5_8identityES13_S1D_vS1E_EENS_8epilogue10collective18CollectiveEpilogueINS1G_30Sm90PtrArrayTmaWarpSpecializedILi4ELi2ELi16ELb1ELb0ELi2EEEJSJ_NS6_IJSI_NSC_ILi32EEEEEESK_PNS6_IJSD_lSL_EEESK_S1O_NS1G_6fusion15FusionCallbacksIS1K_NS1P_17LinearCombinationISK_fSK_fLNS_15FloatRoundStyleE2EEESJ_S1M_JEEES13_NS14_IS16_S18_NSX_INS6_IJSI_S19_EEENS6_IJSD_SI_EEEEEEENS5_17SM75_U16x8_LDSM_TENS5_14SM90_TMA_STOREES1Y_NS5_17SM90_U16x8_STSM_TENS5_9Copy_AtomIJNS5_17SM90_U32x4_STSM_NESK_EEEvEEEvvEEEEvNT_6ParamsE,"aw",@nobits
	.sectionflags	@""
	.align	16
	.zero		1024


//--------------------- .nv.shared.reserved.0     --------------------------
	.section	.nv.shared.reserved.0,"aw",@nobits
	.weak		__nv_reservedSMEM_offset_0_alias
	.size		__nv_reservedSMEM_offset_0_alias, 0, 0
	.other		__nv_reservedSMEM_offset_0_alias,@"STO_CUDA_RESERVED_SHARED STV_DEFAULT"
__nv_reservedSMEM_offset_0_alias:
	.zero		0


//--------------------- .nv.global                --------------------------
	.section	.nv.global,"aw",@nobits
.nv.global:
	.type		_ZN39_INTERNAL_7cd1ae1b_4_k_cu_7d6cee63_28074cute1_E,@object
	.size		_ZN39_INTERNAL_7cd1ae1b_4_k_cu_7d6cee63_28074cute1_E,(_ZN39_INTERNAL_7cd1ae1b_4_k_cu_7d6cee63_28074cuda3std3__45__cpo6cbeginE - _ZN39_INTERNAL_7cd1ae1b_4_k_cu_7d6cee63_28074cute1_E)
_ZN39_INTERNAL_7cd1ae1b_4_k_cu_7d6cee63_28074cute1_E:
	.zero		1
	.type		_ZN39_INTERNAL_7cd1ae1b_4_k_cu_7d6cee63_28074cuda3std3__45__cpo6cbeginE,@object
	.size		_ZN39_INTERNAL_7cd1ae1b_4_k_cu_7d6cee63_28074cuda3std3__45__cpo6cbeginE,(_ZN39_INTERNAL_7cd1ae1b_4_k_cu_7d6cee63_28074cuda3std3__48in_placeE - _ZN39_INTERNAL_7cd1ae1b_4_k_cu_7d6cee63_28074cuda3std3__45__cpo6cbeginE)
_ZN39_INTERNAL_7cd1ae1b_4_k_cu_7d6cee63_28074cuda3std3__45__cpo6cbeginE:
	.zero		1
	.type		_ZN39_INTERNAL_7cd1ae1b_4_k_cu_7d6cee63_28074cuda3std3__48in_placeE,@object
	.size		_ZN39_INTERNAL_7cd1ae1b_4_k_cu_7d6cee63_28074cuda3std3__48in_placeE,(_ZN39_INTERNAL_7cd1ae1b_4_k_cu_7d6cee63_28074cuda3std6ranges3__45__cpo9iter_moveE - _ZN39_INTERNAL_7cd1ae1b_4_k_cu_7d6cee63_28074cuda3std3__48in_placeE)
_ZN39_INTERNAL_7cd1ae1b_4_k_cu_7d6cee63_28074cuda3std3__48in_placeE:
	.zero		1
	.type		_ZN39_INTERNAL_7cd1ae1b_4_k_cu_7d6cee63_28074cuda3std6ranges3__45__cpo9iter_moveE,@object
	.size		_ZN39_INTERNAL_7cd1ae1b_4_k_cu_7d6cee63_28074cuda3std6ranges3__45__cpo9iter_moveE,(_ZN39_INTERNAL_7cd1ae1b_4_k_cu_7d6cee63_28074cuda3std3__45__cpo5beginE - _ZN39_INTERNAL_7cd1ae1b_4_k_cu_7d6cee63_28074cuda3std6ranges3__45__cpo9iter_moveE)
_ZN39_INTERNAL_7cd1ae1b_4_k_cu_7d6cee63_28074cuda3std6ranges3__45__cpo9iter_moveE:
	.zero		1
	.type		_ZN39_INTERNAL_7cd1ae1b_4_k_cu_7d6cee63_28074cuda3std3__45__cpo5beginE,@object
	.size		_ZN39_INTERNAL_7cd1ae1b_4_k_cu_7d6cee63_28074cuda3std3__45__cpo5beginE,(_ZN39_INTERNAL_7cd1ae1b_4_k_cu_7d6cee63_28074cuda3std3__441_GLOBAL__N__7cd1ae1b_4_k_cu_7d6cee63_28076ignoreE - _ZN39_INTERNAL_7cd1ae1b_4_k_cu_7d6cee63_28074cuda3std3__45__cpo5beginE)
_ZN39_INTERNAL_7cd1ae1b_4_k_cu_7d6cee63_28074cuda3std3__45__cpo5beginE:
	.zero		1
	.type		_ZN39_INTERNAL_7cd1ae1b_4_k_cu_7d6cee63_28074cuda3std3__441_GLOBAL__N__7cd1ae1b_4_k_cu_7d6cee63_28076ignoreE,@object
	.size		_ZN39_INTERNAL_7cd1ae1b_4_k_cu_7d6cee63_28074cuda3std3__441_GLOBAL__N__7cd1ae1b_4_k_cu_7d6cee63_28076ignoreE,(_ZN39_INTERNAL_7cd1ae1b_4_k_cu_7d6cee63_28074cute7productE - _ZN39_INTERNAL_7cd1ae1b_4_k_cu_7d6cee63_28074cuda3std3__441_GLOBAL__N__7cd1ae1b_4_k_cu_7d6cee63_28076ignoreE)
_ZN39_INTERNAL_7cd1ae1b_4_k_cu_7d6cee63_28074cuda3std3__441_GLOBAL__N__7cd1ae1b_4_k_cu_7d6cee63_28076ignoreE:
	.zero		1
	.type		_ZN39_INTERNAL_7cd1ae1b_4_k_cu_7d6cee63_28074cute7productE,@object
	.size		_ZN39_INTERNAL_7cd1ae1b_4_k_cu_7d6cee63_28074cute7productE,(_ZN39_INTERNAL_7cd1ae1b_4_k_cu_7d6cee63_28074cuda3std3__45__cpo3endE - _ZN39_INTERNAL_7cd1ae1b_4_k_cu_7d6cee63_28074cute7productE)
_ZN39_INTERNAL_7cd1ae1b_4_k_cu_7d6cee63_28074cute7productE:
	.zero		1
	.type		_ZN39_INTERNAL_7cd1ae1b_4_k_cu_7d6cee63_28074cuda3std3__45__cpo3endE,@object
	.size		_ZN39_INTERNAL_7cd1ae1b_4_k_cu_7d6cee63_28074cuda3std3__45__cpo3endE,(_ZN39_INTERNAL_7cd1ae1b_4_k_cu_7d6cee63_28074cuda3std3__419piecewise_constructE - _ZN39_INTERNAL_7cd1ae1b_4_k_cu_7d6cee63_28074cuda3std3__45__cpo3endE)
_ZN39_INTERNAL_7cd1ae1b_4_k_cu_7d6cee63_28074cuda3std3__45__cpo3endE:
	.zero		1
	.type		_ZN39_INTERNAL_7cd1ae1b_4_k_cu_7d6cee63_28074cuda3std3__419piecewise_constructE,@object
	.size		_ZN39_INTERNAL_7cd1ae1b_4_k_cu_7d6cee63_28074cuda3std3__419piecewise_constructE,(_ZN39_INTERNAL_7cd1ae1b_4_k_cu_7d6cee63_28074cuda3std3__45__cpo4cendE - _ZN39_INTERNAL_7cd1ae1b_4_k_cu_7d6cee63_28074cuda3std3__419piecewise_constructE)
_ZN39_INTERNAL_7cd1ae1b_4_k_cu_7d6cee63_28074cuda3std3__419piecewise_constructE:
	.zero		1
	.type		_ZN39_INTERNAL_7cd1ae1b_4_k_cu_7d6cee63_28074cuda3std3__45__cpo4cendE,@object
	.size		_ZN39_INTERNAL_7cd1ae1b_4_k_cu_7d6cee63_28074cuda3std3__45__cpo4cendE,(_ZN39_INTERNAL_7cd1ae1b_4_k_cu_7d6cee63_28074cuda3std6ranges3__45__cpo4swapE - _ZN39_INTERNAL_7cd1ae1b_4_k_cu_7d6cee63_28074cuda3std3__45__cpo4cendE)
_ZN39_INTERNAL_7cd1ae1b_4_k_cu_7d6cee63_28074cuda3std3__45__cpo4cendE:
	.zero		1
	.type		_ZN39_INTERNAL_7cd1ae1b_4_k_cu_7d6cee63_28074cuda3std6ranges3__45__cpo4swapE,@object
	.size		_ZN39_INTERNAL_7cd1ae1b_4_k_cu_7d6cee63_28074cuda3std6ranges3__45__cpo4swapE,(.L_8 - _ZN39_INTERNAL_7cd1ae1b_4_k_cu_7d6cee63_28074cuda3std6ranges3__45__cpo4swapE)
_ZN39_INTERNAL_7cd1ae1b_4_k_cu_7d6cee63_28074cuda3std6ranges3__45__cpo4swapE:
	.zero		1
.L_8:


//--------------------- .nv.constant0._ZN7cutlass13device_kernelINS_4gemm6kernel13GemmUniversalINS1_17GroupProblemShapeIN4cute5tupleIJiiiEEEEENS1_10collective13CollectiveMmaINS1_39MainloopSm90ArrayTmaGmmaWarpSpecializedILi3ENS6_IJNS5_1CILi1EEESD_SD_EEENS1_40KernelPtrArrayTmaWarpSpecializedPingpongEEENS6_IJNSC_ILi256EEESH_NSC_ILi64EEEEEENS_6half_tEPNS6_IJlSD_NSC_ILi0EEEEEESK_SN_NS5_8TiledMMAINS5_8MMA_AtomIJNS5_4SM904GMMA26MMA_64x256x16_F32F16F16_SSILNSR_5MajorE0ELST_0ELNSR_7ScaleInE1ELSU_1EEEEEENS5_6LayoutISE_NS6_IJSL_SL_SL_EEEEENS6_IJNS5_10UnderscoreES10_S10_EEEEENS5_13SM90_TMA_LOADENS5_14ComposedLayoutINS5_7SwizzleILi3ELi4ELi3EEENS5_18smem_ptr_flag_bitsILi16EEENSX_INS6_IJNSC_ILi8EEESI_EEENS6_IJSI_SD_EEEEEEEvNS5_8identityES13_S1D_vS1E_EENS_8epilogue10collective18CollectiveEpilogueINS1G_30Sm90PtrArrayTmaWarpSpecializedILi4ELi2ELi16ELb1ELb0ELi2EEEJSJ_NS6_IJSI_NSC_ILi32EEEEEESK_PNS6_IJSD_lSL_EEESK_S1O_NS1G_6fusion15FusionCallbacksIS1K_NS1P_17LinearCombinationISK_fSK_fLNS_15FloatRoundStyleE2EEESJ_S1M_JEEES13_NS14_IS16_S18_NSX_INS6_IJSI_S19_EEENS6_IJSD_SI_EEEEEEENS5_17SM75_U16x8_LDSM_TENS5_14SM90_TMA_STOREES1Y_NS5_17SM90_U16x8_STSM_TENS5_9Copy_AtomIJNS5_17SM90_U32x4_STSM_NESK_EEEvEEEvvEEEEvNT_6ParamsE --------------------------
	.section	.nv.constant0._ZN7cutlass13device_kernelINS_4gemm6kernel13GemmUniversalINS1_17GroupProblemShapeIN4cute5tupleIJiiiEEEEENS1_10collective13CollectiveMmaINS1_39MainloopSm90ArrayTmaGmmaWarpSpecializedILi3ENS6_IJNS5_1CILi1EEESD_SD_EEENS1_40KernelPtrArrayTmaWarpSpecializedPingpongEEENS6_IJNSC_ILi256EEESH_NSC_ILi64EEEEEENS_6half_tEPNS6_IJlSD_NSC_ILi0EEEEEESK_SN_NS5_8TiledMMAINS5_8MMA_AtomIJNS5_4SM904GMMA26MMA_64x256x16_F32F16F16_SSILNSR_5MajorE0ELST_0ELNSR_7ScaleInE1ELSU_1EEEEEENS5_6LayoutISE_NS6_IJSL_SL_SL_EEEEENS6_IJNS5_10UnderscoreES10_S10_EEEEENS5_13SM90_TMA_LOADENS5_14ComposedLayoutINS5_7SwizzleILi3ELi4ELi3EEENS5_18smem_ptr_flag_bitsILi16EEENSX_INS6_IJNSC_ILi8EEESI_EEENS6_IJSI_SD_EEEEEEEvNS5_8identityES13_S1D_vS1E_EENS_8epilogue10collective18CollectiveEpilogueINS1G_30Sm90PtrArrayTmaWarpSpecializedILi4ELi2ELi16ELb1ELb0ELi2EEEJSJ_NS6_IJSI_NSC_ILi32EEEEEESK_PNS6_IJSD_lSL_EEESK_S1O_NS1G_6fusion15FusionCallbacksIS1K_NS1P_17LinearCombinationISK_fSK_fLNS_15FloatRoundStyleE2EEESJ_S1M_JEEES13_NS14_IS16_S18_NSX_INS6_IJSI_S19_EEENS6_IJSD_SI_EEEEEEENS5_17SM75_U16x8_LDSM_TENS5_14SM90_TMA_STOREES1Y_NS5_17SM90_U16x8_STSM_TENS5_9Copy_AtomIJNS5_17SM90_U32x4_STSM_NESK_EEEvEEEvvEEEEvNT_6ParamsE,"a",@progbits
	.sectionflags	@""
	.align	4
.nv.constant0._ZN7cutlass13device_kernelINS_4gemm6kernel13GemmUniversalINS1_17GroupProblemShapeIN4cute5tupleIJiiiEEEEENS1_10collective13CollectiveMmaINS1_39MainloopSm90ArrayTmaGmmaWarpSpecializedILi3ENS6_IJNS5_1CILi1EEESD_SD_EEENS1_40KernelPtrArrayTmaWarpSpecializedPingpongEEENS6_IJNSC_ILi256EEESH_NSC_ILi64EEEEEENS_6half_tEPNS6_IJlSD_NSC_ILi0EEEEEESK_SN_NS5_8TiledMMAINS5_8MMA_AtomIJNS5_4SM904GMMA26MMA_64x256x16_F32F16F16_SSILNSR_5MajorE0ELST_0ELNSR_7ScaleInE1ELSU_1EEEEEENS5_6LayoutISE_NS6_IJSL_SL_SL_EEEEENS6_IJNS5_10UnderscoreES10_S10_EEEEENS5_13SM90_TMA_LOADENS5_14ComposedLayoutINS5_7SwizzleILi3ELi4ELi3EEENS5_18smem_ptr_flag_bitsILi16EEENSX_INS6_IJNSC_ILi8EEESI_EEENS6_IJSI_SD_EEEEEEEvNS5_8identityES13_S1D_vS1E_EENS_8epilogue10collective18CollectiveEpilogueINS1G_30Sm90PtrArrayTmaWarpSpecializedILi4ELi2ELi16ELb1ELb0ELi2EEEJSJ_NS6_IJSI_NSC_ILi32EEEEEESK_PNS6_IJSD_lSL_EEESK_S1O_NS1G_6fusion15FusionCallbacksIS1K_NS1P_17LinearCombinationISK_fSK_fLNS_15FloatRoundStyleE2EEESJ_S1M_JEEES13_NS14_IS16_S18_NSX_INS6_IJSI_S19_EEENS6_IJSD_SI_EEEEEEENS5_17SM75_U16x8_LDSM_TENS5_14SM90_TMA_STOREES1Y_NS5_17SM90_U16x8_STSM_TENS5_9Copy_AtomIJNS5_17SM90_U32x4_STSM_NESK_EEEvEEEvvEEEEvNT_6ParamsE:
	.zero		2432


//--------------------- SYMBOLS --------------------------

	.type		.nv.reservedSmem.offset0,@object
	.size		.nv.reservedSmem.offset0,0x4
	.type		__assertfail,@function
